def matmul_kernel(
    a_ptr,
    b_ptr,
    c_ptr,
    M,
    N,
    K,
    stride_am,
    stride_ak,
    stride_bk,
    stride_bn,
    stride_cm,
    stride_cn,
    BLOCK_M: tl.constexpr,
    BLOCK_N: tl.constexpr,
    BLOCK_K: tl.constexpr,
    GROUP_M: tl.constexpr,
):
    pid = tl.program_id(axis=0)
    num_pid_m = tl.cdiv(M, BLOCK_M)
    num_pid_n = tl.cdiv(N, BLOCK_N)
    num_pid_in_group = GROUP_M * num_pid_n
    group_id = pid // num_pid_in_group
    first_pid_m = group_id * GROUP_M
    group_size_m = min(num_pid_m - first_pid_m, GROUP_M)
    pid_m = first_pid_m + ((pid % num_pid_in_group) % group_size_m)
    pid_n = (pid % num_pid_in_group) // group_size_m

    offs_am = (pid_m * BLOCK_M + tl.arange(0, BLOCK_M)) % M
    offs_bn = (pid_n * BLOCK_N + tl.arange(0, BLOCK_N)) % N
    offs_k = tl.arange(0, BLOCK_K)
    a_ptrs = a_ptr + offs_am[:, None] * stride_am + offs_k[None, :] * stride_ak
    b_ptrs = b_ptr + offs_k[:, None] * stride_bk + offs_bn[None, :] * stride_bn

    acc = tl.zeros((BLOCK_M, BLOCK_N), dtype=tl.float32)
    for kk in range(0, tl.cdiv(K, BLOCK_K)):
        a = tl.load(a_ptrs, mask=offs_k[None, :] < K - kk * BLOCK_K, other=0.0)
        b = tl.load(b_ptrs, mask=offs_k[:, None] < K - kk * BLOCK_K, other=0.0)
        acc = tl.dot(a, b, acc)
        a_ptrs += BLOCK_K * stride_ak
        b_ptrs += BLOCK_K * stride_bk

    c = acc.to(c_ptr.dtype.element_ty)
    offs_cm = pid_m * BLOCK_M + tl.arange(0, BLOCK_M)
    offs_cn = pid_n * BLOCK_N + tl.arange(0, BLOCK_N)
    c_ptrs = c_ptr + offs_cm[:, None] * stride_cm + offs_cn[None, :] * stride_cn
    mask = (offs_cm[:, None] < M) & (offs_cn[None, :] < N)
    tl.store(c_ptrs, c, mask=mask)

# config = {"BLOCK_K": 16, "BLOCK_M": 512, "BLOCK_N": 128, "GROUP_M": 8, "arch": "sm_100", "dtype": "fp16", "num_ctas": 1, "num_stages": 3, "num_warps": 4}
# arch = sm_100


// ===== COMPILED SASS (sm_100a) =====

	.target	sm_100a

	.elftype	@"ET_EXEC"


//--------------------- .note.nv.tkinfo           --------------------------
	.section	.note.nv.tkinfo,"",@"SHT_NOTE"
	.sectionflags	@"SHF_NOTE_NV_TKINFO"
	.tkinfo
        /*0018*/ 	.word	0x00000081
        /*0030*/ 	.string	""
        /*0030*/ 	.string	"ptxas-blackwell"
        /*0030*/ 	.string	"Cuda compilation tools, release 12.9, V12.9.86"
        /*0030*/ 	.string	"Build cuda_12.9.r12.9/compiler.36037853_0"
        /*0030*/ 	.string	"-v  -suppress-debug-info  -lineinfo  -arch sm_100a "



//--------------------- .note.nv.cuver            --------------------------
	.section	.note.nv.cuver,"",@"SHT_NOTE"
	.sectionflags	@"SHF_NOTE_NV_CUVER"
        /*0018*/ 	.short	0x0001
        /*001a*/ 	.short	0x0064
        /*001c*/ 	.short	0x0001
        /*001e*/ 	.short	0x0000
        /*0020*/ 	.short	0x0001
        /*0022*/ 	.short	0x0000


//--------------------- .nv.info                  --------------------------
	.section	.nv.info,"",@"SHT_CUDA_INFO"
	.align	4


	//----- nvinfo : EIATTR_REGCOUNT
	.align		4
        /*0000*/ 	.byte	0x04, 0x2f
        /*0002*/ 	.short	(.L_4 - .L_3)
	.align		4
.L_3:
        /*0004*/ 	.word	index@(matmul_kernel)
        /*0008*/ 	.word	0x000000ff


	//----- nvinfo : EIATTR_FRAME_SIZE
	.align		4
.L_4:
        /*000c*/ 	.byte	0x04, 0x11
        /*000e*/ 	.short	(.L_6 - .L_5)
	.align		4
.L_5:
        /*0010*/ 	.word	index@($__internal_2_$__cuda_sm10x_tcgen05_guardrail_trap_unallocated_columns_being_dealloced)
        /*0014*/ 	.word	0x00000148


	//----- nvinfo : EIATTR_FRAME_SIZE
	.align		4
.L_6:
        /*0018*/ 	.byte	0x04, 0x11
        /*001a*/ 	.short	(.L_8 - .L_7)
	.align		4
.L_7:
        /*001c*/ 	.word	index@($__internal_1_$__cuda_sm10x_tcgen05_guardrail_trap_phase_invalid_during_alloc)
        /*0020*/ 	.word	0x00000148


	//----- nvinfo : EIATTR_FRAME_SIZE
	.align		4
.L_8:
        /*0024*/ 	.byte	0x04, 0x11
        /*0026*/ 	.short	(.L_10 - .L_9)
	.align		4
.L_9:
        /*0028*/ 	.word	index@($__internal_0_$__cuda_sm10x_tcgen05_guardrail_trap_col_being_dealloced_not_returned_by_alloc)
        /*002c*/ 	.word	0x00000148


	//----- nvinfo : EIATTR_FRAME_SIZE
	.align		4
.L_10:
        /*0030*/ 	.byte	0x04, 0x11
        /*0032*/ 	.short	(.L_12 - .L_11)
	.align		4
.L_11:
        /*0034*/ 	.word	index@(matmul_kernel)
        /*0038*/ 	.word	0x00000148


	//----- nvinfo : EIATTR_MIN_STACK_SIZE
	.align		4
.L_12:
        /*003c*/ 	.byte	0x04, 0x12
        /*003e*/ 	.short	(.L_14 - .L_13)
	.align		4
.L_13:
        /*0040*/ 	.word	index@(matmul_kernel)
        /*0044*/ 	.word	0x00000148
.L_14:


//--------------------- .nv.info.matmul_kernel    --------------------------
	.section	.nv.info.matmul_kernel,"",@"SHT_CUDA_INFO"
	.sectionflags	@""
	.align	4


	//----- nvinfo : EIATTR_CUDA_API_VERSION
	.align		4
        /*0000*/ 	.byte	0x04, 0x37
        /*0002*/ 	.short	(.L_16 - .L_15)
.L_15:
        /*0004*/ 	.word	0x00000081


	//----- nvinfo : EIATTR_KPARAM_INFO
	.align		4
.L_16:
        /*0008*/ 	.byte	0x04, 0x17
        /*000a*/ 	.short	(.L_18 - .L_17)
.L_17:
        /*000c*/ 	.word	0x00000000
        /*0010*/ 	.short	0x000d
        /*0012*/ 	.short	0x0048
        /*0014*/ 	.byte	0x00, 0xf4, 0x21, 0x00


	//----- nvinfo : EIATTR_KPARAM_INFO
	.align		4
.L_18:
        /*0018*/ 	.byte	0x04, 0x17
        /*001a*/ 	.short	(.L_20 - .L_19)
.L_19:
        /*001c*/ 	.word	0x00000000
        /*0020*/ 	.short	0x000c
        /*0022*/ 	.short	0x0040
        /*0024*/ 	.byte	0x00, 0xf4, 0x21, 0x00


	//----- nvinfo : EIATTR_KPARAM_INFO
	.align		4
.L_20:
        /*0028*/ 	.byte	0x04, 0x17
        /*002a*/ 	.short	(.L_22 - .L_21)
.L_21:
        /*002c*/ 	.word	0x00000000
        /*0030*/ 	.short	0x000b
        /*0032*/ 	.short	0x0038
        /*0034*/ 	.byte	0x00, 0xf0, 0x11, 0x00


	//----- nvinfo : EIATTR_KPARAM_INFO
	.align		4
.L_22:
        /*0038*/ 	.byte	0x04, 0x17
        /*003a*/ 	.short	(.L_24 - .L_23)
.L_23:
        /*003c*/ 	.word	0x00000000
        /*0040*/ 	.short	0x000a
        /*0042*/ 	.short	0x0034
        /*0044*/ 	.byte	0x00, 0xf0, 0x11, 0x00


	//----- nvinfo : EIATTR_KPARAM_INFO
	.align		4
.L_24:
        /*0048*/ 	.byte	0x04, 0x17
        /*004a*/ 	.short	(.L_26 - .L_25)
.L_25:
        /*004c*/ 	.word	0x00000000
        /*0050*/ 	.short	0x0009
        /*0052*/ 	.short	0x0030
        /*0054*/ 	.byte	0x00, 0xf0, 0x11, 0x00


	//----- nvinfo : EIATTR_KPARAM_INFO
	.align		4
.L_26:
        /*0058*/ 	.byte	0x04, 0x17
        /*005a*/ 	.short	(.L_28 - .L_27)
.L_27:
        /*005c*/ 	.word	0x00000000
        /*0060*/ 	.short	0x0008
        /*0062*/ 	.short	0x002c
        /*0064*/ 	.byte	0x00, 0xf0, 0x11, 0x00


	//----- nvinfo : EIATTR_KPARAM_INFO
	.align		4
.L_28:
        /*0068*/ 	.byte	0x04, 0x17
        /*006a*/ 	.short	(.L_30 - .L_29)
.L_29:
        /*006c*/ 	.word	0x00000000
        /*0070*/ 	.short	0x0007
        /*0072*/ 	.short	0x0028
        /*0074*/ 	.byte	0x00, 0xf0, 0x11, 0x00


	//----- nvinfo : EIATTR_KPARAM_INFO
	.align		4
.L_30:
        /*0078*/ 	.byte	0x04, 0x17
        /*007a*/ 	.short	(.L_32 - .L_31)
.L_31:
        /*007c*/ 	.word	0x00000000
        /*0080*/ 	.short	0x0006
        /*0082*/ 	.short	0x0024
        /*0084*/ 	.byte	0x00, 0xf0, 0x11, 0x00


	//----- nvinfo : EIATTR_KPARAM_INFO
	.align		4
.L_32:
        /*0088*/ 	.byte	0x04, 0x17
        /*008a*/ 	.short	(.L_34 - .L_33)
.L_33:
        /*008c*/ 	.word	0x00000000
        /*0090*/ 	.short	0x0005
        /*0092*/ 	.short	0x0020
        /*0094*/ 	.byte	0x00, 0xf0, 0x11, 0x00


	//----- nvinfo : EIATTR_KPARAM_INFO
	.align		4
.L_34:
        /*0098*/ 	.byte	0x04, 0x17
        /*009a*/ 	.short	(.L_36 - .L_35)
.L_35:
        /*009c*/ 	.word	0x00000000
        /*00a0*/ 	.short	0x0004
        /*00a2*/ 	.short	0x001c
        /*00a4*/ 	.byte	0x00, 0xf0, 0x11, 0x00


	//----- nvinfo : EIATTR_KPARAM_INFO
	.align		4
.L_36:
        /*00a8*/ 	.byte	0x04, 0x17
        /*00aa*/ 	.short	(.L_38 - .L_37)
.L_37:
        /*00ac*/ 	.word	0x00000000
        /*00b0*/ 	.short	0x0003
        /*00b2*/ 	.short	0x0018
        /*00b4*/ 	.byte	0x00, 0xf0, 0x11, 0x00


	//----- nvinfo : EIATTR_KPARAM_INFO
	.align		4
.L_38:
        /*00b8*/ 	.byte	0x04, 0x17
        /*00ba*/ 	.short	(.L_40 - .L_39)
.L_39:
        /*00bc*/ 	.word	0x00000000
        /*00c0*/ 	.short	0x0002
        /*00c2*/ 	.short	0x0010
        /*00c4*/ 	.byte	0x00, 0xf4, 0x21, 0x00


	//----- nvinfo : EIATTR_KPARAM_INFO
	.align		4
.L_40:
        /*00c8*/ 	.byte	0x04, 0x17
        /*00ca*/ 	.short	(.L_42 - .L_41)
.L_41:
        /*00cc*/ 	.word	0x00000000
        /*00d0*/ 	.short	0x0001
        /*00d2*/ 	.short	0x0008
        /*00d4*/ 	.byte	0x00, 0xf4, 0x21, 0x00


	//----- nvinfo : EIATTR_KPARAM_INFO
	.align		4
.L_42:
        /*00d8*/ 	.byte	0x04, 0x17
        /*00da*/ 	.short	(.L_44 - .L_43)
.L_43:
        /*00dc*/ 	.word	0x00000000
        /*00e0*/ 	.short	0x0000
        /*00e2*/ 	.short	0x0000
        /*00e4*/ 	.byte	0x00, 0xf4, 0x21, 0x00


	//----- nvinfo : EIATTR_AT_ENTRY_FRAGMENTS
	.align		4
.L_44:
        /*00e8*/ 	.byte	0x04, 0x4f
        /*00ea*/ 	.short	(.L_46 - .L_45)


	//   ....[0]....
.L_45:
        /*00ec*/ 	.word	0x00000004


	//----- nvinfo : EIATTR_RESERVED_SMEM_USED
	.align		4
.L_46:
        /*00f0*/ 	.byte	0x01, 0x41
	.zero		2


	//----- nvinfo : EIATTR_SPARSE_MMA_MASK
	.align		4
        /*00f4*/ 	.byte	0x03, 0x50
        /*00f6*/ 	.short	0x0000


	//----- nvinfo : EIATTR_TCGEN05_1CTA_USED
	.align		4
        /*00f8*/ 	.byte	0x01, 0x51
	.zero		2


	//----- nvinfo : EIATTR_MAXREG_COUNT
	.align		4
        /*00fc*/ 	.byte	0x03, 0x1b
        /*00fe*/ 	.short	0x00ff


	//----- nvinfo : EIATTR_NUM_BARRIERS
	.align		4
        /*0100*/ 	.byte	0x02, 0x4c
        /*0102*/ 	.byte	0x01
	.zero		1


	//----- nvinfo : EIATTR_ANNOTATIONS
	.align		4
        /*0104*/ 	.byte	0x04, 0x55
        /*0106*/ 	.short	(.L_48 - .L_47)


	//   ....[0]....
.L_47:
        /*0108*/ 	.word	0x00000001
        /*010c*/ 	.byte	0x00, 0x53, 0x00, 0x00, 0x01, 0x00, 0x00, 0x00, 0x20, 0x53, 0x00, 0x00, 0x01, 0x00, 0x00, 0x00
        /* <DEDUP_REMOVED lines=124> */
        /*08dc*/ 	.byte	0xa0, 0x29, 0x01, 0x00


	//----- nvinfo : EIATTR_INT_WARP_WIDE_INSTR_OFFSETS
	.align		4
.L_48:
        /*08e0*/ 	.byte	0x04, 0x31
        /*08e2*/ 	.short	(.L_50 - .L_49)


	//   ....[0]....
.L_49:
        /*08e4*/ 	.word	0x00001400


	//   ....[1]....
        /*08e8*/ 	.word	0x00001440


	//   ....[2]....
        /*08ec*/ 	.word	0x00002770


	//   ....[3]....
        /*08f0*/ 	.word	0x00012ee0


	//   ....[4]....
        /*08f4*/ 	.word	0x00012f30


	//----- nvinfo : EIATTR_COOP_GROUP_MASK_REGIDS
	.align		4
.L_50:
        /*08f8*/ 	.byte	0x04, 0x29
        /*08fa*/ 	.short	(.L_52 - .L_51)


	//   ....[0]....
.L_51:
        /*08fc*/ 	.word	0xffffffff


	//   ....[1]....
        /*0900*/ 	.word	0xffffffff


	//   ....[2]....
        /*0904*/ 	.word	0xffffffff


	//   ....[3]....
        /*0908*/ 	.word	0xffffffff


	//----- nvinfo : EIATTR_COOP_GROUP_INSTR_OFFSETS
	.align		4
.L_52:
        /*090c*/ 	.byte	0x04, 0x28
        /*090e*/ 	.short	(.L_54 - .L_53)


	//   ....[0]....
.L_53:
        /*0910*/ 	.word	0x00000080


	//   ....[1]....
        /*0914*/ 	.word	0x00000340


	//   ....[2]....
        /*0918*/ 	.word	0x00012d70


	//   ....[3]....
        /*091c*/ 	.word	0x00012fe0


	//----- nvinfo : EIATTR_VRC_CTA_INIT_COUNT
	.align		4
.L_54:
        /*0920*/ 	.byte	0x02, 0x4a
        /*0922*/ 	.byte	0x80
	.zero		1


	//----- nvinfo : EIATTR_MBARRIER_INSTR_OFFSETS
	.align		4
        /*0924*/ 	.byte	0x04, 0x39
        /*0926*/ 	.short	(.L_56 - .L_55)


	//   ....[0]....
.L_55:
        /*0928*/ 	.word	0x000016a0
        /*092c*/ 	.word	0x000000ff
        /*0930*/ 	.word	0x00000000
        /*0934*/ 	.short	0x0100
        /*0936*/ 	.byte	0x06
	.zero		1


	//   ....[1]....
        /*0938*/ 	.word	0x000027c0
        /*093c*/ 	.word	0x000000ff
        /*0940*/ 	.word	0x0000a008
        /*0944*/ 	.short	0x0100
        /*0946*/ 	.byte	0x09
	.zero		1


	//   ....[2]....
        /*0948*/ 	.word	0x00003b10
        /*094c*/ 	.word	0x000000ff
        /*0950*/ 	.word	0x00000000
        /*0954*/ 	.short	0x010a
        /*0956*/ 	.byte	0x06
	.zero		1


	//   ....[3]....
        /*0958*/ 	.word	0x000052c0
        /*095c*/ 	.word	0x000000ff
        /*0960*/ 	.word	0x00000000
        /*0964*/ 	.short	0x010a
        /*0966*/ 	.byte	0x06
	.zero		1


	//   ....[4]....
        /*0968*/ 	.word	0x00005380
        /*096c*/ 	.word	0x000000ff
        /*0970*/ 	.word	0x0000a000
        /*0974*/ 	.short	0x0108
        /*0976*/ 	.byte	0x09
	.zero		1


	//   ....[5]....
        /*0978*/ 	.word	0x00005440
        /*097c*/ 	.word	0x000000ff
        /*0980*/ 	.word	0x0000a008
        /*0984*/ 	.short	0x0108
        /*0986*/ 	.byte	0x09
	.zero		1


	//   ....[6]....
        /*0988*/ 	.word	0x00013000
        /*098c*/ 	.word	0x000000ff
        /*0990*/ 	.word	0x00000000
        /*0994*/ 	.short	0x010a
        /*0996*/ 	.byte	0x06
	.zero		1


	//   ....[7]....
        /*0998*/ 	.word	0x00013030
        /*099c*/ 	.word	0x000000ff
        /*09a0*/ 	.word	0x00000000
        /*09a4*/ 	.short	0x010a
        /*09a6*/ 	.byte	0x06
	.zero		1


	//----- nvinfo : EIATTR_NUM_MBARRIERS
	.align		4
.L_56:
        /*09a8*/ 	.byte	0x03, 0x38
        /*09aa*/ 	.short	0x0002


	//----- nvinfo : EIATTR_EXIT_INSTR_OFFSETS
	.align		4
        /*09ac*/ 	.byte	0x04, 0x1c
        /*09ae*/ 	.short	(.L_58 - .L_57)


	//   ....[0]....
.L_57:
        /*09b0*/ 	.word	0x00012ff0


	//----- nvinfo : EIATTR_REQNTID
	.align		4
.L_58:
        /*09b4*/ 	.byte	0x04, 0x10
        /*09b6*/ 	.short	(.L_60 - .L_59)
.L_59:
        /*09b8*/ 	.word	0x00000080
        /*09bc*/ 	.word	0x00000001
        /*09c0*/ 	.word	0x00000001


	//----- nvinfo : EIATTR_CRS_STACK_SIZE
	.align		4
.L_60:
        /*09c4*/ 	.byte	0x04, 0x1e
        /*09c6*/ 	.short	(.L_62 - .L_61)
.L_61:
        /*09c8*/ 	.word	0x00000000


	//----- nvinfo : EIATTR_CBANK_PARAM_SIZE
	.align		4
.L_62:
        /*09cc*/ 	.byte	0x03, 0x19
        /*09ce*/ 	.short	0x0050


	//----- nvinfo : EIATTR_PARAM_CBANK
	.align		4
        /*09d0*/ 	.byte	0x04, 0x0a
        /*09d2*/ 	.short	(.L_64 - .L_63)
	.align		4
.L_63:
        /*09d4*/ 	.word	index@(.nv.constant0.matmul_kernel)
        /*09d8*/ 	.short	0x0380
        /*09da*/ 	.short	0x0050


	//----- nvinfo : EIATTR_SW_WAR
	.align		4
.L_64:
        /*09dc*/ 	.byte	0x04, 0x36
        /*09de*/ 	.short	(.L_66 - .L_65)
.L_65:
        /*09e0*/ 	.word	0x00000008
.L_66:


//--------------------- .nv.compat                --------------------------
	.section	.nv.compat,"",@"SHT_CUDA_COMPAT_INFO"
	.align	4
        /*0000*/ 	.byte	0x02, 0x02, 0x02, 0x00, 0x02, 0x05, 0x05, 0x00, 0x02, 0x03, 0x00, 0x00, 0x02, 0x06, 0x01, 0x00


//--------------------- .nv.callgraph             --------------------------
	.section	.nv.callgraph,"",@"SHT_CUDA_CALLGRAPH"
	.align	4
	.sectionentsize	8
	.align		4
        /*0000*/ 	.word	0x00000000
	.align		4
        /*0004*/ 	.word	0xffffffff
	.align		4
        /*0008*/ 	.word	0x00000000
	.align		4
        /*000c*/ 	.word	0xfffffffe
	.align		4
        /*0010*/ 	.word	0x00000000
	.align		4
        /*0014*/ 	.word	0xfffffffd
	.align		4
        /*0018*/ 	.word	0x00000000
	.align		4
        /*001c*/ 	.word	0xfffffffc


//--------------------- .text.matmul_kernel       --------------------------
	.section	.text.matmul_kernel,"ax",@progbits
	.align	128
        .global         matmul_kernel
        .type           matmul_kernel,@function
        .size           matmul_kernel,(.L_x_20 - matmul_kernel)
        .other          matmul_kernel,@"STO_CUDA_ENTRY STV_DEFAULT"
matmul_kernel:
.text.matmul_kernel:
[----:B------:R-:W0:Y:S01]  /*0000*/  LDC R1, c[0x0][0x37c] ;  /* 0x0000df00ff017b82 */ /* 0x000e220000000800 */
[----:B------:R-:W1:Y:S01]  /*0010*/  S2R R169, SR_TID.X ;  /* 0x0000000000a97919 */ /* 0x000e620000002100 */
[----:B0-----:R-:W-:Y:S01]  /*0020*/  VIADD R1, R1, 0xfffffeb8 ;  /* 0xfffffeb801017836 */ /* 0x001fe20000000000 */
[----:B------:R-:W0:Y:S01]  /*0030*/  LDCU.64 UR20, c[0x0][0x358] ;  /* 0x00006b00ff1477ac */ /* 0x000e220008000a00 */
[----:B-1----:R-:W-:-:S13]  /*0040*/  ISETP.GE.U32.AND P0, PT, R169, 0x20, PT ;  /* 0x00000020a900780c */ /* 0x002fda0003f06070 */
[----:B------:R-:W-:Y:S02]  /*0050*/  VOTEU.ANY UP0, P0 ;  /* 0x0000000000ff7886 */ /* 0x000fe40000000100 */
[----:B------:R-:W-:Y:S05]  /*0060*/  BRA.U UP0, `(.L_x_0) ;  /* 0x0000000100b87547 */ /* 0x000fea000b800000 */
[----:B------:R-:W1:Y:S01]  /*0070*/  S2UR UR6, SR_CgaCtaId ;  /* 0x00000000000679c3 */ /* 0x000e620000008800 */
[----:B------:R-:W-:Y:S01]  /*0080*/  NOP ;  /* 0x0000000000007918 */ /* 0x000fe20000000000 */
[----:B------:R-:W-:Y:S02]  /*0090*/  UMOV UR4, 0x40 ;  /* 0x0000004000047882 */ /* 0x000fe40000000000 */
[----:B-1----:R-:W-:-:S09]  /*00a0*/  ULEA UR4, UR6, UR4, 0x18 ;  /* 0x0000000406047291 */ /* 0x002fd2000f8ec0ff */
[----:B------:R-:W1:Y:S01]  /*00b0*/  LDS.U8 R0, [UR4] ;  /* 0x00000004ff007984 */ /* 0x000e620008000000 */
[----:B------:R-:W-:Y:S02]  /*00c0*/  UMOV UR4, 0x400 ;  /* 0x0000040000047882 */ /* 0x000fe40000000000 */
[----:B------:R-:W-:Y:S01]  /*00d0*/  ULEA UR4, UR6, UR4, 0x18 ;  /* 0x0000000406047291 */ /* 0x000fe2000f8ec0ff */
[----:B-1----:R-:W-:-:S13]  /*00e0*/  ISETP.NE.AND P0, PT, R0, RZ, PT ;  /* 0x000000ff0000720c */ /* 0x002fda0003f05270 */
[----:B------:R-:W-:Y:S05]  /*00f0*/  @P0 BRA `(.L_x_1) ;  /* 0x00000000007c0947 */ /* 0x000fea0003800000 */
[----:B------:R-:W-:-:S13]  /*0100*/  ELECT P0, URZ, PT ;  /* 0x0000000000ff782f */ /* 0x000fda0003800000 */
[----:B------:R-:W-:Y:S05]  /*0110*/  @!P0 BRA `(.L_x_2) ;  /* 0x0000000000848947 */ /* 0x000fea0003800000 */
[----:B------:R-:W-:Y:S01]  /*0120*/  UMOV UR5, 0x10 ;  /* 0x0000001000057882 */ /* 0x000fe20000000000 */
[----:B------:R-:W-:Y:S02]  /*0130*/  IMAD.MOV.U32 R4, RZ, RZ, 0x1 ;  /* 0x00000001ff047424 */ /* 0x000fe400078e00ff */
[----:B------:R-:W-:Y:S02]  /*0140*/  IMAD.MOV.U32 R5, RZ, RZ, 0xffff ;  /* 0x0000ffffff057424 */ /* 0x000fe400078e00ff */
[----:B------:R-:W-:Y:S04]  /*0150*/  DEPBAR.LE SB1, 0x36 ;  /* 0x00009d800000791a */ /* 0x000fe80000000000 */
[----:B------:R-:W1:Y:S02]  /*0160*/  UTCATOMSWS.FIND_AND_SET.ALIGN UP1, UR5, UR5 ;  /* 0x00000005000575e3 */ /* 0x000e640008020800 */
[----:B-1----:R-:W-:-:S04]  /*0170*/  PLOP3.LUT P0, PT, PT, PT, UP1, 0x80, 0x8 ;  /* 0x000000000008781c */ /* 0x002fc80003f0f018 */
[----:B------:R-:W-:-:S04]  /*0180*/  SEL R0, RZ, 0xffffffff, !P0 ;  /* 0xffffffffff007807 */ /* 0x000fc80004000000 */
[----:B------:R-:W-:Y:S01]  /*0190*/  ISETP.NE.AND P0, PT, R0, RZ, PT ;  /* 0x000000ff0000720c */ /* 0x000fe20003f05270 */
[----:B------:R-:W-:-:S12]  /*01a0*/  IMAD.U32 R0, RZ, RZ, UR5 ;  /* 0x00000005ff007e24 */ /* 0x000fd8000f8e00ff */
[----:B------:R-:W-:Y:S05]  /*01b0*/  @P0 BRA `(.L_x_3) ;  /* 0x0000000000240947 */ /* 0x000fea0003800000 */
.L_x_4:
[----:B------:R-:W-:Y:S05]  /*01c0*/  NANOSLEEP 0x64 ;  /* 0x000000640000795d */ /* 0x000fea0003800000 */
[----:B------:R-:W-:-:S05]  /*01d0*/  UMOV UR5, 0x10 ;  /* 0x0000001000057882 */ /* 0x000fca0000000000 */
[----:B------:R-:W-:Y:S04]  /*01e0*/  DEPBAR.LE SB1, 0x36 ;  /* 0x00009d800000791a */ /* 0x000fe80000000000 */
[----:B------:R-:W1:Y:S02]  /*01f0*/  UTCATOMSWS.FIND_AND_SET.ALIGN UP1, UR5, UR5 ;  /* 0x00000005000575e3 */ /* 0x000e640008020800 */
[----:B-1----:R-:W-:-:S04]  /*0200*/  PLOP3.LUT P0, PT, PT, PT, UP1, 0x80, 0x8 ;  /* 0x000000000008781c */ /* 0x002fc80003f0f018 */
[----:B------:R-:W-:-:S04]  /*0210*/  SEL R0, RZ, 0xffffffff, !P0 ;  /* 0xffffffffff007807 */ /* 0x000fc80004000000 */
[----:B------:R-:W-:Y:S01]  /*0220*/  ISETP.NE.AND P0, PT, R0, RZ, PT ;  /* 0x000000ff0000720c */ /* 0x000fe20003f05270 */
[----:B------:R-:W-:-:S12]  /*0230*/  IMAD.U32 R0, RZ, RZ, UR5 ;  /* 0x00000005ff007e24 */ /* 0x000fd8000f8e00ff */
[----:B------:R-:W-:Y:S05]  /*0240*/  @!P0 BRA `(.L_x_4) ;  /* 0xfffffffc00dc8947 */ /* 0x000fea000383ffff */
.L_x_3:
[C---:B------:R-:W-:Y:S01]  /*0250*/  VIADD R3, R0.reuse, 0x10 ;  /* 0x0000001000037836 */ /* 0x040fe20000000000 */
[----:B------:R-:W-:Y:S01]  /*0260*/  UMOV UR5, 0x50 ;  /* 0x0000005000057882 */ /* 0x000fe20000000000 */
[----:B------:R-:W-:Y:S01]  /*0270*/  SHF.L.U32 R2, R5, R0, RZ ;  /* 0x0000000005027219 */ /* 0x000fe200000006ff */
[----:B------:R-:W-:Y:S01]  /*0280*/  ULEA UR5, UR6, UR5, 0x18 ;  /* 0x0000000506057291 */ /* 0x000fe2000f8ec0ff */
[----:B------:R-:W-:Y:S01]  /*0290*/  IMAD.SHL.U32 R0, R0, 0x20, RZ ;  /* 0x0000002000007824 */ /* 0x000fe200078e00ff */
[----:B------:R-:W-:-:S04]  /*02a0*/  SHF.L.U32 R3, R4, R3, RZ ;  /* 0x0000000304037219 */ /* 0x000fc800000006ff */
[----:B------:R-:W-:-:S05]  /*02b0*/  LOP3.LUT R2, R3, R2, RZ, 0xfc, !PT ;  /* 0x0000000203027212 */ /* 0x000fca00078efcff */
[----:B------:R1:W-:Y:S04]  /*02c0*/  ATOMS.OR RZ, [UR5], R2 ;  /* 0x00000002ffff798c */ /* 0x0003e8000b000005 */
[----:B------:R1:W-:Y:S01]  /*02d0*/  STS [UR4], R0 ;  /* 0x00000000ff007988 */ /* 0x0003e20008000804 */
[----:B------:R-:W-:Y:S05]  /*02e0*/  BRA `(.L_x_2) ;  /* 0x0000000000107947 */ /* 0x000fea0003800000 */
.L_x_1:
[----:B------:R-:W-:Y:S01]  /*02f0*/  IMAD.MOV.U32 R0, RZ, RZ, -0x1 ;  /* 0xffffffffff007424 */ /* 0x000fe200078e00ff */
[----:B------:R-:W-:-:S04]  /*0300*/  MOV R2, 0x330 ;  /* 0x0000033000027802 */ /* 0x000fc80000000f00 */
[----:B------:R1:W-:Y:S03]  /*0310*/  STS [UR4], R0 ;  /* 0x00000000ff007988 */ /* 0x0003e60008000804 */
[----:B01----:R-:W-:Y:S05]  /*0320*/  CALL.REL.NOINC `($__internal_1_$__cuda_sm10x_tcgen05_guardrail_trap_phase_invalid_during_alloc) ;  /* 0x0000012c00587944 */ /* 0x003fea0003c00000 */
.L_x_2:
[----:B------:R-:W-:Y:S05]  /*0330*/  WARPSYNC.ALL ;  /* 0x0000000000007948 */ /* 0x000fea0003800000 */
[----:B------:R-:W-:Y:S01]  /*0340*/  NOP ;  /* 0x0000000000007918 */ /* 0x000fe20000000000 */
.L_x_0:
[----:B------:R-:W2:Y:S01]  /*0350*/  LDC.64 R6, c[0x0][0x398] ;  /* 0x0000e600ff067b82 */ /* 0x000ea20000000a00 */
[----:B------:R-:W3:Y:S01]  /*0360*/  S2R R5, SR_CTAID.X ;  /* 0x0000000000057919 */ /* 0x000ee20000002500 */
[----:B------:R-:W-:Y:S01]  /*0370*/  UMOV UR9, 0x400 ;  /* 0x0000040000097882 */ /* 0x000fe20000000000 */
[----:B------:R-:W-:Y:S01]  /*0380*/  SHF.R.U32.HI R37, RZ, 0x5, R169 ;  /* 0x00000005ff257819 */ /* 0x000fe200000116a9 */
[----:B------:R-:W4:Y:S04]  /*0390*/  LDCU.128 UR12, c[0x0][0x380] ;  /* 0x00007000ff0c77ac */ /* 0x000f280008000c00 */
[----:B------:R-:W5:Y:S01]  /*03a0*/  S2UR UR4, SR_CgaCtaId ;  /* 0x00000000000479c3 */ /* 0x000f620000008800 */
[----:B------:R-:W-:-:S07]  /*03b0*/  UMOV UR7, 0x1 ;  /* 0x0000000100077882 */ /* 0x000fce0000000000 */
[----:B------:R-:W1:Y:S02]  /*03c0*/  LDC.64 R166, c[0x0][0x3a0] ;  /* 0x0000e800ffa67b82 */ /* 0x000e640000000a00 */
[----:B-12---:R-:W-:Y:S01]  /*03d0*/  VIADD R0, R7, 0x7f ;  /* 0x0000007f07007836 */ /* 0x006fe20000000000 */
[----:B------:R-:W-:Y:S02]  /*03e0*/  IABS R35, R7 ;  /* 0x0000000700237213 */ /* 0x000fe40000000000 */
[----:B------:R-:W-:Y:S02]  /*03f0*/  IABS R27, R6 ;  /* 0x00000006001b7213 */ /* 0x000fe40000000000 */
[----:B------:R-:W-:Y:S01]  /*0400*/  SHF.R.S32.HI R3, RZ, 0x1f, R0 ;  /* 0x0000001fff037819 */ /* 0x000fe20000011400 */
[----:B-----5:R-:W-:-:S03]  /*0410*/  ULEA UR9, UR4, UR9, 0x18 ;  /* 0x0000000904097291 */ /* 0x020fc6000f8ec0ff */
[----:B------:R-:W-:Y:S01]  /*0420*/  LEA.HI R3, R3, R0, RZ, 0x7 ;  /* 0x0000000003037211 */ /* 0x000fe200078f38ff */
[----:B------:R-:W-:Y:S01]  /*0430*/  BAR.SYNC.DEFER_BLOCKING 0x0 ;  /* 0x0000000000007b1d */ /* 0x000fe20000010000 */
[----:B---3--:R-:W-:Y:S02]  /*0440*/  IABS R10, R5 ;  /* 0x00000005000a7213 */ /* 0x008fe40000000000 */
[----:B------:R-:W-:-:S05]  /*0450*/  SHF.R.S32.HI R3, RZ, 0x7, R3 ;  /* 0x00000007ff037819 */ /* 0x000fca0000011403 */
[----:B------:R-:W-:-:S05]  /*0460*/  IMAD.SHL.U32 R4, R3, 0x8, RZ ;  /* 0x0000000803047824 */ /* 0x000fca00078e00ff */
[-C--:B------:R-:W-:Y:S02]  /*0470*/  IABS R9, R4.reuse ;  /* 0x0000000400097213 */ /* 0x080fe40000000000 */
[----:B------:R-:W-:Y:S02]  /*0480*/  IABS R12, R4 ;  /* 0x00000004000c7213 */ /* 0x000fe40000000000 */
[----:B------:R-:W1:Y:S01]  /*0490*/  I2F.RP R0, R9 ;  /* 0x0000000900007306 */ /* 0x000e620000209400 */
[----:B------:R-:W2:Y:S07]  /*04a0*/  LDS R13, [UR9] ;  /* 0x00000009ff0d7984 */ /* 0x000eae0008000800 */
[----:B-1----:R-:W1:Y:S02]  /*04b0*/  MUFU.RCP R0, R0 ;  /* 0x0000000000007308 */ /* 0x002e640000001000 */
[----:B-1----:R-:W-:-:S02]  /*04c0*/  VIADD R2, R0, 0xffffffe ;  /* 0x0ffffffe00027836 */ /* 0x002fc40000000000 */
[----:B------:R-:W-:-:S04]  /*04d0*/  IMAD.MOV R0, RZ, RZ, -R12 ;  /* 0x000000ffff007224 */ /* 0x000fc800078e0a0c */
[----:B------:R1:W3:Y:S02]  /*04e0*/  F2I.FTZ.U32.TRUNC.NTZ R3, R2 ;  /* 0x0000000200037305 */ /* 0x0002e4000021f000 */
[----:B-1----:R-:W-:Y:S01]  /*04f0*/  IMAD.MOV.U32 R2, RZ, RZ, RZ ;  /* 0x000000ffff027224 */ /* 0x002fe200078e00ff */
[----:B--2---:R-:W-:Y:S01]  /*0500*/  R2UR UR8, R13 ;  /* 0x000000000d0872ca */ /* 0x004fe200000e0000 */
[----:B---3--:R-:W-:-:S04]  /*0510*/  IMAD.MOV R8, RZ, RZ, -R3 ;  /* 0x000000ffff087224 */ /* 0x008fc800078e0a03 */
[----:B------:R-:W-:Y:S02]  /*0520*/  IMAD R11, R8, R9, RZ ;  /* 0x00000009080b7224 */ /* 0x000fe400078e02ff */
[----:B------:R-:W-:Y:S02]  /*0530*/  IMAD.MOV.U32 R8, RZ, RZ, R10 ;  /* 0x000000ffff087224 */ /* 0x000fe400078e000a */
[----:B------:R-:W-:-:S06]  /*0540*/  IMAD.HI.U32 R3, R3, R11, R2 ;  /* 0x0000000b03037227 */ /* 0x000fcc00078e0002 */
[----:B------:R-:W-:-:S04]  /*0550*/  IMAD.HI.U32 R3, R3, R8, RZ ;  /* 0x0000000803037227 */ /* 0x000fc800078e00ff */
[----:B------:R-:W-:Y:S01]  /*0560*/  IMAD R0, R3, R0, R8 ;  /* 0x0000000003007224 */ /* 0x000fe200078e0208 */
[----:B------:R-:W-:Y:S04]  /*0570*/  BAR.SYNC.DEFER_BLOCKING 0x0 ;  /* 0x0000000000007b1d */ /* 0x000fe80000010000 */
[----:B------:R-:W-:-:S13]  /*0580*/  ISETP.GT.U32.AND P1, PT, R9, R0, PT ;  /* 0x000000000900720c */ /* 0x000fda0003f24070 */
[----:B------:R-:W-:Y:S02]  /*0590*/  @!P1 IMAD.IADD R0, R0, 0x1, -R9 ;  /* 0x0000000100009824 */ /* 0x000fe400078e0a09 */
[----:B------:R-:W-:Y:S01]  /*05a0*/  @!P1 VIADD R3, R3, 0x1 ;  /* 0x0000000103039836 */ /* 0x000fe20000000000 */
[----:B------:R-:W-:Y:S02]  /*05b0*/  ISETP.NE.AND P1, PT, R4, RZ, PT ;  /* 0x000000ff0400720c */ /* 0x000fe40003f25270 */
[----:B------:R-:W-:Y:S02]  /*05c0*/  ISETP.GE.U32.AND P0, PT, R0, R9, PT ;  /* 0x000000090000720c */ /* 0x000fe40003f06070 */
[----:B------:R-:W-:-:S04]  /*05d0*/  LOP3.LUT R0, R5, R4, RZ, 0x3c, !PT ;  /* 0x0000000405007212 */ /* 0x000fc800078e3cff */
[----:B------:R-:W-:Y:S01]  /*05e0*/  ISETP.GE.AND P2, PT, R0, RZ, PT ;  /* 0x000000ff0000720c */ /* 0x000fe20003f46270 */
[----:B------:R-:W-:-:S06]  /*05f0*/  VIADD R0, R6, 0x1ff ;  /* 0x000001ff06007836 */ /* 0x000fcc0000000000 */
[----:B------:R-:W-:-:S04]  /*0600*/  @P0 VIADD R3, R3, 0x1 ;  /* 0x0000000103030836 */ /* 0x000fc80000000000 */
[----:B------:R-:W-:Y:S01]  /*0610*/  IMAD.MOV.U32 R2, RZ, RZ, R3 ;  /* 0x000000ffff027224 */ /* 0x000fe200078e0003 */
[----:B------:R-:W-:-:S03]  /*0620*/  SHF.R.S32.HI R3, RZ, 0x1f, R0 ;  /* 0x0000001fff037819 */ /* 0x000fc60000011400 */
[----:B------:R-:W-:Y:S01]  /*0630*/  @!P2 IMAD.MOV R2, RZ, RZ, -R2 ;  /* 0x000000ffff02a224 */ /* 0x000fe200078e0a02 */
[----:B------:R-:W-:Y:S02]  /*0640*/  @!P1 LOP3.LUT R2, RZ, R4, RZ, 0x33, !PT ;  /* 0x00000004ff029212 */ /* 0x000fe400078e33ff */
[----:B------:R-:W-:-:S03]  /*0650*/  LEA.HI R3, R3, R0, RZ, 0x9 ;  /* 0x0000000003037211 */ /* 0x000fc600078f48ff */
[----:B------:R-:W-:Y:S02]  /*0660*/  IMAD.SHL.U32 R15, R2, 0x8, RZ ;  /* 0x00000008020f7824 */ /* 0x000fe400078e00ff */
[----:B------:R-:W-:-:S03]  /*0670*/  IMAD.MOV R2, RZ, RZ, -R2 ;  /* 0x000000ffff027224 */ /* 0x000fc600078e0a02 */
[----:B------:R-:W-:Y:S01]  /*0680*/  LEA.HI.SX32 R3, R3, -R15, 0x17 ;  /* 0x8000000f03037211 */ /* 0x000fe200078fbaff */
[----:B------:R-:W-:Y:S02]  /*0690*/  IMAD R14, R4, R2, R5 ;  /* 0x00000002040e7224 */ /* 0x000fe400078e0205 */
[----:B------:R-:W-:Y:S01]  /*06a0*/  IMAD.MOV.U32 R2, RZ, RZ, RZ ;  /* 0x000000ffff027224 */ /* 0x000fe200078e00ff */
[----:B------:R-:W-:Y:S02]  /*06b0*/  VIMNMX R17, PT, PT, R3, 0x8, PT ;  /* 0x0000000803117848 */ /* 0x000fe40003fe0100 */
[----:B------:R-:W-:Y:S02]  /*06c0*/  IABS R4, R14 ;  /* 0x0000000e00047213 */ /* 0x000fe40000000000 */
[----:B------:R-:W-:-:S04]  /*06d0*/  IABS R9, R17 ;  /* 0x0000001100097213 */ /* 0x000fc80000000000 */
[----:B------:R-:W1:Y:S08]  /*06e0*/  I2F.RP R0, R9 ;  /* 0x0000000900007306 */ /* 0x000e700000209400 */
[----:B-1----:R-:W1:Y:S02]  /*06f0*/  MUFU.RCP R0, R0 ;  /* 0x0000000000007308 */ /* 0x002e640000001000 */
[----:B-1----:R-:W-:-:S06]  /*0700*/  VIADD R3, R0, 0xffffffe ;  /* 0x0ffffffe00037836 */ /* 0x002fcc0000000000 */
[----:B------:R-:W1:Y:S02]  /*0710*/  F2I.FTZ.U32.TRUNC.NTZ R3, R3 ;  /* 0x0000000300037305 */ /* 0x000e64000021f000 */
[----:B-1----:R-:W-:-:S04]  /*0720*/  IMAD.MOV R8, RZ, RZ, -R3 ;  /* 0x000000ffff087224 */ /* 0x002fc800078e0a03 */
[----:B------:R-:W-:Y:S01]  /*0730*/  IMAD R5, R8, R9, RZ ;  /* 0x0000000908057224 */ /* 0x000fe200078e02ff */
[----:B------:R-:W-:-:S03]  /*0740*/  IABS R8, R17 ;  /* 0x0000001100087213 */ /* 0x000fc60000000000 */
[----:B------:R-:W-:Y:S02]  /*0750*/  IMAD.HI.U32 R2, R3, R5, R2 ;  /* 0x0000000503027227 */ /* 0x000fe400078e0002 */
[----:B------:R-:W1:Y:S02]  /*0760*/  I2F.RP R3, R35 ;  /* 0x0000002300037306 */ /* 0x000e640000209400 */
[----:B------:R-:W-:Y:S02]  /*0770*/  IMAD.MOV.U32 R5, RZ, RZ, R4 ;  /* 0x000000ffff057224 */ /* 0x000fe400078e0004 */
[----:B------:R-:W-:Y:S02]  /*0780*/  IMAD.MOV R0, RZ, RZ, -R8 ;  /* 0x000000ffff007224 */ /* 0x000fe400078e0a08 */
[----:B------:R-:W-:Y:S02]  /*0790*/  IMAD.HI.U32 R2, R2, R5, RZ ;  /* 0x0000000502027227 */ /* 0x000fe400078e00ff */
[----:B------:R-:W2:Y:S02]  /*07a0*/  I2F.RP R4, R27 ;  /* 0x0000001b00047306 */ /* 0x000ea40000209400 */
[----:B------:R-:W-:Y:S01]  /*07b0*/  IMAD R0, R2, R0, R5 ;  /* 0x0000000002007224 */ /* 0x000fe200078e0205 */
[----:B------:R-:W-:-:S04]  /*07c0*/  SHF.R.U32.HI R5, RZ, 0x4, R169 ;  /* 0x00000004ff057819 */ /* 0x000fc800000116a9 */
[----:B------:R-:W-:Y:S01]  /*07d0*/  ISETP.GT.U32.AND P1, PT, R9, R0, PT ;  /* 0x000000000900720c */ /* 0x000fe20003f24070 */
[----:B-1----:R-:W1:Y:S01]  /*07e0*/  MUFU.RCP R3, R3 ;  /* 0x0000000300037308 */ /* 0x002e620000001000 */
[----:B------:R-:W-:-:S07]  /*07f0*/  SGXT.U32 R5, R5, 0x3 ;  /* 0x000000030505781a */ /* 0x000fce0000000000 */
[----:B--2---:R-:W2:Y:S04]  /*0800*/  MUFU.RCP R4, R4 ;  /* 0x0000000400047308 */ /* 0x004ea80000001000 */
[----:B------:R-:W-:Y:S02]  /*0810*/  @!P1 IMAD.IADD R0, R0, 0x1, -R9 ;  /* 0x0000000100009824 */ /* 0x000fe400078e0a09 */
[----:B------:R-:W-:Y:S01]  /*0820*/  @!P1 VIADD R2, R2, 0x1 ;  /* 0x0000000102029836 */ /* 0x000fe20000000000 */
[----:B------:R-:W-:Y:S02]  /*0830*/  ISETP.NE.AND P1, PT, R17, RZ, PT ;  /* 0x000000ff1100720c */ /* 0x000fe40003f25270 */
[----:B------:R-:W-:Y:S02]  /*0840*/  ISETP.GE.U32.AND P0, PT, R0, R9, PT ;  /* 0x000000090000720c */ /* 0x000fe40003f06070 */
[----:B------:R-:W-:-:S04]  /*0850*/  LOP3.LUT R0, R14, R17, RZ, 0x3c, !PT ;  /* 0x000000110e007212 */ /* 0x000fc800078e3cff */
[----:B------:R-:W-:Y:S01]  /*0860*/  ISETP.GE.AND P2, PT, R0, RZ, PT ;  /* 0x000000ff0000720c */ /* 0x000fe20003f46270 */
[----:B-1----:R-:W-:Y:S02]  /*0870*/  VIADD R0, R3, 0xffffffe ;  /* 0x0ffffffe03007836 */ /* 0x002fe40000000000 */
[----:B--2---:R-:W-:Y:S02]  /*0880*/  VIADD R4, R4, 0xffffffe ;  /* 0x0ffffffe04047836 */ /* 0x004fe40000000000 */
[----:B------:R-:W1:Y:S02]  /*0890*/  F2I.FTZ.U32.TRUNC.NTZ R3, R0 ;  /* 0x0000000000037305 */ /* 0x000e64000021f000 */
[----:B------:R-:W-:-:S04]  /*08a0*/  @P0 VIADD R2, R2, 0x1 ;  /* 0x0000000102020836 */ /* 0x000fc80000000000 */
[----:B------:R-:W-:-:S04]  /*08b0*/  IMAD.MOV.U32 R16, RZ, RZ, R2 ;  /* 0x000000ffff107224 */ /* 0x000fc800078e0002 */
[----:B------:R-:W-:Y:S01]  /*08c0*/  @!P2 IMAD.MOV R16, RZ, RZ, -R16 ;  /* 0x000000ffff10a224 */ /* 0x000fe200078e0a10 */
[----:B------:R-:W-:Y:S01]  /*08d0*/  @!P1 LOP3.LUT R16, RZ, R17, RZ, 0x33, !PT ;  /* 0x00000011ff109212 */ /* 0x000fe200078e33ff */
[----:B-1----:R-:W-:-:S04]  /*08e0*/  IMAD.MOV R2, RZ, RZ, -R3 ;  /* 0x000000ffff027224 */ /* 0x002fc800078e0a03 */
[----:B------:R-:W-:-:S05]  /*08f0*/  IMAD.SHL.U32 R0, R16, 0x80, RZ ;  /* 0x0000008010007824 */ /* 0x000fca00078e00ff */
[----:B------:R-:W-:Y:S01]  /*0900*/  LOP3.LUT R9, R0, R5, RZ, 0xfc, !PT ;  /* 0x0000000500097212 */ /* 0x000fe200078efcff */
[----:B------:R-:W-:Y:S02]  /*0910*/  IMAD R5, R2, R35, RZ ;  /* 0x0000002302057224 */ /* 0x000fe400078e02ff */
[----:B------:R-:W-:Y:S01]  /*0920*/  IMAD.MOV.U32 R2, RZ, RZ, RZ ;  /* 0x000000ffff027224 */ /* 0x000fe200078e00ff */
[C---:B------:R-:W-:Y:S02]  /*0930*/  LOP3.LUT R18, R9.reuse, 0x8, RZ, 0xfc, !PT ;  /* 0x0000000809127812 */ /* 0x040fe400078efcff */
[----:B------:R-:W-:Y:S01]  /*0940*/  LOP3.LUT R20, R9, 0x10, RZ, 0xfc, !PT ;  /* 0x0000001009147812 */ /* 0x000fe200078efcff */
[----:B------:R-:W-:Y:S01]  /*0950*/  IMAD.HI.U32 R12, R3, R5, R2 ;  /* 0x00000005030c7227 */ /* 0x000fe200078e0002 */
[----:B------:R-:W-:Y:S01]  /*0960*/  IABS R8, R18 ;  /* 0x0000001200087213 */ /* 0x000fe20000000000 */
[----:B------:R1:W2:Y:S01]  /*0970*/  F2I.FTZ.U32.TRUNC.NTZ R3, R4 ;  /* 0x0000000400037305 */ /* 0x0002a2000021f000 */
[----:B------:R-:W-:Y:S01]  /*0980*/  LOP3.LUT R19, R9, 0x18, RZ, 0xfc, !PT ;  /* 0x0000001809137812 */ /* 0x000fe200078efcff */
[----:B------:R-:W-:Y:S01]  /*0990*/  IMAD.SHL.U32 R5, R37, 0x200000, RZ ;  /* 0x0020000025057824 */ /* 0x000fe200078e00ff */
[----:B------:R-:W-:Y:S01]  /*09a0*/  IABS R11, R20 ;  /* 0x00000014000b7213 */ /* 0x000fe20000000000 */
[----:B------:R-:W-:Y:S01]  /*09b0*/  IMAD.HI.U32 R2, R12, R8, RZ ;  /* 0x000000080c027227 */ /* 0x000fe200078e00ff */
[----:B------:R-:W-:-:S02]  /*09c0*/  LOP3.LUT R21, R9, 0x20, RZ, 0xfc, !PT ;  /* 0x0000002009157812 */ /* 0x000fc400078efcff */
[----:B------:R-:W-:Y:S01]  /*09d0*/  LOP3.LUT R5, R5, 0x600000, RZ, 0xc0, !PT ;  /* 0x0060000005057812 */ /* 0x000fe200078ec0ff */
[----:B------:R-:W-:Y:S01]  /*09e0*/  IMAD.MOV R10, RZ, RZ, -R2 ;  /* 0x000000ffff0a7224 */ /* 0x000fe200078e0a02 */
[----:B------:R-:W-:Y:S01]  /*09f0*/  ISETP.GE.AND P6, PT, R18, RZ, PT ;  /* 0x000000ff1200720c */ /* 0x000fe20003fc6270 */
[C---:B------:R-:W-:Y:S01]  /*0a00*/  IMAD.HI.U32 R2, R12.reuse, R11, RZ ;  /* 0x0000000b0c027227 */ /* 0x040fe200078e00ff */
[----:B------:R-:W-:Y:S02]  /*0a10*/  R2UR UR10, R5 ;  /* 0x00000000050a72ca */ /* 0x000fe400000e0000 */
[----:B------:R-:W-:Y:S01]  /*0a20*/  IABS R5, R19 ;  /* 0x0000001300057213 */ /* 0x000fe20000000000 */
[----:B------:R-:W-:Y:S01]  /*0a30*/  IMAD R8, R35, R10, R8 ;  /* 0x0000000a23087224 */ /* 0x000fe200078e0208 */
[----:B------:R-:W-:Y:S01]  /*0a40*/  ISETP.GE.AND P4, PT, R19, RZ, PT ;  /* 0x000000ff1300720c */ /* 0x000fe20003f86270 */
[----:B------:R-:W-:Y:S01]  /*0a50*/  IMAD.MOV R10, RZ, RZ, -R2 ;  /* 0x000000ffff0a7224 */ /* 0x000fe200078e0a02 */
[----:B------:R-:W-:Y:S01]  /*0a60*/  LOP3.LUT R33, R9, 0x50, RZ, 0xfc, !PT ;  /* 0x0000005009217812 */ /* 0x000fe200078efcff */
[----:B------:R-:W-:Y:S01]  /*0a70*/  IMAD.MOV.U32 R13, RZ, RZ, R5 ;  /* 0x000000ffff0d7224 */ /* 0x000fe200078e0005 */
[C---:B------:R-:W-:Y:S01]  /*0a80*/  ISETP.GT.U32.AND P0, PT, R35.reuse, R8, PT ;  /* 0x000000082300720c */ /* 0x040fe20003f04070 */
[----:B------:R-:W-:Y:S01]  /*0a90*/  IMAD R10, R35, R10, R11 ;  /* 0x0000000a230a7224 */ /* 0x000fe200078e020b */
[----:B------:R-:W-:Y:S01]  /*0aa0*/  IABS R11, R21 ;  /* 0x00000015000b7213 */ /* 0x000fe20000000000 */
[----:B------:R-:W-:Y:S01]  /*0ab0*/  IMAD.HI.U32 R2, R12, R13, RZ ;  /* 0x0000000d0c027227 */ /* 0x000fe200078e00ff */
[----:B------:R-:W-:-:S02]  /*0ac0*/  LOP3.LUT R36, R9, 0x58, RZ, 0xfc, !PT ;  /* 0x0000005809247812 */ /* 0x000fc400078efcff */
[----:B------:R-:W-:Y:S01]  /*0ad0*/  ISETP.GT.U32.AND P1, PT, R35, R10, PT ;  /* 0x0000000a2300720c */ /* 0x000fe20003f24070 */
[----:B-1----:R-:W-:Y:S01]  /*0ae0*/  IMAD.MOV R4, RZ, RZ, -R16 ;  /* 0x000000ffff047224 */ /* 0x002fe200078e0a10 */
[----:B------:R-:W-:Y:S01]  /*0af0*/  LOP3.LUT R39, R9, 0x60, RZ, 0xfc, !PT ;  /* 0x0000006009277812 */ /* 0x000fe200078efcff */
[----:B------:R-:W-:Y:S01]  /*0b00*/  IMAD.MOV R2, RZ, RZ, -R2 ;  /* 0x000000ffff027224 */ /* 0x000fe200078e0a02 */
[----:B------:R-:W-:Y:S01]  /*0b10*/  IABS R22, R36 ;  /* 0x0000002400167213 */ /* 0x000fe20000000000 */
[----:B--2---:R-:W-:Y:S01]  /*0b20*/  IMAD.MOV R5, RZ, RZ, -R3 ;  /* 0x000000ffff057224 */ /* 0x004fe200078e0a03 */
[----:B------:R-:W-:Y:S01]  /*0b30*/  IABS R23, R39 ;  /* 0x0000002700177213 */ /* 0x000fe20000000000 */
[----:B------:R-:W-:Y:S01]  /*0b40*/  @!P0 IMAD.IADD R8, R8, 0x1, -R35 ;  /* 0x0000000108088824 */ /* 0x000fe200078e0a23 */
[----:B------:R-:W-:Y:S01]  /*0b50*/  ISETP.GE.AND P0, PT, R20, RZ, PT ;  /* 0x000000ff1400720c */ /* 0x000fe20003f06270 */
[----:B------:R-:W-:Y:S01]  /*0b60*/  IMAD R4, R17, R4, R14 ;  /* 0x0000000411047224 */ /* 0x000fe200078e020e */
[----:B------:R-:W-:Y:S01]  /*0b70*/  LOP3.LUT R40, R9, 0x68, RZ, 0xfc, !PT ;  /* 0x0000006809287812 */ /* 0x000fe200078efcff */
[----:B------:R-:W-:Y:S01]  /*0b80*/  IMAD.MOV.U32 R14, RZ, RZ, R11 ;  /* 0x000000ffff0e7224 */ /* 0x000fe200078e000b */
[C---:B------:R-:W-:Y:S01]  /*0b90*/  ISETP.GT.U32.AND P5, PT, R35.reuse, R8, PT ;  /* 0x000000082300720c */ /* 0x040fe20003fa4070 */
[----:B------:R-:W-:Y:S01]  /*0ba0*/  IMAD R11, R35, R2, R13 ;  /* 0x00000002230b7224 */ /* 0x000fe200078e020d */
[----:B------:R-:W-:Y:S01]  /*0bb0*/  IABS R25, R40 ;  /* 0x0000002800197213 */ /* 0x000fe20000000000 */
[----:B------:R-:W-:-:S02]  /*0bc0*/  IMAD.MOV.U32 R16, RZ, RZ, R5 ;  /* 0x000000ffff107224 */ /* 0x000fc400078e0005 */
[----:B------:R-:W-:Y:S01]  /*0bd0*/  IMAD.MOV.U32 R2, RZ, RZ, RZ ;  /* 0x000000ffff027224 */ /* 0x000fe200078e00ff */
[----:B------:R-:W-:Y:S01]  /*0be0*/  ISETP.GT.U32.AND P2, PT, R35, R11, PT ;  /* 0x0000000b2300720c */ /* 0x000fe20003f44070 */
[----:B------:R-:W-:Y:S02]  /*0bf0*/  IMAD R5, R16, R27, RZ ;  /* 0x0000001b10057224 */ /* 0x000fe400078e02ff */
[----:B------:R-:W-:Y:S01]  /*0c00*/  @!P1 IMAD.IADD R10, R10, 0x1, -R35 ;  /* 0x000000010a0a9824 */ /* 0x000fe200078e0a23 */
[----:B------:R-:W-:Y:S01]  /*0c10*/  ISETP.GE.AND P1, PT, R21, RZ, PT ;  /* 0x000000ff1500720c */ /* 0x000fe20003f26270 */
[----:B------:R-:W-:Y:S01]  /*0c20*/  IMAD.HI.U32 R5, R3, R5, R2 ;  /* 0x0000000503057227 */ /* 0x000fe200078e0002 */
[----:B------:R-:W-:Y:S02]  /*0c30*/  LOP3.LUT R21, R9, 0x48, RZ, 0xfc, !PT ;  /* 0x0000004809157812 */ /* 0x000fe400078efcff */
[----:B------:R-:W-:Y:S01]  /*0c40*/  ISETP.GT.U32.AND P3, PT, R35, R10, PT ;  /* 0x0000000a2300720c */ /* 0x000fe20003f64070 */
[----:B------:R-:W-:Y:S01]  /*0c50*/  IMAD.HI.U32 R3, R12, R14, RZ ;  /* 0x0000000e0c037227 */ /* 0x000fe200078e00ff */
[----:B------:R-:W-:-:S03]  /*0c60*/  IABS R20, R21 ;  /* 0x0000001500147213 */ /* 0x000fc60000000000 */
[----:B------:R-:W-:Y:S02]  /*0c70*/  IMAD.MOV R3, RZ, RZ, -R3 ;  /* 0x000000ffff037224 */ /* 0x000fe400078e0a03 */
[--C-:B------:R-:W-:Y:S02]  /*0c80*/  @!P5 IMAD.IADD R8, R8, 0x1, -R35.reuse ;  /* 0x000000010808d824 */ /* 0x100fe400078e0a23 */
[----:B------:R-:W-:Y:S02]  /*0c90*/  IMAD.IADD R2, R15, 0x1, R4 ;  /* 0x000000010f027824 */ /* 0x000fe400078e0204 */
[--C-:B------:R-:W-:Y:S02]  /*0ca0*/  @!P2 IMAD.IADD R11, R11, 0x1, -R35.reuse ;  /* 0x000000010b0ba824 */ /* 0x100fe400078e0a23 */
[----:B------:R-:W-:Y:S01]  /*0cb0*/  IMAD R4, R35, R3, R14 ;  /* 0x0000000323047224 */ /* 0x000fe200078e020e */
[----:B------:R-:W-:Y:S01]  /*0cc0*/  LOP3.LUT R3, R9, 0x28, RZ, 0xfc, !PT ;  /* 0x0000002809037812 */ /* 0x000fe200078efcff */
[----:B------:R-:W-:Y:S01]  /*0cd0*/  IMAD.MOV.U32 R15, RZ, RZ, R8 ;  /* 0x000000ffff0f7224 */ /* 0x000fe200078e0008 */
[----:B------:R-:W-:Y:S01]  /*0ce0*/  ISETP.GT.U32.AND P2, PT, R35, R11, PT ;  /* 0x0000000b2300720c */ /* 0x000fe20003f44070 */
[----:B------:R-:W-:Y:S01]  /*0cf0*/  @!P3 IMAD.IADD R10, R10, 0x1, -R35 ;  /* 0x000000010a0ab824 */ /* 0x000fe200078e0a23 */
[----:B------:R-:W-:Y:S01]  /*0d00*/  LOP3.LUT R14, R9, 0x30, RZ, 0xfc, !PT ;  /* 0x00000030090e7812 */ /* 0x000fe200078efcff */
[----:B------:R-:W-:Y:S01]  /*0d10*/  @!P6 IMAD.MOV R15, RZ, RZ, -R15 ;  /* 0x000000ffff0fe224 */ /* 0x000fe200078e0a0f */
[----:B------:R-:W-:-:S02]  /*0d20*/  ISETP.GT.U32.AND P6, PT, R35, R4, PT ;  /* 0x000000042300720c */ /* 0x000fc40003fc4070 */
[----:B------:R-:W-:Y:S02]  /*0d30*/  IABS R13, R3 ;  /* 0x00000003000d7213 */ /* 0x000fe40000000000 */
[----:B------:R-:W-:Y:S02]  /*0d40*/  LOP3.LUT R8, R9, 0x40, RZ, 0xfc, !PT ;  /* 0x0000004009087812 */ /* 0x000fe400078efcff */
[----:B------:R-:W-:Y:S02]  /*0d50*/  IABS R16, R14 ;  /* 0x0000000e00107213 */ /* 0x000fe40000000000 */
[----:B------:R-:W-:Y:S01]  /*0d60*/  ISETP.GE.AND P5, PT, R3, RZ, PT ;  /* 0x000000ff0300720c */ /* 0x000fe20003fa6270 */
[----:B------:R-:W-:Y:S01]  /*0d70*/  @!P2 IMAD.IADD R11, R11, 0x1, -R35 ;  /* 0x000000010b0ba824 */ /* 0x000fe200078e0a23 */
[----:B------:R-:W-:Y:S01]  /*0d80*/  IABS R18, R8 ;  /* 0x0000000800127213 */ /* 0x000fe20000000000 */
[----:B------:R-:W-:Y:S01]  /*0d90*/  IMAD.HI.U32 R3, R12, R13, RZ ;  /* 0x0000000d0c037227 */ /* 0x000fe200078e00ff */
[----:B------:R-:W-:-:S02]  /*0da0*/  ISETP.GE.AND P2, PT, R8, RZ, PT ;  /* 0x000000ff0800720c */ /* 0x000fc40003f46270 */
[----:B------:R-:W-:Y:S01]  /*0db0*/  ISETP.GE.AND P3, PT, R14, RZ, PT ;  /* 0x000000ff0e00720c */ /* 0x000fe20003f66270 */
[----:B------:R-:W-:Y:S02]  /*0dc0*/  @!P6 IMAD.IADD R4, R4, 0x1, -R35 ;  /* 0x000000010404e824 */ /* 0x000fe400078e0a23 */
[----:B------:R-:W-:-:S03]  /*0dd0*/  IMAD.HI.U32 R8, R12, R16, RZ ;  /* 0x000000100c087227 */ /* 0x000fc600078e00ff */
[C---:B------:R-:W-:Y:S01]  /*0de0*/  ISETP.GT.U32.AND P6, PT, R35.reuse, R4, PT ;  /* 0x000000042300720c */ /* 0x040fe20003fc4070 */
[----:B------:R-:W-:Y:S02]  /*0df0*/  IMAD.MOV R14, RZ, RZ, -R3 ;  /* 0x000000ffff0e7224 */ /* 0x000fe400078e0a03 */
[----:B------:R-:W-:Y:S02]  /*0e00*/  IMAD.MOV R17, RZ, RZ, -R8 ;  /* 0x000000ffff117224 */ /* 0x000fe400078e0a08 */
[C---:B------:R-:W-:Y:S02]  /*0e10*/  IMAD R8, R35.reuse, R14, R13 ;  /* 0x0000000e23087224 */ /* 0x040fe400078e020d */
[----:B------:R-:W-:Y:S02]  /*0e20*/  IMAD R13, R35, R17, R16 ;  /* 0x00000011230d7224 */ /* 0x000fe400078e0210 */
[----:B------:R-:W-:Y:S02]  /*0e30*/  IMAD.MOV.U32 R17, RZ, RZ, R10 ;  /* 0x000000ffff117224 */ /* 0x000fe400078e000a */
[----:B------:R-:W-:-:S04]  /*0e40*/  IMAD.HI.U32 R3, R12, R18, RZ ;  /* 0x000000120c037227 */ /* 0x000fc800078e00ff */
[----:B------:R-:W-:Y:S01]  /*0e50*/  @!P0 IMAD.MOV R17, RZ, RZ, -R17 ;  /* 0x000000ffff118224 */ /* 0x000fe200078e0a11 */
[C---:B------:R-:W-:Y:S01]  /*0e60*/  ISETP.GT.U32.AND P0, PT, R35.reuse, R8, PT ;  /* 0x000000082300720c */ /* 0x040fe20003f04070 */
[----:B------:R-:W-:Y:S01]  /*0e70*/  @!P6 IMAD.IADD R4, R4, 0x1, -R35 ;  /* 0x000000010404e824 */ /* 0x000fe200078e0a23 */
[----:B------:R-:W-:Y:S01]  /*0e80*/  ISETP.GT.U32.AND P6, PT, R35, R13, PT ;  /* 0x0000000d2300720c */ /* 0x000fe20003fc4070 */
[----:B------:R-:W-:-:S04]  /*0e90*/  IMAD.HI.U32 R14, R12, R20, RZ ;  /* 0x000000140c0e7227 */ /* 0x000fc800078e00ff */
[----:B------:R-:W-:Y:S02]  /*0ea0*/  IMAD.MOV R3, RZ, RZ, -R3 ;  /* 0x000000ffff037224 */ /* 0x000fe400078e0a03 */
[----:B------:R-:W-:Y:S02]  /*0eb0*/  IMAD.MOV R16, RZ, RZ, -R14 ;  /* 0x000000ffff107224 */ /* 0x000fe400078e0a0e */
[----:B------:R-:W-:Y:S01]  /*0ec0*/  IMAD R14, R35, R3, R18 ;  /* 0x00000003230e7224 */ /* 0x000fe200078e0212 */
[----:B------:R-:W-:Y:S01]  /*0ed0*/  IABS R18, R33 ;  /* 0x0000002100127213 */ /* 0x000fe20000000000 */
[--C-:B------:R-:W-:Y:S01]  /*0ee0*/  @!P0 IMAD.IADD R8, R8, 0x1, -R35.reuse ;  /* 0x0000000108088824 */ /* 0x100fe200078e0a23 */
[----:B------:R-:W-:Y:S01]  /*0ef0*/  LOP3.LUT R3, R169, 0x7f, RZ, 0xc0, !PT ;  /* 0x0000007fa9037812 */ /* 0x000fe200078ec0ff */
[----:B------:R-:W-:Y:S02]  /*0f00*/  @!P6 IMAD.IADD R13, R13, 0x1, -R35 ;  /* 0x000000010d0de824 */ /* 0x000fe400078e0a23 */
[C---:B------:R-:W-:Y:S01]  /*0f10*/  IMAD R16, R35.reuse, R16, R20 ;  /* 0x0000001023107224 */ /* 0x040fe200078e0214 */
[C---:B------:R-:W-:Y:S01]  /*0f20*/  ISETP.GT.U32.AND P0, PT, R35.reuse, R8, PT ;  /* 0x000000082300720c */ /* 0x040fe20003f04070 */
[----:B------:R-:W-:Y:S01]  /*0f30*/  IMAD.MOV.U32 R19, RZ, RZ, R11 ;  /* 0x000000ffff137224 */ /* 0x000fe200078e000b */
[----:B------:R-:W-:Y:S01]  /*0f40*/  ISETP.GT.U32.AND P6, PT, R35, R13, PT ;  /* 0x0000000d2300720c */ /* 0x000fe20003fc4070 */
[----:B------:R-:W-:-:S04]  /*0f50*/  IMAD.HI.U32 R10, R12, R22, RZ ;  /* 0x000000160c0a7227 */ /* 0x000fc800078e00ff */
[----:B------:R-:W-:Y:S01]  /*0f60*/  @!P4 IMAD.MOV R19, RZ, RZ, -R19 ;  /* 0x000000ffff13c224 */ /* 0x000fe200078e0a13 */
[----:B------:R-:W-:Y:S01]  /*0f70*/  ISETP.GE.AND P4, PT, R21, RZ, PT ;  /* 0x000000ff1500720c */ /* 0x000fe20003f86270 */
[----:B------:R-:W-:Y:S02]  /*0f80*/  IMAD.MOV.U32 R21, RZ, RZ, R4 ;  /* 0x000000ffff157224 */ /* 0x000fe400078e0004 */
[----:B------:R-:W-:-:S04]  /*0f90*/  IMAD.HI.U32 R4, R12, R18, RZ ;  /* 0x000000120c047227 */ /* 0x000fc800078e00ff */
[--C-:B------:R-:W-:Y:S01]  /*0fa0*/  @!P0 IMAD.IADD R8, R8, 0x1, -R35.reuse ;  /* 0x0000000108088824 */ /* 0x100fe200078e0a23 */
[----:B------:R-:W-:Y:S01]  /*0fb0*/  ISETP.GT.U32.AND P0, PT, R35, R14, PT ;  /* 0x0000000e2300720c */ /* 0x000fe20003f04070 */
[----:B------:R-:W-:Y:S01]  /*0fc0*/  @!P6 IMAD.IADD R13, R13, 0x1, -R35 ;  /* 0x000000010d0de824 */ /* 0x000fe200078e0a23 */
[----:B------:R-:W-:Y:S01]  /*0fd0*/  ISETP.GT.U32.AND P6, PT, R35, R16, PT ;  /* 0x000000102300720c */ /* 0x000fe20003fc4070 */
[----:B------:R-:W-:-:S04]  /*0fe0*/  IMAD.HI.U32 R11, R12, R23, RZ ;  /* 0x000000170c0b7227 */ /* 0x000fc800078e00ff */
[----:B------:R-:W-:Y:S02]  /*0ff0*/  IMAD.MOV R20, RZ, RZ, -R4 ;  /* 0x000000ffff147224 */ /* 0x000fe400078e0a04 */
[----:B------:R-:W-:Y:S02]  /*1000*/  IMAD.MOV R10, RZ, RZ, -R10 ;  /* 0x000000ffff0a7224 */ /* 0x000fe400078e0a0a */
[----:B------:R-:W-:Y:S01]  /*1010*/  IMAD.MOV R24, RZ, RZ, -R11 ;  /* 0x000000ffff187224 */ /* 0x000fe200078e0a0b */
[----:B------:R-:W-:Y:S01]  /*1020*/  IABS R11, R9 ;  /* 0x00000009000b7213 */ /* 0x000fe20000000000 */
[--C-:B------:R-:W-:Y:S02]  /*1030*/  @!P0 IMAD.IADD R14, R14, 0x1, -R35.reuse ;  /* 0x000000010e0e8824 */ /* 0x100fe400078e0a23 */
[----:B------:R-:W-:Y:S02]  /*1040*/  @!P6 IMAD.IADD R16, R16, 0x1, -R35 ;  /* 0x000000011010e824 */ /* 0x000fe400078e0a23 */
[C---:B------:R-:W-:Y:S01]  /*1050*/  IMAD R18, R35.reuse, R20, R18 ;  /* 0x0000001423127224 */ /* 0x040fe200078e0212 */
[C---:B------:R-:W-:Y:S01]  /*1060*/  ISETP.GT.U32.AND P6, PT, R35.reuse, R14, PT ;  /* 0x0000000e2300720c */ /* 0x040fe20003fc4070 */
[----:B------:R-:W-:-:S02]  /*1070*/  IMAD R20, R35, R10, R22 ;  /* 0x0000000a23147224 */ /* 0x000fc400078e0216 */
[C---:B------:R-:W-:Y:S01]  /*1080*/  IMAD R22, R35.reuse, R24, R23 ;  /* 0x0000001823167224 */ /* 0x040fe200078e0217 */
[C---:B------:R-:W-:Y:S01]  /*1090*/  ISETP.GT.U32.AND P0, PT, R35.reuse, R18, PT ;  /* 0x000000122300720c */ /* 0x040fe20003f04070 */
[----:B------:R-:W-:Y:S02]  /*10a0*/  IMAD.MOV.U32 R23, RZ, RZ, R8 ;  /* 0x000000ffff177224 */ /* 0x000fe400078e0008 */
[----:B------:R-:W-:Y:S02]  /*10b0*/  IMAD R2, R2, 0x200, R3 ;  /* 0x0000020002027824 */ /* 0x000fe400078e0203 */
[----:B------:R-:W-:Y:S01]  /*10c0*/  @!P5 IMAD.MOV R23, RZ, RZ, -R23 ;  /* 0x000000ffff17d224 */ /* 0x000fe200078e0a17 */
[----:B------:R-:W-:Y:S01]  /*10d0*/  ISETP.GT.U32.AND P5, PT, R35, R16, PT ;  /* 0x000000102300720c */ /* 0x000fe20003fa4070 */
[----:B------:R-:W-:Y:S01]  /*10e0*/  @!P1 IMAD.MOV R21, RZ, RZ, -R21 ;  /* 0x000000ffff159224 */ /* 0x000fe200078e0a15 */
[----:B------:R-:W-:Y:S01]  /*10f0*/  IABS R8, R2 ;  /* 0x0000000200087213 */ /* 0x000fe20000000000 */
[----:B------:R-:W-:Y:S01]  /*1100*/  @!P6 IMAD.IADD R14, R14, 0x1, -R35 ;  /* 0x000000010e0ee824 */ /* 0x000fe200078e0a23 */
[----:B------:R-:W-:Y:S01]  /*1110*/  ISETP.NE.U32.AND P1, PT, R3, RZ, PT ;  /* 0x000000ff0300720c */ /* 0x000fe20003f25070 */
[----:B------:R-:W-:Y:S01]  /*1120*/  IMAD.HI.U32 R4, R12, R25, RZ ;  /* 0x000000190c047227 */ /* 0x000fe200078e00ff */
[----:B------:R-:W-:-:S03]  /*1130*/  ISETP.GT.U32.AND P6, PT, R35, R20, PT ;  /* 0x000000142300720c */ /* 0x000fc60003fc4070 */
[----:B------:R-:W-:-:S04]  /*1140*/  IMAD.HI.U32 R3, R5, R8, RZ ;  /* 0x0000000805037227 */ /* 0x000fc800078e00ff */
[----:B------:R-:W-:Y:S02]  /*1150*/  IMAD.MOV R3, RZ, RZ, -R3 ;  /* 0x000000ffff037224 */ /* 0x000fe400078e0a03 */
[--C-:B------:R-:W-:Y:S02]  /*1160*/  @!P0 IMAD.IADD R18, R18, 0x1, -R35.reuse ;  /* 0x0000000112128824 */ /* 0x100fe400078e0a23 */
[----:B------:R-:W-:Y:S01]  /*1170*/  @!P5 IMAD.IADD R16, R16, 0x1, -R35 ;  /* 0x000000011010d824 */ /* 0x000fe200078e0a23 */
[C---:B------:R-:W-:Y:S01]  /*1180*/  ISETP.GT.U32.AND P5, PT, R35.reuse, R22, PT ;  /* 0x000000162300720c */ /* 0x040fe20003fa4070 */
[----:B------:R-:W-:Y:S01]  /*1190*/  IMAD.MOV R4, RZ, RZ, -R4 ;  /* 0x000000ffff047224 */ /* 0x000fe200078e0a04 */
[----:B------:R-:W-:Y:S01]  /*11a0*/  ISETP.GT.U32.AND P0, PT, R35, R18, PT ;  /* 0x000000122300720c */ /* 0x000fe20003f04070 */
[C---:B------:R-:W-:Y:S02]  /*11b0*/  VIADD R197, R2.reuse, 0x80 ;  /* 0x0000008002c57836 */ /* 0x040fe40000000000 */
[----:B------:R-:W-:-:S02]  /*11c0*/  VIADD R196, R2, 0x100 ;  /* 0x0000010002c47836 */ /* 0x000fc40000000000 */
[----:B------:R-:W-:Y:S01]  /*11d0*/  IMAD R3, R27, R3, R8 ;  /* 0x000000031b037224 */ /* 0x000fe200078e0208 */
[----:B------:R-:W-:Y:S01]  /*11e0*/  IABS R10, R197 ;  /* 0x000000c5000a7213 */ /* 0x000fe20000000000 */
[----:B------:R-:W-:Y:S01]  /*11f0*/  IMAD R24, R35, R4, R25 ;  /* 0x0000000423187224 */ /* 0x000fe200078e0219 */
[----:B------:R-:W-:Y:S01]  /*1200*/  IABS R26, R196 ;  /* 0x000000c4001a7213 */ /* 0x000fe20000000000 */
[----:B------:R-:W-:Y:S01]  /*1210*/  @!P6 IMAD.IADD R20, R20, 0x1, -R35 ;  /* 0x000000011414e824 */ /* 0x000fe200078e0a23 */
[----:B------:R-:W-:Y:S01]  /*1220*/  ISETP.GT.U32.AND P6, PT, R27, R3, PT ;  /* 0x000000031b00720c */ /* 0x000fe20003fc4070 */
[----:B------:R-:W-:-:S04]  /*1230*/  IMAD.HI.U32 R4, R12, R11, RZ ;  /* 0x0000000b0c047227 */ /* 0x000fc800078e00ff */
[----:B------:R-:W-:Y:S02]  /*1240*/  IMAD.MOV R28, RZ, RZ, -R4 ;  /* 0x000000ffff1c7224 */ /* 0x000fe400078e0a04 */
[----:B------:R-:W-:-:S04]  /*1250*/  IMAD.HI.U32 R4, R5, R10, RZ ;  /* 0x0000000a05047227 */ /* 0x000fc800078e00ff */
[----:B------:R-:W-:-:S04]  /*1260*/  IMAD.HI.U32 R8, R5, R26, RZ ;  /* 0x0000001a05087227 */ /* 0x000fc800078e00ff */
[----:B------:R-:W-:Y:S02]  /*1270*/  IMAD.MOV.U32 R25, RZ, RZ, R13 ;  /* 0x000000ffff197224 */ /* 0x000fe400078e000d */
[--C-:B------:R-:W-:Y:S01]  /*1280*/  @!P5 IMAD.IADD R22, R22, 0x1, -R35.reuse ;  /* 0x000000011616d824 */ /* 0x100fe200078e0a23 */
[C---:B------:R-:W-:Y:S01]  /*1290*/  ISETP.GT.U32.AND P5, PT, R35.reuse, R20, PT ;  /* 0x000000142300720c */ /* 0x040fe20003fa4070 */
[----:B------:R-:W-:Y:S02]  /*12a0*/  IMAD.MOV R4, RZ, RZ, -R4 ;  /* 0x000000ffff047224 */ /* 0x000fe400078e0a04 */
[----:B------:R-:W-:Y:S02]  /*12b0*/  IMAD.MOV R8, RZ, RZ, -R8 ;  /* 0x000000ffff087224 */ /* 0x000fe400078e0a08 */
[----:B------:R-:W-:Y:S01]  /*12c0*/  @!P0 IMAD.IADD R18, R18, 0x1, -R35 ;  /* 0x0000000112128824 */ /* 0x000fe200078e0a23 */
[C---:B------:R-:W-:Y:S01]  /*12d0*/  ISETP.GT.U32.AND P0, PT, R35.reuse, R24, PT ;  /* 0x000000182300720c */ /* 0x040fe20003f04070 */
[----:B------:R-:W-:Y:S01]  /*12e0*/  @!P3 IMAD.MOV R25, RZ, RZ, -R25 ;  /* 0x000000ffff19b224 */ /* 0x000fe200078e0a19 */
[C---:B------:R-:W-:Y:S01]  /*12f0*/  ISETP.GT.U32.AND P3, PT, R35.reuse, R22, PT ;  /* 0x000000162300720c */ /* 0x040fe20003f64070 */
[----:B------:R-:W-:-:S02]  /*1300*/  IMAD R13, R35, R28, R11 ;  /* 0x0000001c230d7224 */ /* 0x000fc400078e020b */
[C---:B------:R-:W-:Y:S02]  /*1310*/  IMAD R4, R27.reuse, R4, R10 ;  /* 0x000000041b047224 */ /* 0x040fe400078e020a */
[----:B------:R-:W-:Y:S02]  /*1320*/  IMAD R8, R27, R8, R26 ;  /* 0x000000081b087224 */ /* 0x000fe400078e021a */
[----:B------:R-:W-:Y:S02]  /*1330*/  VIADD R11, R166, 0xffffffff ;  /* 0xffffffffa60b7836 */ /* 0x000fe40000000000 */
[----:B------:R-:W-:Y:S01]  /*1340*/  @!P6 IMAD.IADD R3, R3, 0x1, -R27 ;  /* 0x000000010303e824 */ /* 0x000fe200078e0a1b */
[----:B----4-:R-:W-:Y:S06]  /*1350*/  BRA.U UP0, `(.L_x_5) ;  /* 0x0000000100187547 */ /* 0x010fec000b800000 */
[----:B------:R-:W-:Y:S01]  /*1360*/  ELECT P6, URZ, PT ;  /* 0x0000000000ff782f */ /* 0x000fe200038c0000 */
[----:B------:R-:W-:Y:S01]  /*1370*/  IMAD.MOV.U32 R10, RZ, RZ, 0x1 ;  /* 0x00000001ff0a7424 */ /* 0x000fe200078e00ff */
[----:B------:R-:W-:Y:S01]  /*1380*/  UMOV UR5, 0x40 ;  /* 0x0000004000057882 */ /* 0x000fe20000000000 */
[----:B------:R-:W-:Y:S01]  /*1390*/  UVIRTCOUNT.DEALLOC.SMPOOL 0x80 ;  /* 0x000000800000784c */ /* 0x000fe20000000000 */
[----:B------:R-:W-:-:S09]  /*13a0*/  ULEA UR5, UR4, UR5, 0x18 ;  /* 0x0000000504057291 */ /* 0x000fd2000f8ec0ff */
[----:B------:R1:W-:Y:S03]  /*13b0*/  @P6 STS.U8 [UR5], R10 ;  /* 0x0000000aff006988 */ /* 0x0003e60008000005 */
.L_x_5:
[----:B------:R-:W-:Y:S01]  /*13c0*/  UIADD3 UR10, UPT, UPT, UR8, UR10, URZ ;  /* 0x0000000a080a7290 */ /* 0x000fe2000fffe0ff */
[----:B------:R-:W-:Y:S01]  /*13d0*/  ISETP.GT.U32.AND P6, PT, R27, R3, PT ;  /* 0x000000031b00720c */ /* 0x000fe20003fc4070 */
[--C-:B------:R-:W-:Y:S01]  /*13e0*/  @!P3 IMAD.IADD R22, R22, 0x1, -R35.reuse ;  /* 0x000000011616b824 */ /* 0x100fe200078e0a23 */
[----:B------:R-:W-:Y:S01]  /*13f0*/  ISETP.GE.AND P3, PT, R2, RZ, PT ;  /* 0x000000ff0200720c */ /* 0x000fe20003f66270 */
[----:B------:R-:W-:Y:S01]  /*1400*/  VOTEU.ALL UP1, P1 ;  /* 0x0000000000ff7886 */ /* 0x000fe20000820000 */
[----:B------:R-:W-:Y:S01]  /*1410*/  @!P0 IMAD.IADD R24, R24, 0x1, -R35 ;  /* 0x0000000118188824 */ /* 0x000fe200078e0a23 */
[----:B------:R-:W-:Y:S01]  /*1420*/  UIADD3 UR6, UPT, UPT, UR9, 0xa000, URZ ;  /* 0x0000a00009067890 */ /* 0x000fe2000fffe0ff */
[----:B------:R-:W-:Y:S01]  /*1430*/  ISETP.NE.AND P0, PT, R6, RZ, PT ;  /* 0x000000ff0600720c */ /* 0x000fe20003f05270 */
[----:B------:R-:W-:Y:S01]  /*1440*/  VOTEU.ALL UP2, P1 ;  /* 0x0000000000ff7886 */ /* 0x000fe20000840000 */
[----:B------:R-:W-:Y:S01]  /*1450*/  STTM.x64 tmem[UR10], RZ ;  /* 0x000000ff000079ed */ /* 0x000fe2000834000a */
[----:B------:R-:W-:Y:S01]  /*1460*/  STTM.x64 tmem[UR10+0x40], RZ ;  /* 0x000040ff000079ed */ /* 0x000fe2000834000a */
[----:B------:R-:W-:Y:S01]  /*1470*/  STTM.x64 tmem[UR10+0x80], RZ ;  /* 0x000080ff000079ed */ /* 0x000fe2000834000a */
[----:B------:R-:W-:Y:S01]  /*1480*/  STTM.x64 tmem[UR10+0xc0], RZ ;  /* 0x0000c0ff000079ed */ /* 0x000fe2000834000a */
[----:B------:R-:W-:Y:S01]  /*1490*/  STTM.x64 tmem[UR10+0x100], RZ ;  /* 0x000100ff000079ed */ /* 0x000fe2000834000a */
[----:B------:R-:W-:Y:S01]  /*14a0*/  STTM.x64 tmem[UR10+0x140], RZ ;  /* 0x000140ff000079ed */ /* 0x000fe2000834000a */
[----:B------:R-:W-:Y:S01]  /*14b0*/  STTM.x64 tmem[UR10+0x180], RZ ;  /* 0x000180ff000079ed */ /* 0x000fe2000834000a */
[----:B------:R-:W-:Y:S01]  /*14c0*/  STTM.x64 tmem[UR10+0x1c0], RZ ;  /* 0x0001c0ff000079ed */ /* 0x000fe2000834000a */
[----:B------:R-:W2:Y:S01]  /*14d0*/  FENCE.VIEW.ASYNC.T ;  /* 0x00000000000073c6 */ /* 0x000ea20000000200 */
[----:B------:R-:W-:Y:S01]  /*14e0*/  @!P6 IMAD.IADD R3, R3, 0x1, -R27 ;  /* 0x000000010303e824 */ /* 0x000fe200078e0a1b */
[----:B------:R-:W-:Y:S01]  /*14f0*/  ISETP.GT.U32.AND P6, PT, R35, R13, PT ;  /* 0x0000000d2300720c */ /* 0x000fe20003fc4070 */
[----:B------:R-:W-:Y:S01]  /*1500*/  @!P5 IMAD.IADD R20, R20, 0x1, -R35 ;  /* 0x000000011414d824 */ /* 0x000fe200078e0a23 */
[----:B------:R-:W-:-:S04]  /*1510*/  @!UP1 UIADD3 UR4, UPT, UPT, -UR7, 0x100000, URZ ;  /* 0x0010000007049890 */ /* 0x000fc8000fffe1ff */
[----:B------:R-:W-:Y:S02]  /*1520*/  @!UP1 USHF.L.U32 UR5, UR4, 0xb, URZ ;  /* 0x0000000b04059899 */ /* 0x000fe400080006ff */
[----:B------:R-:W-:Y:S01]  /*1530*/  @!UP1 USHF.L.U32 UR4, UR4, 0x1, URZ ;  /* 0x0000000104049899 */ /* 0x000fe200080006ff */
[----:B--2---:R-:W-:Y:S01]  /*1540*/  BAR.SYNC.DEFER_BLOCKING 0x0 ;  /* 0x0000000000007b1d */ /* 0x004fe20000010000 */
[----:B------:R-:W-:Y:S01]  /*1550*/  @!P3 IMAD.MOV R3, RZ, RZ, -R3 ;  /* 0x000000ffff03b224 */ /* 0x000fe200078e0a03 */
[----:B------:R-:W-:Y:S02]  /*1560*/  LOP3.LUT R6, RZ, R6, RZ, 0x33, !PT ;  /* 0x00000006ff067212 */ /* 0x000fe400078e33ff */
[----:B------:R-:W-:Y:S02]  /*1570*/  ISETP.GT.U32.AND P3, PT, R35, R24, PT ;  /* 0x000000182300720c */ /* 0x000fe40003f64070 */
[----:B------:R-:W-:Y:S02]  /*1580*/  SEL R26, R6, R3, !P0 ;  /* 0x00000003061a7207 */ /* 0x000fe40004000000 */
[----:B-1----:R-:W-:Y:S01]  /*1590*/  LEA.HI R10, R169, R0, RZ, 0x1c ;  /* 0x00000000a90a7211 */ /* 0x002fe200078fe0ff */
[----:B------:R-:W-:Y:S01]  /*15a0*/  @!P2 IMAD.MOV R14, RZ, RZ, -R14 ;  /* 0x000000ffff0ea224 */ /* 0x000fe200078e0a0e */
[----:B------:R-:W-:Y:S01]  /*15b0*/  ISETP.GE.U32.AND P5, PT, R11, 0x7ffffff0, PT ;  /* 0x7ffffff00b00780c */ /* 0x000fe20003fa6070 */
[----:B------:R-:W-:Y:S01]  /*15c0*/  @!P6 IMAD.IADD R13, R13, 0x1, -R35 ;  /* 0x000000010d0de824 */ /* 0x000fe200078e0a23 */
[----:B------:R-:W-:Y:S01]  /*15d0*/  PRMT R11, RZ, 0x7610, R11 ;  /* 0x00007610ff0b7816 */ /* 0x000fe2000000000b */
[----:B------:R-:W-:Y:S01]  /*15e0*/  IMAD R3, R26, R167, RZ ;  /* 0x000000a71a037224 */ /* 0x000fe200078e02ff */
[----:B------:R-:W-:Y:S01]  /*15f0*/  LOP3.LUT R41, R9, 0x70, RZ, 0xfc, !PT ;  /* 0x0000007009297812 */ /* 0x000fe200078efcff */
[----:B------:R-:W-:Y:S01]  /*1600*/  VIADD R38, R10, 0x38 ;  /* 0x000000380a267836 */ /* 0x000fe20000000000 */
[----:B------:R-:W-:Y:S01]  /*1610*/  ISETP.GT.U32.AND P6, PT, R35, R13, PT ;  /* 0x0000000d2300720c */ /* 0x000fe20003fc4070 */
[----:B------:R-:W-:Y:S01]  /*1620*/  @!P3 IMAD.IADD R24, R24, 0x1, -R35 ;  /* 0x000000011818b824 */ /* 0x000fe200078e0a23 */
[C---:B------:R-:W-:Y:S01]  /*1630*/  LEA R28, P3, R3.reuse, UR12, 0x1 ;  /* 0x0000000c031c7c11 */ /* 0x040fe2000f8608ff */
[----:B------:R-:W-:Y:S01]  /*1640*/  VIADD R34, R10, 0x78 ;  /* 0x000000780a227836 */ /* 0x000fe20000000000 */
[----:B------:R-:W-:Y:S01]  /*1650*/  IABS R26, R38 ;  /* 0x00000026001a7213 */ /* 0x000fe20000000000 */
[----:B------:R-:W-:Y:S01]  /*1660*/  @!P4 IMAD.MOV R16, RZ, RZ, -R16 ;  /* 0x000000ffff10c224 */ /* 0x000fe200078e0a10 */
[----:B------:R-:W-:Y:S01]  /*1670*/  LEA.HI.X.SX32 R29, R3, UR13, 0x1, P3 ;  /* 0x0000000d031d7c11 */ /* 0x000fe200098f0eff */
[----:B------:R-:W1:Y:S01]  /*1680*/  LDCU UR11, c[0x0][0x3b0] ;  /* 0x00007600ff0b77ac */ /* 0x000e620008000800 */
[----:B------:R-:W2:Y:S02]  /*1690*/  FENCE.VIEW.ASYNC.S ;  /* 0x00000000000073c6 */ /* 0x000ea40000000000 */
[----:B--2---:R2:W3:Y:S02]  /*16a0*/  @!UP2 SYNCS.EXCH.64 URZ, [UR6], UR4 ;  /* 0x0000000406ffa5b2 */ /* 0x0044e40008000100 */
[----:B---3--:R-:W-:Y:S01]  /*16b0*/  BAR.SYNC.DEFER_BLOCKING 0x0 ;  /* 0x0000000000007b1d */ /* 0x008fe20000010000 */
[----:B------:R-:W-:Y:S01]  /*16c0*/  ISETP.GT.U32.AND P3, PT, R27, R4, PT ;  /* 0x000000041b00720c */ /* 0x000fe20003f64070 */
[----:B------:R-:W-:-:S04]  /*16d0*/  IMAD.HI.U32 R3, R12, R26, RZ ;  /* 0x0000001a0c037227 */ /* 0x000fc800078e00ff */
[----:B------:R-:W-:Y:S01]  /*16e0*/  @!P6 IMAD.IADD R13, R13, 0x1, -R35 ;  /* 0x000000010d0de824 */ /* 0x000fe200078e0a23 */
[----:B------:R-:W-:-:S07]  /*16f0*/  ISETP.GT.U32.AND P6, PT, R27, R8, PT ;  /* 0x000000081b00720c */ /* 0x000fce0003fc4070 */
[----:B------:R-:W-:Y:S01]  /*1700*/  @!P3 IMAD.IADD R4, R4, 0x1, -R27 ;  /* 0x000000010404b824 */ /* 0x000fe200078e0a1b */
[----:B------:R-:W-:-:S05]  /*1710*/  ISETP.GE.AND P3, PT, R9, RZ, PT ;  /* 0x000000ff0900720c */ /* 0x000fca0003f66270 */
[----:B------:R-:W-:Y:S01]  /*1720*/  @!P6 IMAD.IADD R8, R8, 0x1, -R27 ;  /* 0x000000010808e824 */ /* 0x000fe200078e0a1b */
[----:B0-----:R-:W3:Y:S01]  /*1730*/  @!P5 LDG.E.U16 R11, desc[UR20][R28.64] ;  /* 0x000000141c0bd981 */ /* 0x001ee2000c1e1500 */
[----:B------:R-:W-:Y:S01]  /*1740*/  ISETP.GT.U32.AND P2, PT, R27, R4, PT ;  /* 0x000000041b00720c */ /* 0x000fe20003f44070 */
[----:B------:R-:W-:Y:S01]  /*1750*/  IMAD.MOV R3, RZ, RZ, -R3 ;  /* 0x000000ffff037224 */ /* 0x000fe200078e0a03 */
[----:B------:R-:W-:-:S04]  /*1760*/  IABS R30, R34 ;  /* 0x00000022001e7213 */ /* 0x000fc80000000000 */
[----:B------:R-:W-:Y:S01]  /*1770*/  @!P3 IMAD.MOV R13, RZ, RZ, -R13 ;  /* 0x000000ffff0db224 */ /* 0x000fe200078e0a0d */
[----:B------:R-:W-:Y:S01]  /*1780*/  IABS R31, R41 ;  /* 0x00000029001f7213 */ /* 0x000fe20000000000 */
[----:B------:R-:W-:Y:S01]  /*1790*/  IMAD R10, R35, R3, R26 ;  /* 0x00000003230a7224 */ /* 0x000fe200078e021a */
[----:B------:R-:W-:Y:S01]  /*17a0*/  ISETP.GT.U32.AND P4, PT, R27, R8, PT ;  /* 0x000000081b00720c */ /* 0x000fe20003f84070 */
[----:B------:R-:W-:Y:S01]  /*17b0*/  IMAD.HI.U32 R9, R12, R30, RZ ;  /* 0x0000001e0c097227 */ /* 0x000fe200078e00ff */
[----:B------:R-:W-:Y:S02]  /*17c0*/  ISETP.GE.AND P6, PT, R197, RZ, PT ;  /* 0x000000ffc500720c */ /* 0x000fe40003fc6270 */
[----:B------:R-:W-:Y:S01]  /*17d0*/  ISETP.GE.AND P3, PT, R196, RZ, PT ;  /* 0x000000ffc400720c */ /* 0x000fe20003f66270 */
[----:B------:R-:W-:-:S04]  /*17e0*/  IMAD.HI.U32 R12, R12, R31, RZ ;  /* 0x0000001f0c0c7227 */ /* 0x000fc800078e00ff */
[----:B------:R-:W-:Y:S02]  /*17f0*/  VIADD R3, R2, 0x180 ;  /* 0x0000018002037836 */ /* 0x000fe40000000000 */
[----:B------:R-:W-:Y:S02]  /*1800*/  IMAD.MOV R12, RZ, RZ, -R12 ;  /* 0x000000ffff0c7224 */ /* 0x000fe400078e0a0c */
[----:B------:R-:W-:Y:S01]  /*1810*/  @!P2 IMAD.IADD R4, R4, 0x1, -R27 ;  /* 0x000000010404a824 */ /* 0x000fe200078e0a1b */
[----:B------:R-:W-:Y:S01]  /*1820*/  IABS R32, R3 ;  /* 0x0000000300207213 */ /* 0x000fe20000000000 */
[----:B------:R-:W-:Y:S01]  /*1830*/  IMAD.MOV R9, RZ, RZ, -R9 ;  /* 0x000000ffff097224 */ /* 0x000fe200078e0a09 */
[C---:B------:R-:W-:Y:S01]  /*1840*/  ISETP.GT.U32.AND P2, PT, R35.reuse, R10, PT ;  /* 0x0000000a2300720c */ /* 0x040fe20003f44070 */
[----:B------:R-:W-:Y:S02]  /*1850*/  IMAD R12, R35, R12, R31 ;  /* 0x0000000c230c7224 */ /* 0x000fe400078e021f */
[----:B------:R-:W-:-:S02]  /*1860*/  @!P4 IMAD.IADD R8, R8, 0x1, -R27 ;  /* 0x000000010808c824 */ /* 0x000fc400078e0a1b */
[----:B------:R-:W-:Y:S01]  /*1870*/  @!P6 IMAD.MOV R4, RZ, RZ, -R4 ;  /* 0x000000ffff04e224 */ /* 0x000fe200078e0a04 */
[C---:B------:R-:W-:Y:S01]  /*1880*/  ISETP.GT.U32.AND P6, PT, R35.reuse, R12, PT ;  /* 0x0000000c2300720c */ /* 0x040fe20003fc4070 */
[----:B------:R-:W-:Y:S02]  /*1890*/  IMAD R26, R35, R9, R30 ;  /* 0x00000009231a7224 */ /* 0x000fe400078e021e */
[----:B------:R-:W-:Y:S01]  /*18a0*/  IMAD.MOV.U32 R30, RZ, RZ, R32 ;  /* 0x000000ffff1e7224 */ /* 0x000fe200078e0020 */
[C---:B------:R-:W-:Y:S01]  /*18b0*/  SEL R4, R6.reuse, R4, !P0 ;  /* 0x0000000406047207 */ /* 0x040fe20004000000 */
[----:B------:R-:W-:Y:S01]  /*18c0*/  @!P3 IMAD.MOV R8, RZ, RZ, -R8 ;  /* 0x000000ffff08b224 */ /* 0x000fe200078e0a08 */
[----:B------:R-:W-:Y:S01]  /*18d0*/  ISETP.GE.AND P3, PT, R33, RZ, PT ;  /* 0x000000ff2100720c */ /* 0x000fe20003f66270 */
[----:B------:R-:W-:Y:S01]  /*18e0*/  IMAD.HI.U32 R5, R5, R30, RZ ;  /* 0x0000001e05057227 */ /* 0x000fe200078e00ff */
[----:B------:R-:W-:Y:S02]  /*18f0*/  ISETP.GT.U32.AND P4, PT, R35, R26, PT ;  /* 0x0000001a2300720c */ /* 0x000fe40003f84070 */
[----:B------:R-:W-:Y:S01]  /*1900*/  SEL R32, R6, R8, !P0 ;  /* 0x0000000806207207 */ /* 0x000fe20004000000 */
[----:B------:R-:W-:-:S02]  /*1910*/  IMAD.MOV R5, RZ, RZ, -R5 ;  /* 0x000000ffff057224 */ /* 0x000fc400078e0a05 */
[-C--:B------:R-:W-:Y:S02]  /*1920*/  IMAD R8, R4, R167.reuse, RZ ;  /* 0x000000a704087224 */ /* 0x080fe400078e02ff */
[----:B------:R-:W-:Y:S02]  /*1930*/  IMAD R9, R32, R167, RZ ;  /* 0x000000a720097224 */ /* 0x000fe400078e02ff */
[----:B------:R-:W-:Y:S01]  /*1940*/  IMAD R4, R27, R5, R30 ;  /* 0x000000051b047224 */ /* 0x000fe200078e021e */
[----:B------:R-:W-:Y:S01]  /*1950*/  PRMT R5, RZ, 0x7610, R5 ;  /* 0x00007610ff057816 */ /* 0x000fe20000000005 */
[--C-:B------:R-:W-:Y:S01]  /*1960*/  @!P2 IMAD.IADD R10, R10, 0x1, -R35.reuse ;  /* 0x000000010a0aa824 */ /* 0x100fe200078e0a23 */
[----:B------:R-:W-:Y:S01]  /*1970*/  LEA R30, P2, R8, UR12, 0x1 ;  /* 0x0000000c081e7c11 */ /* 0x000fe2000f8408ff */
[--C-:B------:R-:W-:Y:S01]  /*1980*/  @!P6 IMAD.IADD R12, R12, 0x1, -R35.reuse ;  /* 0x000000010c0ce824 */ /* 0x100fe200078e0a23 */
[----:B------:R-:W-:Y:S01]  /*1990*/  LEA R32, P6, R9, UR12, 0x1 ;  /* 0x0000000c09207c11 */ /* 0x000fe2000f8c08ff */
[----:B------:R-:W-:Y:S01]  /*19a0*/  @!P4 IMAD.IADD R26, R26, 0x1, -R35 ;  /* 0x000000011a1ac824 */ /* 0x000fe200078e0a23 */
[----:B------:R-:W-:-:S02]  /*19b0*/  LEA.HI.X.SX32 R31, R8, UR13, 0x1, P2 ;  /* 0x0000000d081f7c11 */ /* 0x000fc400090f0eff */
[----:B------:R-:W-:Y:S02]  /*19c0*/  LEA.HI.X.SX32 R33, R9, UR13, 0x1, P6 ;  /* 0x0000000d09217c11 */ /* 0x000fe4000b0f0eff */
[----:B------:R-:W-:Y:S01]  /*19d0*/  PRMT R9, RZ, 0x7610, R9 ;  /* 0x00007610ff097816 */ /* 0x000fe20000000009 */
[----:B------:R-:W4:Y:S01]  /*19e0*/  @!P5 LDG.E.U16 R5, desc[UR20][R30.64] ;  /* 0x000000141e05d981 */ /* 0x000f22000c1e1500 */
[----:B------:R-:W-:Y:S02]  /*19f0*/  ISETP.GE.AND P4, PT, R36, RZ, PT ;  /* 0x000000ff2400720c */ /* 0x000fe40003f86270 */
[----:B------:R-:W-:Y:S02]  /*1a00*/  ISETP.GT.U32.AND P2, PT, R27, R4, PT ;  /* 0x000000041b00720c */ /* 0x000fe40003f44070 */
[----:B------:R-:W5:Y:S01]  /*1a10*/  @!P5 LDG.E.U16 R9, desc[UR20][R32.64] ;  /* 0x000000142009d981 */ /* 0x000f62000c1e1500 */
[----:B------:R-:W-:-:S08]  /*1a20*/  ISETP.GT.U32.AND P6, PT, R35, R12, PT ;  /* 0x0000000c2300720c */ /* 0x000fd00003fc4070 */
[----:B------:R-:W-:Y:S01]  /*1a30*/  @!P4 IMAD.MOV R20, RZ, RZ, -R20 ;  /* 0x000000ffff14c224 */ /* 0x000fe200078e0a14 */
[C---:B------:R-:W-:Y:S01]  /*1a40*/  ISETP.GT.U32.AND P4, PT, R35.reuse, R10, PT ;  /* 0x0000000a2300720c */ /* 0x040fe20003f84070 */
[----:B------:R-:W-:Y:S02]  /*1a50*/  @!P2 IMAD.IADD R4, R4, 0x1, -R27 ;  /* 0x000000010404a824 */ /* 0x000fe400078e0a1b */
[----:B------:R-:W-:Y:S01]  /*1a60*/  @!P3 IMAD.MOV R18, RZ, RZ, -R18 ;  /* 0x000000ffff12b224 */ /* 0x000fe200078e0a12 */
[----:B------:R-:W-:Y:S02]  /*1a70*/  ISETP.GT.U32.AND P3, PT, R35, R26, PT ;  /* 0x0000001a2300720c */ /* 0x000fe40003f64070 */
[----:B------:R-:W-:Y:S01]  /*1a80*/  ISETP.GT.U32.AND P2, PT, R27, R4, PT ;  /* 0x000000041b00720c */ /* 0x000fe20003f44070 */
[----:B------:R-:W-:-:S06]  /*1a90*/  @!P6 IMAD.IADD R12, R12, 0x1, -R35 ;  /* 0x000000010c0ce824 */ /* 0x000fcc00078e0a23 */
[----:B------:R-:W-:Y:S01]  /*1aa0*/  @!P4 IMAD.IADD R10, R10, 0x1, -R35 ;  /* 0x000000010a0ac824 */ /* 0x000fe200078e0a23 */
[----:B------:R-:W-:Y:S02]  /*1ab0*/  ISETP.GE.AND P4, PT, R3, RZ, PT ;  /* 0x000000ff0300720c */ /* 0x000fe40003f86270 */
[----:B------:R-:W-:Y:S01]  /*1ac0*/  ISETP.GE.AND P6, PT, R40, RZ, PT ;  /* 0x000000ff2800720c */ /* 0x000fe20003fc6270 */
[C---:B------:R-:W-:Y:S02]  /*1ad0*/  IMAD.SHL.U32 R8, R169.reuse, 0x2, RZ ;  /* 0x00000002a9087824 */ /* 0x040fe400078e00ff */
[----:B------:R-:W-:Y:S02]  /*1ae0*/  @!P2 IMAD.IADD R4, R4, 0x1, -R27 ;  /* 0x000000010404a824 */ /* 0x000fe400078e0a1b */
[----:B------:R-:W-:Y:S01]  /*1af0*/  @!P3 IMAD.IADD R26, R26, 0x1, -R35 ;  /* 0x000000011a1ab824 */ /* 0x000fe200078e0a23 */
[----:B------:R-:W-:Y:S02]  /*1b00*/  LOP3.LUT R35, R169, 0x40, RZ, 0xc0, !PT ;  /* 0x00000040a9237812 */ /* 0x000fe400078ec0ff */
[----:B------:R-:W-:-:S03]  /*1b10*/  LOP3.LUT R8, R8, 0x7e, RZ, 0xc0, !PT ;  /* 0x0000007e08087812 */ /* 0x000fc600078ec0ff */
[----:B------:R-:W-:Y:S01]  /*1b20*/  @!P4 IMAD.MOV R4, RZ, RZ, -R4 ;  /* 0x000000ffff04c224 */ /* 0x000fe200078e0a04 */
[----:B------:R-:W-:Y:S01]  /*1b30*/  ISETP.GE.AND P4, PT, R34, RZ, PT ;  /* 0x000000ff2200720c */ /* 0x000fe20003f86270 */
[----:B------:R-:W-:Y:S01]  /*1b40*/  IMAD R168, R35, 0x20, R8 ;  /* 0x0000002023a87824 */ /* 0x000fe200078e0208 */
[----:B------:R-:W-:Y:S01]  /*1b50*/  ISETP.GE.AND P3, PT, R39, RZ, PT ;  /* 0x000000ff2700720c */ /* 0x000fe20003f66270 */
[----:B------:R-:W-:Y:S01]  /*1b60*/  @!P6 IMAD.MOV R24, RZ, RZ, -R24 ;  /* 0x000000ffff18e224 */ /* 0x000fe200078e0a18 */
[----:B------:R-:W-:Y:S01]  /*1b70*/  SEL R4, R6, R4, !P0 ;  /* 0x0000000406047207 */ /* 0x000fe20004000000 */
[----:B------:R-:W0:Y:S01]  /*1b80*/  LDC.64 R34, c[0x0][0x3a8] ;  /* 0x0000ea00ff227b82 */ /* 0x000e220000000a00 */
[----:B------:R-:W-:Y:S02]  /*1b90*/  ISETP.GE.AND P0, PT, R38, RZ, PT ;  /* 0x000000ff2600720c */ /* 0x000fe40003f06270 */
[----:B------:R-:W-:Y:S02]  /*1ba0*/  ISETP.GE.AND P6, PT, R41, RZ, PT ;  /* 0x000000ff2900720c */ /* 0x000fe40003fc6270 */
[----:B------:R-:W-:Y:S01]  /*1bb0*/  SHF.R.S32.HI R36, RZ, 0x6, R169 ;  /* 0x00000006ff247819 */ /* 0x000fe200000114a9 */
[----:B------:R-:W-:-:S02]  /*1bc0*/  VIADD R6, R166, 0xfffffff7 ;  /* 0xfffffff7a6067836 */ /* 0x000fc40000000000 */
[----:B------:R-:W-:Y:S01]  /*1bd0*/  IMAD R167, R4, R167, RZ ;  /* 0x000000a704a77224 */ /* 0x000fe200078e02ff */
[----:B------:R-:W-:Y:S01]  /*1be0*/  SGXT R27, R36, 0x1 ;  /* 0x00000001241b781a */ /* 0x000fe20000000200 */
[----:B------:R-:W-:Y:S01]  /*1bf0*/  @!P3 IMAD.MOV R22, RZ, RZ, -R22 ;  /* 0x000000ffff16b224 */ /* 0x000fe200078e0a16 */
[----:B------:R-:W-:Y:S01]  /*1c00*/  ISETP.NE.AND P3, PT, R7, RZ, PT ;  /* 0x000000ff0700720c */ /* 0x000fe20003f65270 */
[----:B------:R-:W-:Y:S01]  /*1c10*/  @!P4 IMAD.MOV R26, RZ, RZ, -R26 ;  /* 0x000000ffff1ac224 */ /* 0x000fe200078e0a1a */
[----:B------:R-:W-:Y:S01]  /*1c20*/  LOP3.LUT R4, RZ, R7, RZ, 0x33, !PT ;  /* 0x00000007ff047212 */ /* 0x000fe200078e33ff */
[----:B------:R-:W-:Y:S01]  /*1c30*/  @!P0 IMAD.MOV R10, RZ, RZ, -R10 ;  /* 0x000000ffff0a8224 */ /* 0x000fe200078e0a0a */
[----:B------:R-:W-:Y:S01]  /*1c40*/  ISETP.NE.U32.AND P2, PT, R37, RZ, PT ;  /* 0x000000ff2500720c */ /* 0x000fe20003f45070 */
[----:B------:R-:W-:Y:S01]  /*1c50*/  @!P6 IMAD.MOV R12, RZ, RZ, -R12 ;  /* 0x000000ffff0ce224 */ /* 0x000fe200078e0a0c */
[----:B------:R-:W-:Y:S01]  /*1c60*/  ISETP.GE.U32.AND P0, PT, R6, 0x7fffffe8, PT ;  /* 0x7fffffe80600780c */ /* 0x000fe20003f06070 */
[----:B------:R-:W-:Y:S01]  /*1c70*/  VIADD R37, R166, 0xfffffff6 ;  /* 0xfffffff6a6257836 */ /* 0x000fe20000000000 */
[----:B------:R-:W-:Y:S01]  /*1c80*/  LOP3.LUT R170, R8, 0x90, R27, 0x78, !PT ;  /* 0x0000009008aa7812 */ /* 0x000fe200078e781b */
[----:B------:R-:W-:Y:S01]  /*1c90*/  VIADD R6, R166, 0xfffffffe ;  /* 0xfffffffea6067836 */ /* 0x000fe20000000000 */
[----:B------:R-:W-:-:S02]  /*1ca0*/  SEL R7, R4, R15, !P3 ;  /* 0x0000000f04077207 */ /* 0x000fc40005800000 */
[----:B------:R-:W-:Y:S02]  /*1cb0*/  LEA R36, P4, R167, UR12, 0x1 ;  /* 0x0000000ca7247c11 */ /* 0x000fe4000f8808ff */
[C---:B------:R-:W-:Y:S02]  /*1cc0*/  SEL R13, R4.reuse, R13, !P3 ;  /* 0x0000000d040d7207 */ /* 0x040fe40005800000 */
[C---:B------:R-:W-:Y:S02]  /*1cd0*/  SEL R8, R4.reuse, R17, !P3 ;  /* 0x0000001104087207 */ /* 0x040fe40005800000 */
[C---:B------:R-:W-:Y:S02]  /*1ce0*/  SEL R19, R4.reuse, R19, !P3 ;  /* 0x0000001304137207 */ /* 0x040fe40005800000 */
[C---:B------:R-:W-:Y:S02]  /*1cf0*/  SEL R21, R4.reuse, R21, !P3 ;  /* 0x0000001504157207 */ /* 0x040fe40005800000 */
[----:B------:R-:W-:-:S02]  /*1d00*/  SEL R23, R4, R23, !P3 ;  /* 0x0000001704177207 */ /* 0x000fc40005800000 */
[C---:B------:R-:W-:Y:S02]  /*1d10*/  SEL R25, R4.reuse, R25, !P3 ;  /* 0x0000001904197207 */ /* 0x040fe40005800000 */
        /* <DEDUP_REMOVED lines=8> */
[----:B------:R-:W-:Y:S02]  /*1da0*/  SEL R4, R4, R26, !P3 ;  /* 0x0000001a04047207 */ /* 0x000fe40005800000 */
[----:B------:R-:W-:Y:S02]  /*1db0*/  ISETP.GE.U32.AND P3, PT, R37, 0x7fffffe7, PT ;  /* 0x7fffffe72500780c */ /* 0x000fe40003f66070 */
[----:B------:R-:W-:-:S02]  /*1dc0*/  LEA.HI.X.SX32 R37, R167, UR13, 0x1, P4 ;  /* 0x0000000da7257c11 */ /* 0x000fc4000a0f0eff */
[----:B------:R-:W-:Y:S01]  /*1dd0*/  PRMT R247, RZ, 0x7610, R247 ;  /* 0x00007610fff77816 */ /* 0x000fe200000000f7 */
[----:B0-----:R-:W-:Y:S01]  /*1de0*/  IMAD.SHL.U32 R45, R34, 0x8, RZ ;  /* 0x00000008222d7824 */ /* 0x001fe200078e00ff */
[----:B------:R-:W-:Y:S01]  /*1df0*/  ISETP.GE.U32.AND P4, PT, R6, 0x7fffffef, PT ;  /* 0x7fffffef0600780c */ /* 0x000fe20003f86070 */
[----:B------:R-:W-:Y:S01]  /*1e00*/  VIADD R6, R166, 0xfffffff5 ;  /* 0xfffffff5a6067836 */ /* 0x000fe20000000000 */
[----:B------:R-:W-:Y:S01]  /*1e10*/  PRMT R249, RZ, 0x7610, R249 ;  /* 0x00007610fff97816 */ /* 0x000fe200000000f9 */
[C---:B------:R-:W-:Y:S01]  /*1e20*/  IMAD.WIDE R38, R45.reuse, 0x2, R28 ;  /* 0x000000022d267825 */ /* 0x040fe200078e021c */
[----:B------:R-:W4:Y:S01]  /*1e30*/  @!P5 LDG.E.U16 R247, desc[UR20][R36.64] ;  /* 0x0000001424f7d981 */ /* 0x000f22000c1e1500 */
[----:B------:R-:W-:Y:S02]  /*1e40*/  PRMT R251, RZ, 0x7610, R251 ;  /* 0x00007610fffb7816 */ /* 0x000fe400000000fb */
[----:B------:R-:W-:Y:S01]  /*1e50*/  PRMT R246, RZ, 0x7610, R246 ;  /* 0x00007610fff67816 */ /* 0x000fe200000000f6 */
[C---:B------:R-:W-:Y:S01]  /*1e60*/  IMAD.WIDE R40, R45.reuse, 0x2, R30 ;  /* 0x000000022d287825 */ /* 0x040fe200078e021e */
[----:B------:R-:W-:Y:S01]  /*1e70*/  PRMT R248, RZ, 0x7610, R248 ;  /* 0x00007610fff87816 */ /* 0x000fe200000000f8 */
[----:B------:R-:W4:Y:S01]  /*1e80*/  @!P0 LDG.E.U16 R249, desc[UR20][R38.64] ;  /* 0x0000001426f98981 */ /* 0x000f22000c1e1500 */
[----:B------:R-:W-:Y:S01]  /*1e90*/  ISETP.GE.U32.AND P5, PT, R6, 0x7fffffe6, PT ;  /* 0x7fffffe60600780c */ /* 0x000fe20003fa6070 */
[C---:B------:R-:W-:Y:S01]  /*1ea0*/  IMAD.WIDE R42, R45.reuse, 0x2, R32 ;  /* 0x000000022d2a7825 */ /* 0x040fe200078e0220 */
[----:B------:R-:W-:Y:S01]  /*1eb0*/  PRMT R237, RZ, 0x7610, R237 ;  /* 0x00007610ffed7816 */ /* 0x000fe200000000ed */
[----:B------:R-:W4:Y:S02]  /*1ec0*/  @!P0 LDG.E.U16 R251, desc[UR20][R40.64] ;  /* 0x0000001428fb8981 */ /* 0x000f24000c1e1500 */
[----:B------:R-:W-:Y:S01]  /*1ed0*/  IMAD.WIDE R44, R45, 0x2, R36 ;  /* 0x000000022d2c7825 */ /* 0x000fe200078e0224 */
[----:B------:R-:W-:Y:S01]  /*1ee0*/  PRMT R238, RZ, 0x7610, R238 ;  /* 0x00007610ffee7816 */ /* 0x000fe200000000ee */
[----:B------:R-:W4:Y:S02]  /*1ef0*/  @!P0 LDG.E.U16 R246, desc[UR20][R42.64] ;  /* 0x000000142af68981 */ /* 0x000f24000c1e1500 */
[----:B------:R-:W-:-:S02]  /*1f00*/  VIADD R6, R166, 0xfffffffc ;  /* 0xfffffffca6067836 */ /* 0x000fc40000000000 */
[----:B------:R-:W-:Y:S01]  /*1f10*/  IMAD R53, R34, 0x9, RZ ;  /* 0x0000000922357824 */ /* 0x000fe200078e02ff */
[----:B------:R-:W4:Y:S01]  /*1f20*/  @!P0 LDG.E.U16 R248, desc[UR20][R44.64] ;  /* 0x000000142cf88981 */ /* 0x000f22000c1e1500 */
[----:B------:R-:W-:Y:S01]  /*1f30*/  VIADD R10, R166, 0xfffffffd ;  /* 0xfffffffda60a7836 */ /* 0x000fe20000000000 */
[----:B------:R-:W-:Y:S01]  /*1f40*/  PRMT R239, RZ, 0x7610, R239 ;  /* 0x00007610ffef7816 */ /* 0x000fe200000000ef */
[C---:B------:R-:W-:Y:S01]  /*1f50*/  IMAD.WIDE R46, R53.reuse, 0x2, R28 ;  /* 0x00000002352e7825 */ /* 0x040fe200078e021c */
[----:B------:R-:W-:Y:S02]  /*1f60*/  PRMT R240, RZ, 0x7610, R240 ;  /* 0x00007610fff07816 */ /* 0x000fe400000000f0 */
[----:B------:R-:W-:Y:S01]  /*1f70*/  ISETP.GE.U32.AND P0, PT, R6, 0x7fffffed, PT ;  /* 0x7fffffed0600780c */ /* 0x000fe20003f06070 */
[----:B------:R-:W-:-:S04]  /*1f80*/  IMAD.WIDE R48, R53, 0x2, R30 ;  /* 0x0000000235307825 */ /* 0x000fc800078e021e */
[C---:B------:R-:W-:Y:S01]  /*1f90*/  IMAD.WIDE R50, R53.reuse, 0x2, R32 ;  /* 0x0000000235327825 */ /* 0x040fe200078e0220 */
[----:B------:R-:W-:Y:S01]  /*1fa0*/  ISETP.GE.U32.AND P6, PT, R10, 0x7fffffee, PT ;  /* 0x7fffffee0a00780c */ /* 0x000fe20003fc6070 */
[----:B------:R-:W4:Y:S02]  /*1fb0*/  @!P3 LDG.E.U16 R237, desc[UR20][R46.64] ;  /* 0x000000142eedb981 */ /* 0x000f24000c1e1500 */
[----:B------:R-:W-:Y:S01]  /*1fc0*/  IMAD.WIDE R52, R53, 0x2, R36 ;  /* 0x0000000235347825 */ /* 0x000fe200078e0224 */
[----:B------:R-:W-:Y:S01]  /*1fd0*/  PRMT R241, RZ, 0x7610, R241 ;  /* 0x00007610fff17816 */ /* 0x000fe200000000f1 */
[----:B------:R-:W5:Y:S02]  /*1fe0*/  @!P3 LDG.E.U16 R238, desc[UR20][R48.64] ;  /* 0x0000001430eeb981 */ /* 0x000f64000c1e1500 */
[----:B------:R-:W-:Y:S01]  /*1ff0*/  VIADD R6, R166, 0xfffffff4 ;  /* 0xfffffff4a6067836 */ /* 0x000fe20000000000 */
[----:B------:R-:W-:Y:S01]  /*2000*/  PRMT R242, RZ, 0x7610, R242 ;  /* 0x00007610fff27816 */ /* 0x000fe200000000f2 */
[----:B------:R-:W5:Y:S01]  /*2010*/  @!P3 LDG.E.U16 R239, desc[UR20][R50.64] ;  /* 0x0000001432efb981 */ /* 0x000f62000c1e1500 */
[----:B------:R-:W-:Y:S01]  /*2020*/  PRMT R243, RZ, 0x7610, R243 ;  /* 0x00007610fff37816 */ /* 0x000fe200000000f3 */
[----:B------:R-:W-:Y:S01]  /*2030*/  IMAD.WIDE R54, R34, 0x2, R28 ;  /* 0x0000000222367825 */ /* 0x000fe200078e021c */
[----:B------:R-:W-:Y:S01]  /*2040*/  PRMT R244, RZ, 0x7610, R244 ;  /* 0x00007610fff47816 */ /* 0x000fe200000000f4 */
[----:B------:R-:W5:Y:S01]  /*2050*/  @!P3 LDG.E.U16 R240, desc[UR20][R52.64] ;  /* 0x0000001434f0b981 */ /* 0x000f62000c1e1500 */
[----:B------:R-:W-:Y:S01]  /*2060*/  ISETP.GE.U32.AND P3, PT, R6, 0x7fffffe5, PT ;  /* 0x7fffffe50600780c */ /* 0x000fe20003f66070 */
[C---:B------:R-:W-:Y:S01]  /*2070*/  IMAD.WIDE R56, R34.reuse, 0x2, R30 ;  /* 0x0000000222387825 */ /* 0x040fe200078e021e */
[----:B------:R-:W-:Y:S01]  /*2080*/  PRMT R232, RZ, 0x7610, R232 ;  /* 0x00007610ffe87816 */ /* 0x000fe200000000e8 */
[----:B------:R-:W5:Y:S02]  /*2090*/  @!P4 LDG.E.U16 R241, desc[UR20][R54.64] ;  /* 0x0000001436f1c981 */ /* 0x000f64000c1e1500 */
[C---:B------:R-:W-:Y:S01]  /*20a0*/  IMAD.WIDE R58, R34.reuse, 0x2, R32 ;  /* 0x00000002223a7825 */ /* 0x040fe200078e0220 */
[----:B------:R-:W-:Y:S01]  /*20b0*/  PRMT R233, RZ, 0x7610, R233 ;  /* 0x00007610ffe97816 */ /* 0x000fe200000000e9 */
[----:B------:R-:W5:Y:S02]  /*20c0*/  @!P4 LDG.E.U16 R242, desc[UR20][R56.64] ;  /* 0x0000001438f2c981 */ /* 0x000f64000c1e1500 */
[----:B------:R-:W-:Y:S01]  /*20d0*/  IMAD.WIDE R60, R34, 0x2, R36 ;  /* 0x00000002223c7825 */ /* 0x000fe200078e0224 */
[----:B------:R-:W-:Y:S01]  /*20e0*/  PRMT R234, RZ, 0x7610, R234 ;  /* 0x00007610ffea7816 */ /* 0x000fe200000000ea */
[----:B------:R-:W5:Y:S02]  /*20f0*/  @!P4 LDG.E.U16 R243, desc[UR20][R58.64] ;  /* 0x000000143af3c981 */ /* 0x000f64000c1e1500 */
[----:B------:R-:W-:-:S02]  /*2100*/  VIADD R6, R166, 0xfffffffb ;  /* 0xfffffffba6067836 */ /* 0x000fc40000000000 */
[----:B------:R-:W-:Y:S01]  /*2110*/  IMAD.SHL.U32 R69, R34, 0x2, RZ ;  /* 0x0000000222457824 */ /* 0x000fe200078e00ff */
[----:B------:R-:W5:Y:S01]  /*2120*/  @!P4 LDG.E.U16 R244, desc[UR20][R60.64] ;  /* 0x000000143cf4c981 */ /* 0x000f62000c1e1500 */
[----:B------:R-:W-:Y:S02]  /*2130*/  PRMT R235, RZ, 0x7610, R235 ;  /* 0x00007610ffeb7816 */ /* 0x000fe400000000eb */
[----:B------:R-:W-:Y:S01]  /*2140*/  IMAD.WIDE R62, R69, 0x2, R28 ;  /* 0x00000002453e7825 */ /* 0x000fe200078e021c */
[----:B------:R-:W-:-:S03]  /*2150*/  ISETP.GE.U32.AND P4, PT, R6, 0x7fffffec, PT ;  /* 0x7fffffec0600780c */ /* 0x000fc60003f86070 */
[C---:B------:R-:W-:Y:S01]  /*2160*/  IMAD.WIDE R64, R69.reuse, 0x2, R30 ;  /* 0x0000000245407825 */ /* 0x040fe200078e021e */
[----:B------:R-:W5:Y:S03]  /*2170*/  @!P6 LDG.E.U16 R232, desc[UR20][R62.64] ;  /* 0x000000143ee8e981 */ /* 0x000f66000c1e1500 */
[C---:B------:R-:W-:Y:S01]  /*2180*/  IMAD.WIDE R66, R69.reuse, 0x2, R32 ;  /* 0x0000000245427825 */ /* 0x040fe200078e0220 */
[----:B------:R-:W5:Y:S03]  /*2190*/  @!P6 LDG.E.U16 R233, desc[UR20][R64.64] ;  /* 0x0000001440e9e981 */ /* 0x000f66000c1e1500 */
[----:B------:R-:W-:Y:S01]  /*21a0*/  IMAD.WIDE R68, R69, 0x2, R36 ;  /* 0x0000000245447825 */ /* 0x000fe200078e0224 */
[----:B------:R-:W5:Y:S03]  /*21b0*/  @!P6 LDG.E.U16 R234, desc[UR20][R66.64] ;  /* 0x0000001442eae981 */ /* 0x000f66000c1e1500 */
[----:B------:R-:W-:Y:S01]  /*21c0*/  VIADD R6, R166, 0xfffffff3 ;  /* 0xfffffff3a6067836 */ /* 0x000fe20000000000 */
[----:B------:R-:W5:Y:S01]  /*21d0*/  @!P6 LDG.E.U16 R235, desc[UR20][R68.64] ;  /* 0x0000001444ebe981 */ /* 0x000f62000c1e1500 */
[----:B------:R-:W-:Y:S01]  /*21e0*/  IMAD R77, R34, 0xa, RZ ;  /* 0x0000000a224d7824 */ /* 0x000fe200078e02ff */
[----:B------:R-:W-:-:S02]  /*21f0*/  PRMT R236, RZ, 0x7610, R236 ;  /* 0x00007610ffec7816 */ /* 0x000fc400000000ec */
[----:B------:R-:W-:Y:S01]  /*2200*/  PRMT R225, RZ, 0x7610, R225 ;  /* 0x00007610ffe17816 */ /* 0x000fe200000000e1 */
[C---:B------:R-:W-:Y:S01]  /*2210*/  IMAD.WIDE R70, R77.reuse, 0x2, R28 ;  /* 0x000000024d467825 */ /* 0x040fe200078e021c */
[----:B------:R-:W-:Y:S02]  /*2220*/  PRMT R226, RZ, 0x7610, R226 ;  /* 0x00007610ffe27816 */ /* 0x000fe400000000e2 */
[----:B------:R-:W-:Y:S01]  /*2230*/  PRMT R227, RZ, 0x7610, R227 ;  /* 0x00007610ffe37816 */ /* 0x000fe200000000e3 */
[C---:B------:R-:W-:Y:S01]  /*2240*/  IMAD.WIDE R72, R77.reuse, 0x2, R30 ;  /* 0x000000024d487825 */ /* 0x040fe200078e021e */
[----:B------:R-:W-:Y:S01]  /*2250*/  ISETP.GE.U32.AND P6, PT, R6, 0x7fffffe4, PT ;  /* 0x7fffffe40600780c */ /* 0x000fe20003fc6070 */
        /* <DEDUP_REMOVED lines=8> */
[----:B------:R-:W-:Y:S01]  /*22e0*/  IMAD R85, R34, 0x3, RZ ;  /* 0x0000000322557824 */ /* 0x000fe200078e02ff */
[----:B------:R-:W5:Y:S01]  /*22f0*/  @!P5 LDG.E.U16 R227, desc[UR20][R76.64] ;  /* 0x000000144ce3d981 */ /* 0x000f62000c1e1500 */
[----:B------:R-:W-:Y:S02]  /*2300*/  PRMT R230, RZ, 0x7610, R230 ;  /* 0x00007610ffe67816 */ /* 0x000fe400000000e6 */
[----:B------:R-:W-:Y:S01]  /*2310*/  PRMT R231, RZ, 0x7610, R231 ;  /* 0x00007610ffe77816 */ /* 0x000fe200000000e7 */
        /* <DEDUP_REMOVED lines=29> */
[----:B------:R-:W-:Y:S01]  /*24f0*/  PRMT R224, RZ, 0x7610, R224 ;  /* 0x00007610ffe07816 */ /* 0x000fe200000000e0 */
[----:B------:R-:W-:Y:S01]  /*2500*/  IMAD.WIDE R94, R101, 0x2, R28 ;  /* 0x00000002655e7825 */ /* 0x000fe200078e021c */
[----:B------:R-:W-:-:S03]  /*2510*/  ISETP.GE.U32.AND P3, PT, R6, 0x7fffffea, PT ;  /* 0x7fffffea0600780c */ /* 0x000fc60003f66070 */
[----:B------:R-:W-:Y:S01]  /*2520*/  IMAD.WIDE R96, R101, 0x2, R30 ;  /* 0x0000000265607825 */ /* 0x000fe200078e021e */
[----:B------:R-:W-:Y:S01]  /*2530*/  LOP3.LUT R169, R169, 0xf, RZ, 0xc0, !PT ;  /* 0x0000000fa9a97812 */ /* 0x000fe200078ec0ff */
        /* <DEDUP_REMOVED lines=20> */
[----:B------:R-:W-:Y:S01]  /*2680*/  IMAD R6, R169, R35, RZ ;  /* 0x00000023a9067224 */ /* 0x000fe200078e02ff */
[----:B------:R-:W5:Y:S01]  /*2690*/  @!P6 LDG.E.U16 R208, desc[UR20][R108.64] ;  /* 0x000000146cd0e981 */ /* 0x000f62000c1e1500 */
[----:B------:R-:W-:Y:S01]  /*26a0*/  IMAD R125, R34, 0xd, RZ ;  /* 0x0000000d227d7824 */ /* 0x000fe200078e02ff */
[----:B--2---:R-:W-:-:S04]  /*26b0*/  @!UP1 UIADD3 UR4, UPT, UPT, -UR7, 0x100000, URZ ;  /* 0x0010000007049890 */ /* 0x004fc8000fffe1ff */
[----:B------:R-:W-:Y:S02]  /*26c0*/  @!UP1 USHF.L.U32 UR5, UR4, 0xb, URZ ;  /* 0x0000000b04059899 */ /* 0x000fe400080006ff */
[----:B------:R-:W-:Y:S01]  /*26d0*/  @!UP1 USHF.L.U32 UR4, UR4, 0x1, URZ ;  /* 0x0000000104049899 */ /* 0x000fe200080006ff */
[C---:B------:R-:W-:Y:S01]  /*26e0*/  LEA R157, P6, R6.reuse, UR14, 0x1 ;  /* 0x0000000e069d7c11 */ /* 0x040fe2000f8c08ff */
[C---:B------:R-:W-:Y:S01]  /*26f0*/  IMAD.WIDE R118, R125.reuse, 0x2, R28 ;  /* 0x000000027d767825 */ /* 0x040fe200078e021c */
[----:B------:R-:W-:Y:S02]  /*2700*/  PRMT R184, RZ, 0x7610, R184 ;  /* 0x00007610ffb87816 */ /* 0x000fe400000000b8 */
[----:B------:R-:W-:Y:S01]  /*2710*/  PRMT R186, RZ, 0x7610, R186 ;  /* 0x00007610ffba7816 */ /* 0x000fe200000000ba */
[C---:B------:R-:W-:Y:S01]  /*2720*/  IMAD.WIDE R120, R125.reuse, 0x2, R30 ;  /* 0x000000027d787825 */ /* 0x040fe200078e021e */
[----:B------:R-:W-:Y:S02]  /*2730*/  PRMT R188, RZ, 0x7610, R188 ;  /* 0x00007610ffbc7816 */ /* 0x000fe400000000bc */
[----:B------:R-:W-:Y:S01]  /*2740*/  PRMT R190, RZ, 0x7610, R190 ;  /* 0x00007610ffbe7816 */ /* 0x000fe200000000be */
[C---:B------:R-:W-:Y:S01]  /*2750*/  IMAD.WIDE R122, R125.reuse, 0x2, R32 ;  /* 0x000000027d7a7825 */ /* 0x040fe200078e0220 */
[----:B------:R-:W-:Y:S01]  /*2760*/  LEA.HI.X.SX32 R17, R6, UR15, 0x1, P6 ;  /* 0x0000000f06117c11 */ /* 0x000fe2000b0f0eff */
[----:B------:R-:W-:Y:S01]  /*2770*/  VOTEU.ALL UP1, P1 ;  /* 0x0000000000ff7886 */ /* 0x000fe20000820000 */
[----:B------:R-:W2:Y:S01]  /*2780*/  @!P0 LDG.E.U16 R184, desc[UR20][R118.64] ;  /* 0x0000001476b88981 */ /* 0x000ea2000c1e1500 */
[----:B------:R-:W-:-:S03]  /*2790*/  IMAD.WIDE R124, R125, 0x2, R36 ;  /* 0x000000027d7c7825 */ /* 0x000fc600078e0224 */
[----:B------:R-:W2:Y:S01]  /*27a0*/  @!P0 LDG.E.U16 R186, desc[UR20][R120.64] ;  /* 0x0000001478ba8981 */ /* 0x000ea2000c1e1500 */
[----:B-1----:R-:W-:Y:S01]  /*27b0*/  IMAD R6, R13, UR11, RZ ;  /* 0x0000000b0d067c24 */ /* 0x002fe2000f8e02ff */
[----:B------:R0:W1:Y:S01]  /*27c0*/  @!UP1 SYNCS.EXCH.64 URZ, [UR9+0xa008], UR4 ;  /* 0x00a0080409ff95b2 */ /* 0x0000620008000100 */
[----:B------:R-:W-:Y:S01]  /*27d0*/  IMAD R8, R8, UR11, RZ ;  /* 0x0000000b08087c24 */ /* 0x000fe2000f8e02ff */
[----:B------:R-:W2:Y:S04]  /*27e0*/  @!P0 LDG.E.U16 R188, desc[UR20][R122.64] ;  /* 0x000000147abc8981 */ /* 0x000ea8000c1e1500 */
[----:B------:R-:W2:Y:S01]  /*27f0*/  @!P0 LDG.E.U16 R190, desc[UR20][R124.64] ;  /* 0x000000147cbe8981 */ /* 0x000ea2000c1e1500 */
[----:B------:R-:W-:Y:S01]  /*2800*/  LEA R126, P0, R6, R157, 0x1 ;  /* 0x0000009d067e7211 */ /* 0x000fe200078008ff */
[----:B------:R-:W-:-:S02]  /*2810*/  IMAD R117, R34, 0x5, RZ ;  /* 0x0000000522757824 */ /* 0x000fc400078e02ff */
[----:B---3--:R3:W-:Y:S01]  /*2820*/  STS.U16 [R168+UR9], R11 ;  /* 0x0000000ba8007988 */ /* 0x0087e20008000409 */
[----:B------:R-:W-:Y:S02]  /*2830*/  LEA.HI.X.SX32 R127, R6, R17, 0x1, P0 ;  /* 0x00000011067f7211 */ /* 0x000fe400000f0eff */
[----:B------:R-:W-:Y:S01]  /*2840*/  LEA R130, P0, R8, R157, 0x1 ;  /* 0x0000009d08827211 */ /* 0x000fe200078008ff */
[----:B------:R-:W-:Y:S01]  /*2850*/  IMAD.WIDE R110, R117, 0x2, R28 ;  /* 0x00000002756e7825 */ /* 0x000fe200078e021c */
[----:B------:R-:W-:-:S03]  /*2860*/  PRMT R210, RZ, 0x7610, R210 ;  /* 0x00007610ffd27816 */ /* 0x000fc600000000d2 */
[----:B---3--:R-:W-:Y:S01]  /*2870*/  IMAD R11, R21, UR11, RZ ;  /* 0x0000000b150b7c24 */ /* 0x008fe2000f8e02ff */
[----:B------:R-:W-:Y:S01]  /*2880*/  PRMT R212, RZ, 0x7610, R212 ;  /* 0x00007610ffd47816 */ /* 0x000fe200000000d4 */
[C---:B------:R-:W-:Y:S01]  /*2890*/  IMAD.WIDE R112, R117.reuse, 0x2, R30 ;  /* 0x0000000275707825 */ /* 0x040fe200078e021e */
[----:B------:R-:W-:Y:S01]  /*28a0*/  PRMT R214, RZ, 0x7610, R214 ;  /* 0x00007610ffd67816 */ /* 0x000fe200000000d6 */
[----:B------:R-:W3:Y:S01]  /*28b0*/  @!P5 LDG.E.U16 R210, desc[UR20][R110.64] ;  /* 0x000000146ed2d981 */ /* 0x000ee2000c1e1500 */
[----:B------:R-:W-:Y:S01]  /*28c0*/  PRMT R216, RZ, 0x7610, R216 ;  /* 0x00007610ffd87816 */ /* 0x000fe200000000d8 */
[----:B------:R-:W-:Y:S01]  /*28d0*/  IMAD.WIDE R114, R117, 0x2, R32 ;  /* 0x0000000275727825 */ /* 0x000fe200078e0220 */
[----:B------:R-:W-:Y:S01]  /*28e0*/  LEA.HI.X.SX32 R131, R8, R17, 0x1, P0 ;  /* 0x0000001108837211 */ /* 0x000fe200000f0eff */
[----:B------:R-:W2:Y:S01]  /*28f0*/  @!P5 LDG.E.U16 R212, desc[UR20][R112.64] ;  /* 0x0000001470d4d981 */ /* 0x000ea2000c1e1500 */
[----:B------:R-:W-:Y:S01]  /*2900*/  LEA R134, P0, R11, R157, 0x1 ;  /* 0x0000009d0b867211 */ /* 0x000fe200078008ff */
[----:B------:R-:W-:-:S02]  /*2910*/  IMAD.WIDE R116, R117, 0x2, R36 ;  /* 0x0000000275747825 */ /* 0x000fc400078e0224 */
[----:B------:R-:W2:Y:S02]  /*2920*/  @!P5 LDG.E.U16 R214, desc[UR20][R114.64] ;  /* 0x0000001472d6d981 */ /* 0x000ea4000c1e1500 */
[----:B------:R-:W-:Y:S02]  /*2930*/  IMAD R13, R25, UR11, RZ ;  /* 0x0000000b190d7c24 */ /* 0x000fe4000f8e02ff */
[----:B------:R-:W-:Y:S02]  /*2940*/  VIADD R10, R166, 0xfffffff8 ;  /* 0xfffffff8a60a7836 */ /* 0x000fe40000000000 */
[----:B------:R-:W-:Y:S01]  /*2950*/  IMAD R7, R7, UR11, RZ ;  /* 0x0000000b07077c24 */ /* 0x000fe2000f8e02ff */
[----:B------:R-:W-:Y:S01]  /*2960*/  LEA.HI.X.SX32 R135, R11, R17, 0x1, P0 ;  /* 0x000000110b877211 */ /* 0x000fe200000f0eff */
[----:B------:R-:W-:Y:S01]  /*2970*/  IMAD R14, R15, UR11, RZ ;  /* 0x0000000b0f0e7c24 */ /* 0x000fe2000f8e02ff */
[----:B------:R-:W2:Y:S01]  /*2980*/  @!P5 LDG.E.U16 R216, desc[UR20][R116.64] ;  /* 0x0000001474d8d981 */ /* 0x000ea2000c1e1500 */
[----:B------:R-:W-:Y:S01]  /*2990*/  IMAD R15, R27, UR11, RZ ;  /* 0x0000000b1b0f7c24 */ /* 0x000fe2000f8e02ff */
[----:B------:R-:W-:-:S02]  /*29a0*/  LEA R138, P0, R13, R157, 0x1 ;  /* 0x0000009d0d8a7211 */ /* 0x000fc400078008ff */
[----:B------:R-:W-:Y:S01]  /*29b0*/  ISETP.GE.U32.AND P5, PT, R10, 0x7fffffe9, PT ;  /* 0x7fffffe90a00780c */ /* 0x000fe20003fa6070 */
[----:B------:R-:W-:Y:S01]  /*29c0*/  IMAD R10, R19, UR11, RZ ;  /* 0x0000000b130a7c24 */ /* 0x000fe2000f8e02ff */
[----:B------:R-:W-:Y:S01]  /*29d0*/  LEA R128, P6, R7, R157, 0x1 ;  /* 0x0000009d07807211 */ /* 0x000fe200078c08ff */
[----:B------:R-:W-:Y:S01]  /*29e0*/  IMAD R6, R18, UR11, RZ ;  /* 0x0000000b12067c24 */ /* 0x000fe2000f8e02ff */
[----:B------:R-:W-:Y:S02]  /*29f0*/  LEA.HI.X.SX32 R139, R13, R17, 0x1, P0 ;  /* 0x000000110d8b7211 */ /* 0x000fe400000f0eff */
[----:B------:R-:W-:Y:S01]  /*2a00*/  LEA R142, P0, R15, R157, 0x1 ;  /* 0x0000009d0f8e7211 */ /* 0x000fe200078008ff */
[----:B------:R-:W-:Y:S01]  /*2a10*/  IMAD R12, R23, UR11, RZ ;  /* 0x0000000b170c7c24 */ /* 0x000fe2000f8e02ff */
[----:B------:R-:W-:Y:S02]  /*2a20*/  LEA.HI.X.SX32 R129, R7, R17, 0x1, P6 ;  /* 0x0000001107817211 */ /* 0x000fe400030f0eff */
[----:B------:R-:W-:Y:S01]  /*2a30*/  LEA R132, P6, R10, R157, 0x1 ;  /* 0x0000009d0a847211 */ /* 0x000fe200078c08ff */
[----:B------:R-:W-:Y:S01]  /*2a40*/  IMAD R8, R22, UR11, RZ ;  /* 0x0000000b16087c24 */ /* 0x000fe2000f8e02ff */
[----:B------:R-:W-:-:S02]  /*2a50*/  LEA.HI.X.SX32 R143, R15, R17, 0x1, P0 ;  /* 0x000000110f8f7211 */ /* 0x000fc400000f0eff */
[----:B------:R-:W-:Y:S02]  /*2a60*/  LEA R146, P0, R6, R157, 0x1 ;  /* 0x0000009d06927211 */ /* 0x000fe400078008ff */
[----:B------:R-:W-:Y:S02]  /*2a70*/  LEA.HI.X.SX32 R133, R10, R17, 0x1, P6 ;  /* 0x000000110a857211 */ /* 0x000fe400030f0eff */
[----:B------:R-:W-:Y:S01]  /*2a80*/  LEA R136, P6, R12, R157, 0x1 ;  /* 0x0000009d0c887211 */ /* 0x000fe200078c08ff */
[----:B------:R-:W-:Y:S01]  /*2a90*/  IMAD R11, R145, UR11, RZ ;  /* 0x0000000b910b7c24 */ /* 0x000fe2000f8e02ff */
[----:B------:R-:W-:Y:S02]  /*2aa0*/  LEA.HI.X.SX32 R147, R6, R17, 0x1, P0 ;  /* 0x0000001106937211 */ /* 0x000fe400000f0eff */
[----:B------:R-:W-:Y:S01]  /*2ab0*/  LEA R150, P0, R8, R157, 0x1 ;  /* 0x0000009d08967211 */ /* 0x000fe200078008ff */
[----:B------:R-:W-:Y:S01]  /*2ac0*/  IMAD R16, R16, UR11, RZ ;  /* 0x0000000b10107c24 */ /* 0x000fe2000f8e02ff */
[----:B------:R-:W-:-:S02]  /*2ad0*/  LEA.HI.X.SX32 R137, R12, R17, 0x1, P6 ;  /* 0x000000110c897211 */ /* 0x000fc400030f0eff */
[----:B------:R-:W-:Y:S01]  /*2ae0*/  LEA R140, P6, R14, R157, 0x1 ;  /* 0x0000009d0e8c7211 */ /* 0x000fe200078c08ff */
[----:B------:R-:W-:Y:S01]  /*2af0*/  VIADD R167, R166, 0xf ;  /* 0x0000000fa6a77836 */ /* 0x000fe20000000000 */
[----:B------:R-:W-:Y:S02]  /*2b00*/  LEA.HI.X.SX32 R151, R8, R17, 0x1, P0 ;  /* 0x0000001108977211 */ /* 0x000fe400000f0eff */
[C---:B------:R-:W-:Y:S01]  /*2b10*/  LEA R154, P0, R11.reuse, R157, 0x1 ;  /* 0x0000009d0b9a7211 */ /* 0x040fe200078008ff */
[----:B------:R-:W-:Y:S01]  /*2b20*/  IMAD R7, R20, UR11, RZ ;  /* 0x0000000b14077c24 */ /* 0x000fe2000f8e02ff */
[----:B------:R-:W-:Y:S02]  /*2b30*/  LEA.HI.X.SX32 R141, R14, R17, 0x1, P6 ;  /* 0x000000110e8d7211 */ /* 0x000fe400030f0eff */
[----:B------:R-:W-:Y:S01]  /*2b40*/  LEA R144, P6, R16, R157, 0x1 ;  /* 0x0000009d10907211 */ /* 0x000fe200078c08ff */
[----:B------:R-:W-:Y:S01]  /*2b50*/  IMAD R165, R34, 0x6, RZ ;  /* 0x0000000622a57824 */ /* 0x000fe200078e02ff */
[----:B------:R-:W-:-:S02]  /*2b60*/  LEA.HI.X.SX32 R155, R11, R17, 0x1, P0 ;  /* 0x000000110b9b7211 */ /* 0x000fc400000f0eff */
[----:B------:R-:W-:Y:S01]  /*2b70*/  ISETP.GT.AND P0, PT, R167, 0xf, PT ;  /* 0x0000000fa700780c */ /* 0x000fe20003f04270 */
[----:B------:R-:W-:Y:S01]  /*2b80*/  IMAD R10, R24, UR11, RZ ;  /* 0x0000000b180a7c24 */ /* 0x000fe2000f8e02ff */
[----:B------:R-:W-:Y:S01]  /*2b90*/  LEA.HI.X.SX32 R145, R16, R17, 0x1, P6 ;  /* 0x0000001110917211 */ /* 0x000fe200030f0eff */
[----:B------:R-:W-:Y:S01]  /*2ba0*/  IMAD.WIDE R158, R165, 0x2, R28 ;  /* 0x00000002a59e7825 */ /* 0x000fe200078e021c */
[----:B------:R-:W-:Y:S02]  /*2bb0*/  LEA R148, P6, R7, R157, 0x1 ;  /* 0x0000009d07947211 */ /* 0x000fe400078c08ff */
[----:B------:R-:W-:Y:S01]  /*2bc0*/  PRMT R192, RZ, 0x7610, R192 ;  /* 0x00007610ffc07816 */ /* 0x000fe200000000c0 */
[C---:B------:R-:W-:Y:S01]  /*2bd0*/  IMAD.WIDE R160, R165.reuse, 0x2, R30 ;  /* 0x00000002a5a07825 */ /* 0x040fe200078e021e */
[----:B------:R-:W-:Y:S02]  /*2be0*/  PRMT R194, RZ, 0x7610, R194 ;  /* 0x00007610ffc27816 */ /* 0x000fe400000000c2 */
[----:B------:R-:W-:Y:S01]  /*2bf0*/  PRMT R198, RZ, 0x7610, R198 ;  /* 0x00007610ffc67816 */ /* 0x000fe200000000c6 */
[----:B------:R-:W-:Y:S01]  /*2c00*/  IMAD.WIDE R162, R165, 0x2, R32 ;  /* 0x00000002a5a27825 */ /* 0x000fe200078e0220 */
[----:B------:R-:W-:Y:S01]  /*2c10*/  PRMT R200, RZ, 0x7610, R200 ;  /* 0x00007610ffc87816 */ /* 0x000fe200000000c8 */
[----:B------:R-:W2:Y:S01]  /*2c20*/  @!P3 LDG.E.U16 R192, desc[UR20][R158.64] ;  /* 0x000000149ec0b981 */ /* 0x000ea2000c1e1500 */
[----:B------:R-:W-:Y:S01]  /*2c30*/  ISETP.LT.AND P0, PT, R169, R166, P0 ;  /* 0x000000a6a900720c */ /* 0x000fe20000701270 */
[----:B------:R-:W-:Y:S01]  /*2c40*/  IMAD.WIDE R164, R165, 0x2, R36 ;  /* 0x00000002a5a47825 */ /* 0x000fe200078e0224 */
[----:B------:R-:W-:Y:S01]  /*2c50*/  LEA.HI.X.SX32 R149, R7, R17, 0x1, P6 ;  /* 0x0000001107957211 */ /* 0x000fe200030f0eff */
[----:B------:R-:W2:Y:S02]  /*2c60*/  @!P3 LDG.E.U16 R194, desc[UR20][R160.64] ;  /* 0x00000014a0c2b981 */ /* 0x000ea4000c1e1500 */
[----:B------:R-:W-:Y:S01]  /*2c70*/  VIADD R166, R166, 0xfffffff0 ;  /* 0xfffffff0a6a67836 */ /* 0x000fe20000000000 */
[----:B------:R-:W-:Y:S01]  /*2c80*/  LEA R152, P6, R10, R157, 0x1 ;  /* 0x0000009d0a987211 */ /* 0x000fe200078c08ff */
[----:B------:R-:W-:Y:S01]  /*2c90*/  IMAD R4, R4, UR11, RZ ;  /* 0x0000000b04047c24 */ /* 0x000fe2000f8e02ff */
[----:B------:R-:W2:Y:S01]  /*2ca0*/  @!P3 LDG.E.U16 R198, desc[UR20][R162.64] ;  /* 0x00000014a2c6b981 */ /* 0x000ea2000c1e1500 */
[----:B------:R-:W-:Y:S01]  /*2cb0*/  IMAD R19, R34, 0xe, RZ ;  /* 0x0000000e22137824 */ /* 0x000fe200078e02ff */
[----:B------:R-:W-:-:S02]  /*2cc0*/  LEA.HI.X.SX32 R153, R10, R17, 0x1, P6 ;  /* 0x000000110a997211 */ /* 0x000fc400030f0eff */
[----:B------:R-:W2:Y:S01]  /*2cd0*/  @!P3 LDG.E.U16 R200, desc[UR20][R164.64] ;  /* 0x00000014a4c8b981 */ /* 0x000ea2000c1e1500 */
[----:B------:R-:W-:Y:S01]  /*2ce0*/  ISETP.GE.U32.AND P3, PT, R166, 0x7fffffe1, PT ;  /* 0x7fffffe1a600780c */ /* 0x000fe20003f66070 */
[----:B------:R-:W-:Y:S01]  /*2cf0*/  IMAD R13, R34, 0x7, RZ ;  /* 0x00000007220d7824 */ /* 0x000fe200078e02ff */
[C---:B------:R-:W-:Y:S01]  /*2d00*/  LEA R156, P6, R4.reuse, R157, 0x1 ;  /* 0x0000009d049c7211 */ /* 0x040fe200078c08ff */
[----:B----4-:R4:W-:Y:S01]  /*2d10*/  STS.U16 [R168+UR9+0x1000], R5 ;  /* 0x00100005a8007988 */ /* 0x0109e20008000409 */
[----:B------:R-:W-:Y:S01]  /*2d20*/  PRMT R171, RZ, 0x7610, R171 ;  /* 0x00007610ffab7816 */ /* 0x000fe200000000ab */
[C---:B------:R-:W-:Y:S01]  /*2d30*/  IMAD.WIDE R26, R19.reuse, 0x2, R28 ;  /* 0x00000002131a7825 */ /* 0x040fe200078e021c */
[----:B------:R-:W-:Y:S01]  /*2d40*/  LEA.HI.X.SX32 R157, R4, R17, 0x1, P6 ;  /* 0x00000011049d7211 */ /* 0x000fe200030f0eff */
[----:B-----5:R5:W-:Y:S01]  /*2d50*/  STS.U16 [R168+UR9+0x2000], R9 ;  /* 0x00200009a8007988 */ /* 0x020be20008000409 */
[----:B------:R-:W-:Y:S01]  /*2d60*/  PRMT R172, RZ, 0x7610, R172 ;  /* 0x00007610ffac7816 */ /* 0x000fe200000000ac */
[C---:B------:R-:W-:Y:S01]  /*2d70*/  IMAD.WIDE R22, R19.reuse, 0x2, R30 ;  /* 0x0000000213167825 */ /* 0x040fe200078e021e */
[----:B------:R-:W-:Y:S01]  /*2d80*/  PRMT R173, RZ, 0x7610, R173 ;  /* 0x00007610ffad7816 */ /* 0x000fe200000000ad */
[----:B------:R-:W2:Y:S02]  /*2d90*/  @!P4 LDG.E.U16 R171, desc[UR20][R26.64] ;  /* 0x000000141aabc981 */ /* 0x000ea4000c1e1500 */
[----:B----4-:R-:W-:Y:S01]  /*2da0*/  IMAD R5, R34, 0xf, RZ ;  /* 0x0000000f22057824 */ /* 0x010fe200078e02ff */
[----:B------:R-:W-:Y:S01]  /*2db0*/  PRMT R174, RZ, 0x7610, R174 ;  /* 0x00007610ffae7816 */ /* 0x000fe200000000ae */
[----:B------:R-:W-:Y:S01]  /*2dc0*/  IMAD.WIDE R20, R19, 0x2, R32 ;  /* 0x0000000213147825 */ /* 0x000fe200078e0220 */
[----:B------:R-:W-:Y:S01]  /*2dd0*/  PRMT R175, RZ, 0x7610, R175 ;  /* 0x00007610ffaf7816 */ /* 0x000fe200000000af */
[----:B------:R-:W4:Y:S01]  /*2de0*/  @!P4 LDG.E.U16 R172, desc[UR20][R22.64] ;  /* 0x0000001416acc981 */ /* 0x000f22000c1e1500 */
        /* <DEDUP_REMOVED lines=9> */
[C---:B------:R-:W-:Y:S01]  /*2e80*/  IMAD.WIDE R16, R13.reuse, 0x2, R30 ;  /* 0x000000020d107825 */ /* 0x040fe200078e021e */
        /* <DEDUP_REMOVED lines=11> */
[C---:B-----5:R-:W-:Y:S01]  /*2f40*/  IMAD.WIDE R8, R5.reuse, 0x2, R30 ;  /* 0x0000000205087825 */ /* 0x060fe200078e021e */
[----:B------:R-:W-:Y:S01]  /*2f50*/  PRMT R191, RZ, 0x7610, R191 ;  /* 0x00007610ffbf7816 */ /* 0x000fe200000000bf */
[----:B------:R-:W5:Y:S01]  /*2f60*/  @!P3 LDG.E.U16 R179, desc[UR20][R10.64] ;  /* 0x000000140ab3b981 */ /* 0x000f62000c1e1500 */
[----:B------:R-:W-:Y:S01]  /*2f70*/  PRMT R193, RZ, 0x7610, R193 ;  /* 0x00007610ffc17816 */ /* 0x000fe200000000c1 */
[----:B------:R-:W-:Y:S01]  /*2f80*/  IMAD.WIDE R6, R5, 0x2, R32 ;  /* 0x0000000205067825 */ /* 0x000fe200078e0220 */
        /* <DEDUP_REMOVED lines=10> */
[----:B------:R-:W-:-:S02]  /*3030*/  PRMT R207, RZ, 0x7610, R207 ;  /* 0x00007610ffcf7816 */ /* 0x000fc400000000cf */
[----:B------:R-:W-:Y:S01]  /*3040*/  PRMT R209, RZ, 0x7610, R209 ;  /* 0x00007610ffd17816 */ /* 0x000fe200000000d1 */
[----:B------:R-:W5:Y:S01]  /*3050*/  @!P3 LDG.E.U16 R182, desc[UR20][R4.64] ;  /* 0x0000001404b6b981 */ /* 0x000f62000c1e1500 */
[----:B------:R-:W-:Y:S02]  /*3060*/  PRMT R211, RZ, 0x7610, R211 ;  /* 0x00007610ffd37816 */ /* 0x000fe400000000d3 */
[----:B------:R-:W-:Y:S01]  /*3070*/  PRMT R213, RZ, 0x7610, R213 ;  /* 0x00007610ffd57816 */ /* 0x000fe200000000d5 */
[----:B------:R-:W5:Y:S01]  /*3080*/  @P0 LDG.E.U16 R183, desc[UR20][R126.64] ;  /* 0x000000147eb70981 */ /* 0x000f62000c1e1500 */
[----:B------:R-:W-:-:S03]  /*3090*/  PRMT R215, RZ, 0x7610, R215 ;  /* 0x00007610ffd77816 */ /* 0x000fc600000000d7 */
[----:B------:R-:W5:Y:S04]  /*30a0*/  @P0 LDG.E.U16 R185, desc[UR20][R128.64] ;  /* 0x0000001480b90981 */ /* 0x000f68000c1e1500 */
        /* <DEDUP_REMOVED lines=13> */
[----:B------:R-:W5:Y:S01]  /*3180*/  @P0 LDG.E.U16 R215, desc[UR20][R156.64] ;  /* 0x000000149cd70981 */ /* 0x000f62000c1e1500 */
[----:B------:R-:W-:-:S03]  /*3190*/  LOP3.LUT R245, R168, 0x10, RZ, 0x3c, !PT ;  /* 0x00000010a8f57812 */ /* 0x000fc600078e3cff */
[----:B------:R0:W-:Y:S04]  /*31a0*/  STS.U16 [R168+UR9+0x2400], R246 ;  /* 0x002400f6a8007988 */ /* 0x0001e80008000409 */
[----:B------:R-:W-:Y:S01]  /*31b0*/  STS.U16 [R168+UR9+0x3000], R247 ;  /* 0x003000f7a8007988 */ /* 0x000fe20008000409 */
[----:B0-----:R-:W-:-:S03]  /*31c0*/  LOP3.LUT R246, R168, 0x20, RZ, 0x3c, !PT ;  /* 0x00000020a8f67812 */ /* 0x001fc600078e3cff */
[----:B------:R-:W-:Y:S04]  /*31d0*/  STS.U16 [R168+UR9+0x400], R249 ;  /* 0x000400f9a8007988 */ /* 0x000fe80008000409 */
[----:B------:R-:W-:Y:S04]  /*31e0*/  STS.U16 [R168+UR9+0x1400], R251 ;  /* 0x001400fba8007988 */ /* 0x000fe80008000409 */
[----:B------:R-:W-:Y:S04]  /*31f0*/  STS.U16 [R168+UR9+0x3400], R248 ;  /* 0x003400f8a8007988 */ /* 0x000fe80008000409 */
[----:B------:R0:W-:Y:S04]  /*3200*/  STS.U16 [R245+UR9+0x480], R237 ;  /* 0x000480edf5007988 */ /* 0x0001e80008000409 */
[----:B------:R-:W-:Y:S04]  /*3210*/  STS.U16 [R245+UR9+0x1480], R238 ;  /* 0x001480eef5007988 */ /* 0x000fe80008000409 */
[----:B------:R-:W-:Y:S01]  /*3220*/  STS.U16 [R245+UR9+0x2480], R239 ;  /* 0x002480eff5007988 */ /* 0x000fe20008000409 */
[----:B0-----:R-:W-:-:S03]  /*3230*/  LOP3.LUT R237, R168, 0x30, RZ, 0x3c, !PT ;  /* 0x00000030a8ed7812 */ /* 0x001fc600078e3cff */
[----:B------:R-:W-:Y:S04]  /*3240*/  STS.U16 [R245+UR9+0x3480], R240 ;  /* 0x003480f0f5007988 */ /* 0x000fe80008000409 */
[----:B------:R-:W-:Y:S04]  /*3250*/  STS.U16 [R245+UR9+0x80], R241 ;  /* 0x000080f1f5007988 */ /* 0x000fe80008000409 */
[----:B------:R-:W-:Y:S04]  /*3260*/  STS.U16 [R245+UR9+0x1080], R242 ;  /* 0x001080f2f5007988 */ /* 0x000fe80008000409 */
[----:B------:R-:W-:Y:S04]  /*3270*/  STS.U16 [R245+UR9+0x2080], R243 ;  /* 0x002080f3f5007988 */ /* 0x000fe80008000409 */
[----:B------:R-:W-:Y:S04]  /*3280*/  STS.U16 [R245+UR9+0x3080], R244 ;  /* 0x003080f4f5007988 */ /* 0x000fe80008000409 */
        /* <DEDUP_REMOVED lines=28> */
[----:B---3--:R-:W-:Y:S04]  /*3450*/  STS.U16 [R225+UR9+0x280], R210 ;  /* 0x000280d2e1007988 */ /* 0x008fe80008000409 */
[----:B--2---:R-:W-:Y:S04]  /*3460*/  STS.U16 [R225+UR9+0x1280], R212 ;  /* 0x001280d4e1007988 */ /* 0x004fe80008000409 */
[----:B------:R-:W-:Y:S04]  /*3470*/  STS.U16 [R225+UR9+0x2280], R214 ;  /* 0x002280d6e1007988 */ /* 0x000fe80008000409 */
        /* <DEDUP_REMOVED lines=10> */
[----:B----4-:R0:W-:Y:S04]  /*3520*/  STS.U16 [R217+UR9+0x1700], R172 ;  /* 0x001700acd9007988 */ /* 0x0101e80008000409 */
[----:B------:R2:W-:Y:S04]  /*3530*/  STS.U16 [R217+UR9+0x2700], R173 ;  /* 0x002700add9007988 */ /* 0x0005e80008000409 */
[----:B------:R2:W-:Y:S04]  /*3540*/  STS.U16 [R217+UR9+0x3700], R174 ;  /* 0x003700aed9007988 */ /* 0x0005e80008000409 */
[----:B------:R2:W-:Y:S04]  /*3550*/  STS.U16 [R202+UR9+0x380], R175 ;  /* 0x000380afca007988 */ /* 0x0005e80008000409 */
[----:B------:R2:W-:Y:S04]  /*3560*/  STS.U16 [R202+UR9+0x1380], R176 ;  /* 0x001380b0ca007988 */ /* 0x0005e80008000409 */
[----:B------:R2:W-:Y:S04]  /*3570*/  STS.U16 [R202+UR9+0x2380], R177 ;  /* 0x002380b1ca007988 */ /* 0x0005e80008000409 */
[----:B-----5:R2:W-:Y:S04]  /*3580*/  STS.U16 [R202+UR9+0x3380], R178 ;  /* 0x003380b2ca007988 */ /* 0x0205e80008000409 */
[----:B------:R2:W-:Y:S04]  /*3590*/  STS.U16 [R202+UR9+0x780], R179 ;  /* 0x000780b3ca007988 */ /* 0x0005e80008000409 */
        /* <DEDUP_REMOVED lines=18> */
[----:B------:R2:W-:Y:S01]  /*36c0*/  STS.U16 [R170+UR9+0x8f00], R215 ;  /* 0x008f00d7aa007988 */ /* 0x0005e20008000409 */
[----:B-1----:R1:W-:Y:S06]  /*36d0*/  MEMBAR.ALL.CTA ;  /* 0x0000000000007992 */ /* 0x0023ec0000008000 */
[----:B-1----:R-:W1:Y:S01]  /*36e0*/  FENCE.VIEW.ASYNC.S ;  /* 0x00000000000073c6 */ /* 0x002e620000000000 */
[----:B0-----:R-:W-:Y:S01]  /*36f0*/  SHF.R.S32.HI R172, RZ, 0x1f, R167 ;  /* 0x0000001fffac7819 */ /* 0x001fe200000114a7 */
[----:B------:R-:W-:-:S03]  /*3700*/  UIADD3 UR4, UPT, UPT, UR9, 0x4000, URZ ;  /* 0x0000400009047890 */ /* 0x000fc6000fffe0ff */
[----:B------:R-:W-:Y:S01]  /*3710*/  LEA.HI R172, R172, R167, RZ, 0x4 ;  /* 0x000000a7acac7211 */ /* 0x000fe200078f20ff */
[----:B------:R-:W-:Y:S01]  /*3720*/  USHF.R.U32.HI UR4, URZ, 0x4, UR4 ;  /* 0x00000004ff047899 */ /* 0x000fe20008011604 */
[----:B-1----:R-:W-:Y:S01]  /*3730*/  BAR.SYNC.DEFER_BLOCKING 0x0 ;  /* 0x0000000000007b1d */ /* 0x002fe20000010000 */
[----:B------:R-:W-:Y:S02]  /*3740*/  ISETP.LT.OR P0, PT, R167, 0x10, P2 ;  /* 0x00000010a700780c */ /* 0x000fe40001701670 */
[----:B------:R-:W-:Y:S01]  /*3750*/  SHF.R.S32.HI R171, RZ, 0x4, R172 ;  /* 0x00000004ffab7819 */ /* 0x000fe200000114ac */
[----:B------:R-:W-:-:S03]  /*3760*/  USGXT.U32 UR7, UR4, 0xe ;  /* 0x0000000e0407789a */ /* 0x000fc60008000000 */
[----:B------:R-:W-:Y:S01]  /*3770*/  VIMNMX R171, PT, PT, R171, 0x1, !PT ;  /* 0x00000001abab7848 */ /* 0x000fe20007fe0100 */
[----:B------:R-:W-:Y:S01]  /*3780*/  UIADD3 UR16, UP1, UPT, UR7, 0x800100, URZ ;  /* 0x0080010007107890 */ /* 0x000fe2000ff3e0ff */
[----:B------:R-:W-:-:S03]  /*3790*/  UMOV UR4, URZ ;  /* 0x000000ff00047c82 */ /* 0x000fc60008000000 */
[----:B------:R-:W-:Y:S01]  /*37a0*/  VIADD R172, R171, 0xffffffff ;  /* 0xffffffffabac7836 */ /* 0x000fe20000000000 */
[----:B------:R-:W-:-:S04]  /*37b0*/  UIADD3.X UR17, UPT, UPT, UR4, 0x40004040, URZ, UP1, !UPT ;  /* 0x4000404004117890 */ /* 0x000fc80008ffe4ff */
[----:B------:R-:W-:Y:S01]  /*37c0*/  ISETP.NE.U32.AND P3, PT, R172, RZ, PT ;  /* 0x000000ffac00720c */ /* 0x000fe20003f65070 */
[----:B--2---:R-:W-:-:S12]  /*37d0*/  @P0 BRA `(.L_x_6) ;  /* 0x0000000000840947 */ /* 0x004fd80003800000 */
[----:B------:R-:W-:Y:S02]  /*37e0*/  USHF.R.U32.HI UR14, URZ, 0x4, UR9 ;  /* 0x00000004ff0e7899 */ /* 0x000fe40008011609 */
[----:B------:R-:W-:Y:S02]  /*37f0*/  UIADD3 UR5, UPT, UPT, UR9, 0x8000, URZ ;  /* 0x0000800009057890 */ /* 0x000fe4000fffe0ff */
[----:B------:R-:W-:Y:S01]  /*3800*/  USGXT.U32 UR14, UR14, 0xe ;  /* 0x0000000e0e0e789a */ /* 0x000fe20008000000 */
[----:B------:R-:W-:Y:S01]  /*3810*/  UMOV UR4, URZ ;  /* 0x000000ff00047c82 */ /* 0x000fe20008000000 */
[----:B------:R-:W-:Y:S02]  /*3820*/  USHF.R.U32.HI UR5, URZ, 0x4, UR5 ;  /* 0x00000004ff057899 */ /* 0x000fe40008011605 */
[----:B------:R-:W-:Y:S02]  /*3830*/  UIADD3 UR26, UP1, UPT, UR14, 0x800100, URZ ;  /* 0x008001000e1a7890 */ /* 0x000fe4000ff3e0ff */
[----:B------:R-:W-:-:S02]  /*3840*/  USGXT.U32 UR12, UR5, 0xe ;  /* 0x0000000e050c789a */ /* 0x000fc40008000000 */
[----:B------:R-:W-:Y:S02]  /*3850*/  UIADD3.X UR27, UPT, UPT, UR4, 0x40004040, URZ, UP1, !UPT ;  /* 0x40004040041b7890 */ /* 0x000fe40008ffe4ff */
[----:B------:R-:W-:Y:S02]  /*3860*/  ULOP3.LUT UR14, UR14, 0x800000, URZ, 0xfc, !UPT ;  /* 0x008000000e0e7892 */ /* 0x000fe4000f8efcff */
[----:B------:R-:W-:Y:S02]  /*3870*/  UIADD3 UR11, UPT, UPT, UR8, 0x80, URZ ;  /* 0x00000080080b7890 */ /* 0x000fe4000fffe0ff */
[----:B------:R-:W-:Y:S02]  /*3880*/  UIADD3 UR22, UPT, UPT, UR8, 0x100, URZ ;  /* 0x0000010008167890 */ /* 0x000fe4000fffe0ff */
[----:B------:R-:W-:Y:S02]  /*3890*/  UIADD3.64 UR18, UPT, UPT, UR26, 0x100, URZ ;  /* 0x000001001a127897 */ /* 0x000fe4000fffe0ff */
[----:B------:R-:W-:-:S02]  /*38a0*/  UIADD3 UR23, UPT, UPT, UR8, 0x180, URZ ;  /* 0x0000018008177890 */ /* 0x000fc4000fffe0ff */
[----:B------:R-:W-:Y:S01]  /*38b0*/  UIADD3.64 UR24, UPT, UPT, UR26, 0x200, URZ ;  /* 0x000002001a187897 */ /* 0x000fe2000fffe0ff */
[----:B------:R-:W-:Y:S01]  /*38c0*/  UMOV UR28, 0x0 ;  /* 0x00000000001c7882 */ /* 0x000fe20000000000 */
[----:B------:R-:W-:Y:S01]  /*38d0*/  UMOV UR29, 0x8208010 ;  /* 0x08208010001d7882 */ /* 0x000fe20000000000 */
[----:B------:R-:W-:Y:S01]  /*38e0*/  UMOV UR13, 0xc0004010 ;  /* 0xc0004010000d7882 */ /* 0x000fe20000000000 */
[----:B------:R-:W-:Y:S01]  /*38f0*/  UMOV UR15, 0x40004040 ;  /* 0x40004040000f7882 */ /* 0x000fe20000000000 */
[----:B------:R-:W-:Y:S01]  /*3900*/  UMOV UR30, 0x0 ;  /* 0x00000000001e7882 */ /* 0x000fe20000000000 */
[----:B------:R-:W-:Y:S01]  /*3910*/  UMOV UR31, 0x8208010 ;  /* 0x08208010001f7882 */ /* 0x000fe20000000000 */
[----:B------:R-:W-:Y:S01]  /*3920*/  UMOV UR32, 0x0 ;  /* 0x0000000000207882 */ /* 0x000fe20000000000 */
[----:B------:R-:W-:Y:S01]  /*3930*/  UMOV UR33, 0x8208010 ;  /* 0x0820801000217882 */ /* 0x000fe20000000000 */
[----:B------:R-:W-:Y:S01]  /*3940*/  UMOV UR4, UR6 ;  /* 0x0000000600047c82 */ /* 0x000fe20008000000 */
[----:B------:R-:W-:Y:S01]  /*3950*/  UMOV UR5, URZ ;  /* 0x000000ff00057c82 */ /* 0x000fe20008000000 */
[----:B------:R0:W-:Y:S01]  /*3960*/  UTCHMMA gdesc[UR14], gdesc[UR12], tmem[UR8], tmem[UR28], idesc[UR29], !UPT ;  /* 0x00ff1c0c0e0075ea */ /* 0x0001e2000f800008 */
[----:B------:R-:W-:Y:S01]  /*3970*/  UMOV UR34, 0x0 ;  /* 0x0000000000227882 */ /* 0x000fe20000000000 */
[----:B------:R-:W-:Y:S01]  /*3980*/  UMOV UR35, 0x8208010 ;  /* 0x0820801000237882 */ /* 0x000fe20000000000 */
[----:B------:R0:W-:Y:S01]  /*3990*/  UTCHMMA gdesc[UR26], gdesc[UR12], tmem[UR11], tmem[UR30], idesc[UR31], !UPT ;  /* 0x00ff1e0c1a0075ea */ /* 0x0001e2000f80000b */
[----:B------:R-:W-:Y:S01]  /*39a0*/  UMOV UR4, UR4 ;  /* 0x0000000400047c82 */ /* 0x000fe20008000000 */
[----:B------:R0:W-:Y:S01]  /*39b0*/  UTCHMMA gdesc[UR18], gdesc[UR12], tmem[UR22], tmem[UR32], idesc[UR33], !UPT ;  /* 0x00ff200c120075ea */ /* 0x0001e2000f800016 */
[----:B------:R0:W-:Y:S01]  /*39c0*/  UTCHMMA gdesc[UR24], gdesc[UR12], tmem[UR23], tmem[UR34], idesc[UR35], !UPT ;  /* 0x00ff220c180075ea */ /* 0x0001e2000f800017 */
[----:B------:R0:W-:Y:S01]  /*39d0*/  UTCBAR [UR4], URZ ;  /* 0x000000ff040073e9 */ /* 0x0001e200080000ff */
[----:B------:R-:W-:Y:S01]  /*39e0*/  NOP ;  /* 0x0000000000007918 */ /* 0x000fe20000000000 */
.L_x_6:
[----:B0-----:R-:W-:Y:S01]  /*39f0*/  UMOV UR4, URZ ;  /* 0x000000ff00047c82 */ /* 0x001fe20008000000 */
[----:B------:R-:W-:Y:S02]  /*3a00*/  IMAD.SHL.U32 R171, R34, 0x10, RZ ;  /* 0x0000001022ab7824 */ /* 0x000fe400078e00ff */
[----:B------:R-:W-:Y:S01]  /*3a10*/  IMAD.SHL.U32 R35, R35, 0x10, RZ ;  /* 0x0000001023237824 */ /* 0x000fe200078e00ff */
[----:B------:R-:W-:Y:S06]  /*3a20*/  @!P3 BRA `(.L_x_7) ;  /* 0x000000180014b947 */ /* 0x000fec0003800000 */
[----:B------:R-:W-:Y:S01]  /*3a30*/  UIADD3 UR5, UPT, UPT, UR9, 0x9000, URZ ;  /* 0x0000900009057890 */ /* 0x000fe2000fffe0ff */
[----:B------:R-:W-:Y:S01]  /*3a40*/  IMAD.MOV.U32 R34, RZ, RZ, R172 ;  /* 0x000000ffff227224 */ /* 0x000fe200078e00ac */
[----:B------:R-:W-:Y:S02]  /*3a50*/  ULOP3.LUT UR14, UR7, 0x800000, URZ, 0xfc, !UPT ;  /* 0x00800000070e7892 */ /* 0x000fe4000f8efcff */
[----:B------:R-:W-:Y:S02]  /*3a60*/  USHF.R.U32.HI UR5, URZ, 0x4, UR5 ;  /* 0x00000004ff057899 */ /* 0x000fe40008011605 */
[----:B------:R-:W-:Y:S02]  /*3a70*/  UIADD3.64 UR22, UPT, UPT, UR16, 0x100, URZ ;  /* 0x0000010010167897 */ /* 0x000fe4000fffe0ff */
[----:B------:R-:W-:Y:S02]  /*3a80*/  USGXT.U32 UR12, UR5, 0xe ;  /* 0x0000000e050c789a */ /* 0x000fe40008000000 */
[----:B------:R-:W-:Y:S01]  /*3a90*/  UIADD3.64 UR24, UPT, UPT, UR16, 0x200, URZ ;  /* 0x0000020010187897 */ /* 0x000fe2000fffe0ff */
[----:B------:R-:W-:Y:S01]  /*3aa0*/  UMOV UR11, 0x1 ;  /* 0x00000001000b7882 */ /* 0x000fe20000000000 */
[----:B------:R-:W-:Y:S01]  /*3ab0*/  UMOV UR5, URZ ;  /* 0x000000ff00057c82 */ /* 0x000fe20008000000 */
[----:B------:R-:W-:-:S09]  /*3ac0*/  UMOV UR13, 0xc0004010 ;  /* 0xc0004010000d7882 */ /* 0x000fd20000000000 */
.L_x_10:
[----:B------:R-:W-:Y:S01]  /*3ad0*/  USHF.L.U32 UR4, UR4, 0x1f, URZ ;  /* 0x0000001f04047899 */ /* 0x000fe200080006ff */
[----:B------:R-:W-:-:S04]  /*3ae0*/  IMAD.WIDE R44, R171, 0x2, R44 ;  /* 0x00000002ab2c7825 */ /* 0x000fc800078e022c */
[----:B------:R-:W-:-:S04]  /*3af0*/  IMAD.WIDE R42, R171, 0x2, R42 ;  /* 0x00000002ab2a7825 */ /* 0x000fc800078e022a */
[----:B0-----:R-:W-:-:S04]  /*3b00*/  IMAD.U32 R172, RZ, RZ, UR4 ;  /* 0x00000004ffac7e24 */ /* 0x001fc8000f8e00ff */
[----:B------:R-:W0:Y:S02]  /*3b10*/  SYNCS.PHASECHK.TRANS64.TRYWAIT P0, [UR6], R172 ;  /* 0x000000acff0075a7 */ /* 0x000e240008001106 */
[----:B0-----:R-:W-:Y:S05]  /*3b20*/  @!P0 BRA `(.L_x_8) ;  /* 0x000000f400348947 */ /* 0x001fea0003800000 */
.L_x_16:
[C---:B------:R-:W-:Y:S01]  /*3b30*/  ISETP.GT.AND P0, PT, R166.reuse, RZ, PT ;  /* 0x000000ffa600720c */ /* 0x040fe20003f04270 */
[C---:B------:R-:W-:Y:S01]  /*3b40*/  IMAD.WIDE R40, R171.reuse, 0x2, R40 ;  /* 0x00000002ab287825 */ /* 0x040fe200078e0228 */
[C---:B------:R-:W-:Y:S02]  /*3b50*/  ISETP.GT.AND P3, PT, R166.reuse, 0x8, PT ;  /* 0x00000008a600780c */ /* 0x040fe40003f64270 */
[----:B------:R-:W-:Y:S01]  /*3b60*/  ISETP.GT.AND P4, PT, R166, 0x1, PT ;  /* 0x00000001a600780c */ /* 0x000fe20003f84270 */
[C---:B------:R-:W-:Y:S01]  /*3b70*/  IMAD.WIDE R38, R171.reuse, 0x2, R38 ;  /* 0x00000002ab267825 */ /* 0x040fe200078e0226 */
[----:B------:R-:W-:Y:S02]  /*3b80*/  PRMT R209, RZ, 0x7610, R209 ;  /* 0x00007610ffd17816 */ /* 0x000fe400000000d1 */
[----:B------:R-:W-:Y:S01]  /*3b90*/  PRMT R211, RZ, 0x7610, R211 ;  /* 0x00007610ffd37816 */ /* 0x000fe200000000d3 */
[----:B------:R-:W-:Y:S01]  /*3ba0*/  IMAD.WIDE R36, R171, 0x2, R36 ;  /* 0x00000002ab247825 */ /* 0x000fe200078e0224 */
[----:B------:R-:W-:-:S02]  /*3bb0*/  PRMT R213, RZ, 0x7610, R213 ;  /* 0x00007610ffd57816 */ /* 0x000fc400000000d5 */
[----:B------:R-:W-:Y:S01]  /*3bc0*/  PRMT R215, RZ, 0x7610, R215 ;  /* 0x00007610ffd77816 */ /* 0x000fe200000000d7 */
[C---:B------:R-:W-:Y:S01]  /*3bd0*/  IMAD.WIDE R32, R171.reuse, 0x2, R32 ;  /* 0x00000002ab207825 */ /* 0x040fe200078e0220 */
[----:B------:R-:W-:Y:S02]  /*3be0*/  PRMT R221, RZ, 0x7610, R221 ;  /* 0x00007610ffdd7816 */ /* 0x000fe400000000dd */
[----:B------:R-:W-:Y:S01]  /*3bf0*/  PRMT R223, RZ, 0x7610, R223 ;  /* 0x00007610ffdf7816 */ /* 0x000fe200000000df */
[C---:B------:R-:W-:Y:S01]  /*3c00*/  IMAD.WIDE R30, R171.reuse, 0x2, R30 ;  /* 0x00000002ab1e7825 */ /* 0x040fe200078e021e */
[----:B------:R-:W-:Y:S01]  /*3c10*/  PRMT R227, RZ, 0x7610, R227 ;  /* 0x00007610ffe37816 */ /* 0x000fe200000000e3 */
[----:B------:R-:W2:Y:S01]  /*3c20*/  @P0 LDG.E.U16 R213, desc[UR20][R32.64] ;  /* 0x0000001420d50981 */ /* 0x000ea2000c1e1500 */
[----:B------:R-:W-:Y:S01]  /*3c30*/  PRMT R229, RZ, 0x7610, R229 ;  /* 0x00007610ffe57816 */ /* 0x000fe200000000e5 */
[C---:B------:R-:W-:Y:S01]  /*3c40*/  IMAD.WIDE R28, R171.reuse, 0x2, R28 ;  /* 0x00000002ab1c7825 */ /* 0x040fe200078e021c */
[----:B------:R-:W-:Y:S01]  /*3c50*/  PRMT R219, RZ, 0x7610, R219 ;  /* 0x00007610ffdb7816 */ /* 0x000fe200000000db */
[----:B------:R-:W3:Y:S02]  /*3c60*/  @P0 LDG.E.U16 R211, desc[UR20][R30.64] ;  /* 0x000000141ed30981 */ /* 0x000ee4000c1e1500 */
[----:B------:R-:W-:-:S02]  /*3c70*/  IMAD.WIDE R54, R171, 0x2, R54 ;  /* 0x00000002ab367825 */ /* 0x000fc400078e0236 */
[----:B------:R-:W4:Y:S04]  /*3c80*/  @P0 LDG.E.U16 R209, desc[UR20][R28.64] ;  /* 0x000000141cd10981 */ /* 0x000f28000c1e1500 */
[----:B------:R-:W5:Y:S04]  /*3c90*/  @P0 LDG.E.U16 R215, desc[UR20][R36.64] ;  /* 0x0000001424d70981 */ /* 0x000f68000c1e1500 */
[----:B------:R-:W2:Y:S04]  /*3ca0*/  @P3 LDG.E.U16 R221, desc[UR20][R38.64] ;  /* 0x0000001426dd3981 */ /* 0x000ea8000c1e1500 */
[----:B------:R-:W2:Y:S04]  /*3cb0*/  @P3 LDG.E.U16 R223, desc[UR20][R40.64] ;  /* 0x0000001428df3981 */ /* 0x000ea8000c1e1500 */
[----:B------:R-:W2:Y:S04]  /*3cc0*/  @P3 LDG.E.U16 R227, desc[UR20][R42.64] ;  /* 0x000000142ae33981 */ /* 0x000ea8000c1e1500 */
[----:B------:R-:W2:Y:S04]  /*3cd0*/  @P3 LDG.E.U16 R229, desc[UR20][R44.64] ;  /* 0x000000142ce53981 */ /* 0x000ea8000c1e1500 */
[----:B------:R-:W2:Y:S01]  /*3ce0*/  @P4 LDG.E.U16 R219, desc[UR20][R54.64] ;  /* 0x0000001436db4981 */ /* 0x000ea2000c1e1500 */
[----:B------:R-:W-:-:S02]  /*3cf0*/  ISETP.GT.AND P0, PT, R166, 0x3, PT ;  /* 0x00000003a600780c */ /* 0x000fc40003f04270 */
[C---:B------:R-:W-:Y:S02]  /*3d00*/  ISETP.GT.AND P3, PT, R166.reuse, 0x4, PT ;  /* 0x00000004a600780c */ /* 0x040fe40003f64270 */
[----:B------:R-:W-:Y:S01]  /*3d10*/  ISETP.GT.AND P5, PT, R166, 0x5, PT ;  /* 0x00000005a600780c */ /* 0x000fe20003fa4270 */
[C---:B------:R-:W-:Y:S01]  /*3d20*/  IMAD.WIDE R116, R171.reuse, 0x2, R116 ;  /* 0x00000002ab747825 */ /* 0x040fe200078e0274 */
[----:B------:R-:W-:Y:S02]  /*3d30*/  PRMT R172, RZ, 0x7610, R172 ;  /* 0x00007610ffac7816 */ /* 0x000fe400000000ac */
[----:B------:R-:W-:Y:S01]  /*3d40*/  PRMT R174, RZ, 0x7610, R174 ;  /* 0x00007610ffae7816 */ /* 0x000fe200000000ae */
        /* <DEDUP_REMOVED lines=16> */
[----:B------:R-:W-:Y:S01]  /*3e50*/  PRMT R212, RZ, 0x7610, R212 ;  /* 0x00007610ffd47816 */ /* 0x000fe200000000d4 */
[----:B------:R-:W2:Y:S01]  /*3e60*/  @P3 LDG.E.U16 R226, desc[UR20][R98.64] ;  /* 0x0000001462e23981 */ /* 0x000ea2000c1e1500 */
[----:B------:R-:W-:Y:S01]  /*3e70*/  PRMT R210, RZ, 0x7610, R210 ;  /* 0x00007610ffd27816 */ /* 0x000fe200000000d2 */
[C---:B------:R-:W-:Y:S01]  /*3e80*/  IMAD.WIDE R94, R171.reuse, 0x2, R94 ;  /* 0x00000002ab5e7825 */ /* 0x040fe200078e025e */
[----:B------:R-:W-:Y:S01]  /*3e90*/  PRMT R208, RZ, 0x7610, R208 ;  /* 0x00007610ffd07816 */ /* 0x000fe200000000d0 */
[----:B------:R-:W2:Y:S02]  /*3ea0*/  @P3 LDG.E.U16 R228, desc[UR20][R96.64] ;  /* 0x0000001460e43981 */ /* 0x000ea4000c1e1500 */
[----:B------:R-:W-:-:S04]  /*3eb0*/  IMAD.WIDE R84, R171, 0x2, R84 ;  /* 0x00000002ab547825 */ /* 0x000fc800078e0254 */
[C---:B------:R-:W-:Y:S01]  /*3ec0*/  IMAD.WIDE R82, R171.reuse, 0x2, R82 ;  /* 0x00000002ab527825 */ /* 0x040fe200078e0252 */
[----:B------:R-:W2:Y:S03]  /*3ed0*/  @P0 LDG.E.U16 R240, desc[UR20][R84.64] ;  /* 0x0000001454f00981 */ /* 0x000ea6000c1e1500 */
[C---:B------:R-:W-:Y:S01]  /*3ee0*/  IMAD.WIDE R80, R171.reuse, 0x2, R80 ;  /* 0x00000002ab507825 */ /* 0x040fe200078e0250 */
[----:B------:R-:W5:Y:S03]  /*3ef0*/  @P0 LDG.E.U16 R242, desc[UR20][R82.64] ;  /* 0x0000001452f20981 */ /* 0x000f66000c1e1500 */
[C---:B------:R-:W-:Y:S01]  /*3f00*/  IMAD.WIDE R78, R171.reuse, 0x2, R78 ;  /* 0x00000002ab4e7825 */ /* 0x040fe200078e024e */
[----:B------:R-:W5:Y:S03]  /*3f10*/  @P0 LDG.E.U16 R244, desc[UR20][R80.64] ;  /* 0x0000001450f40981 */ /* 0x000f66000c1e1500 */
[C---:B------:R-:W-:Y:S01]  /*3f20*/  IMAD.WIDE R60, R171.reuse, 0x2, R60 ;  /* 0x00000002ab3c7825 */ /* 0x040fe200078e023c */
[----:B------:R-:W5:Y:S03]  /*3f30*/  @P0 LDG.E.U16 R248, desc[UR20][R78.64] ;  /* 0x000000144ef80981 */ /* 0x000f66000c1e1500 */
[C---:B------:R-:W-:Y:S01]  /*3f40*/  IMAD.WIDE R58, R171.reuse, 0x2, R58 ;  /* 0x00000002ab3a7825 */ /* 0x040fe200078e023a */
[----:B------:R-:W5:Y:S03]  /*3f50*/  @P4 LDG.E.U16 R176, desc[UR20][R60.64] ;  /* 0x000000143cb04981 */ /* 0x000f66000c1e1500 */
[----:B------:R-:W-:Y:S01]  /*3f60*/  IMAD.WIDE R56, R171, 0x2, R56 ;  /* 0x00000002ab387825 */ /* 0x000fe200078e0238 */
[----:B------:R-:W5:Y:S01]  /*3f70*/  @P4 LDG.E.U16 R174, desc[UR20][R58.64] ;  /* 0x000000143aae4981 */ /* 0x000f62000c1e1500 */
[----:B------:R-:W-:-:S02]  /*3f80*/  ISETP.GT.AND P6, PT, R166, 0x2, PT ;  /* 0x00000002a600780c */ /* 0x000fc40003fc4270 */
[C---:B------:R-:W-:Y:S01]  /*3f90*/  ISETP.GT.AND P0, PT, R166.reuse, 0x7, PT ;  /* 0x00000007a600780c */ /* 0x040fe20003f04270 */
[----:B------:R-:W5:Y:S01]  /*3fa0*/  @P4 LDG.E.U16 R172, desc[UR20][R56.64] ;  /* 0x0000001438ac4981 */ /* 0x000f62000c1e1500 */
[----:B------:R-:W-:-:S03]  /*3fb0*/  ISETP.GT.AND P4, PT, R166, 0x6, PT ;  /* 0x00000006a600780c */ /* 0x000fc60003f84270 */
[----:B------:R-:W5:Y:S04]  /*3fc0*/  @P3 LDG.E.U16 R230, desc[UR20][R94.64] ;  /* 0x000000145ee63981 */ /* 0x000f68000c1e1500 */
[----:B------:R-:W5:Y:S01]  /*3fd0*/  @P3 LDG.E.U16 R224, desc[UR20][R100.64] ;  /* 0x0000001464e03981 */ /* 0x000f62000c1e1500 */
[----:B------:R-:W-:-:S03]  /*3fe0*/  ISETP.GT.AND P3, PT, R166, 0x9, PT ;  /* 0x00000009a600780c */ /* 0x000fc60003f64270 */
[----:B------:R-:W5:Y:S04]  /*3ff0*/  @P5 LDG.E.U16 R214, desc[UR20][R110.64] ;  /* 0x000000146ed65981 */ /* 0x000f68000c1e1500 */
[----:B------:R-:W5:Y:S04]  /*4000*/  @P5 LDG.E.U16 R212, desc[UR20][R112.64] ;  /* 0x0000001470d45981 */ /* 0x000f68000c1e1500 */
[----:B------:R-:W5:Y:S04]  /*4010*/  @P5 LDG.E.U16 R210, desc[UR20][R114.64] ;  /* 0x0000001472d25981 */ /* 0x000f68000c1e1500 */
[----:B------:R-:W5:Y:S01]  /*4020*/  @P5 LDG.E.U16 R208, desc[UR20][R116.64] ;  /* 0x0000001474d05981 */ /* 0x000f62000c1e1500 */
[----:B------:R-:W-:Y:S01]  /*4030*/  ISETP.GT.AND P5, PT, R166, 0xa, PT ;  /* 0x0000000aa600780c */ /* 0x000fe20003fa4270 */
        /* <DEDUP_REMOVED lines=26> */
[----:B------:R-:W5:Y:S01]  /*41e0*/  @P3 LDG.E.U16 R178, desc[UR20][R46.64] ;  /* 0x000000142eb23981 */ /* 0x000f62000c1e1500 */
[----:B------:R-:W-:Y:S01]  /*41f0*/  PRMT R193, RZ, 0x7610, R193 ;  /* 0x00007610ffc17816 */ /* 0x000fe200000000c1 */
[C---:B------:R-:W-:Y:S01]  /*4200*/  IMAD.WIDE R14, R171.reuse, 0x2, R14 ;  /* 0x00000002ab0e7825 */ /* 0x040fe200078e020e */
[----:B------:R-:W-:Y:S01]  /*4210*/  PRMT R191, RZ, 0x7610, R191 ;  /* 0x00007610ffbf7816 */ /* 0x000fe200000000bf */
[----:B------:R-:W5:Y:S01]  /*4220*/  @P0 LDG.E.U16 R181, desc[UR20][R12.64] ;  /* 0x000000140cb50981 */ /* 0x000f62000c1e1500 */
[----:B------:R-:W-:Y:S01]  /*4230*/  PRMT R189, RZ, 0x7610, R189 ;  /* 0x00007610ffbd7816 */ /* 0x000fe200000000bd */
[----:B------:R-:W-:-:S02]  /*4240*/  IMAD.WIDE R16, R171, 0x2, R16 ;  /* 0x00000002ab107825 */ /* 0x000fc400078e0210 */
[----:B------:R-:W5:Y:S02]  /*4250*/  @P0 LDG.E.U16 R183, desc[UR20][R14.64] ;  /* 0x000000140eb70981 */ /* 0x000f64000c1e1500 */
[C---:B------:R-:W-:Y:S02]  /*4260*/  IMAD.WIDE R24, R171.reuse, 0x2, R24 ;  /* 0x00000002ab187825 */ /* 0x040fe400078e0218 */
[----:B------:R-:W5:Y:S02]  /*4270*/  @P0 LDG.E.U16 R185, desc[UR20][R16.64] ;  /* 0x0000001410b90981 */ /* 0x000f64000c1e1500 */
[C---:B------:R-:W-:Y:S02]  /*4280*/  IMAD.WIDE R164, R171.reuse, 0x2, R164 ;  /* 0x00000002aba47825 */ /* 0x040fe400078e02a4 */
[----:B------:R-:W5:Y:S02]  /*4290*/  @P0 LDG.E.U16 R187, desc[UR20][R24.64] ;  /* 0x0000001418bb0981 */ /* 0x000f64000c1e1500 */
[----:B------:R-:W-:-:S04]  /*42a0*/  IMAD.WIDE R162, R171, 0x2, R162 ;  /* 0x00000002aba27825 */ /* 0x000fc800078e02a2 */
        /* <DEDUP_REMOVED lines=12> */
[----:B------:R-:W-:-:S03]  /*4370*/  ISETP.GT.AND P0, PT, R166, 0xd, PT ;  /* 0x0000000da600780c */ /* 0x000fc60003f04270 */
[----:B------:R-:W5:Y:S01]  /*4380*/  @P6 LDG.E.U16 R205, desc[UR20][R62.64] ;  /* 0x000000143ecd6981 */ /* 0x000f62000c1e1500 */
[----:B------:R-:W-:-:S03]  /*4390*/  ISETP.GT.AND P6, PT, R166, 0xc, PT ;  /* 0x0000000ca600780c */ /* 0x000fc60003fc4270 */
[----:B------:R-:W5:Y:S01]  /*43a0*/  @P4 LDG.E.U16 R188, desc[UR20][R164.64] ;  /* 0x00000014a4bc4981 */ /* 0x000f62000c1e1500 */
[----:B------:R-:W-:-:S03]  /*43b0*/  ISETP.GT.AND P4, PT, R166, 0xb, PT ;  /* 0x0000000ba600780c */ /* 0x000fc60003f84270 */
[----:B------:R-:W5:Y:S04]  /*43c0*/  @P3 LDG.E.U16 R207, desc[UR20][R48.64] ;  /* 0x0000001430cf3981 */ /* 0x000f68000c1e1500 */
        /* <DEDUP_REMOVED lines=68> */
[----:B------:R-:W-:Y:S01]  /*4810*/  BAR.SYNC.DEFER_BLOCKING 0x0 ;  /* 0x0000000000007b1d */ /* 0x000fe20000010000 */
[----:B------:R-:W-:Y:S01]  /*4820*/  ISETP.GE.AND P0, PT, R169, R166, PT ;  /* 0x000000a6a900720c */ /* 0x000fe20003f06270 */
        /* <DEDUP_REMOVED lines=10> */
[----:B------:R-:W-:-:S03]  /*48d0*/  PRMT R249, RZ, 0x7610, R249 ;  /* 0x00007610fff97816 */ /* 0x000fc600000000f9 */
[C---:B------:R-:W-:Y:S01]  /*48e0*/  IMAD.WIDE R146, R35.reuse, 0x2, R146 ;  /* 0x0000000223927825 */ /* 0x040fe200078e0292 */
[----:B----4-:R0:W-:Y:S03]  /*48f0*/  STS.U16 [R168+UR9+0x4000], R209 ;  /* 0x004000d1a8007988 */ /* 0x0101e60008000409 */
[C---:B------:R-:W-:Y:S01]  /*4900*/  IMAD.WIDE R144, R35.reuse, 0x2, R144 ;  /* 0x0000000223907825 */ /* 0x040fe200078e0290 */
[----:B---3--:R1:W-:Y:S03]  /*4910*/  STS.U16 [R168+UR9+0x5000], R211 ;  /* 0x005000d3a8007988 */ /* 0x0083e60008000409 */
[C---:B------:R-:W-:Y:S01]  /*4920*/  IMAD.WIDE R142, R35.reuse, 0x2, R142 ;  /* 0x00000002238e7825 */ /* 0x040fe200078e028e */
[----:B--2---:R2:W-:Y:S03]  /*4930*/  STS.U16 [R168+UR9+0x6000], R213 ;  /* 0x006000d5a8007988 */ /* 0x0045e60008000409 */
[C---:B------:R-:W-:Y:S01]  /*4940*/  IMAD.WIDE R140, R35.reuse, 0x2, R140 ;  /* 0x00000002238c7825 */ /* 0x040fe200078e028c */
[----:B0-----:R-:W-:Y:S01]  /*4950*/  PRMT R209, RZ, 0x7610, R209 ;  /* 0x00007610ffd17816 */ /* 0x001fe200000000d1 */
[----:B-----5:R0:W-:Y:S02]  /*4960*/  STS.U16 [R168+UR9+0x7000], R215 ;  /* 0x007000d7a8007988 */ /* 0x0201e40008000409 */
[C---:B------:R-:W-:Y:S01]  /*4970*/  IMAD.WIDE R138, R35.reuse, 0x2, R138 ;  /* 0x00000002238a7825 */ /* 0x040fe200078e028a */
[----:B-1----:R-:W-:Y:S01]  /*4980*/  PRMT R211, RZ, 0x7610, R211 ;  /* 0x00007610ffd37816 */ /* 0x002fe200000000d3 */
[----:B------:R1:W-:Y:S02]  /*4990*/  STS.U16 [R168+UR9+0x4400], R221 ;  /* 0x004400dda8007988 */ /* 0x0003e40008000409 */
[C---:B------:R-:W-:Y:S01]  /*49a0*/  IMAD.WIDE R136, R35.reuse, 0x2, R136 ;  /* 0x0000000223887825 */ /* 0x040fe200078e0288 */
[----:B--2---:R-:W-:Y:S01]  /*49b0*/  PRMT R213, RZ, 0x7610, R213 ;  /* 0x00007610ffd57816 */ /* 0x004fe200000000d5 */
[----:B------:R2:W-:Y:S02]  /*49c0*/  STS.U16 [R168+UR9+0x5400], R223 ;  /* 0x005400dfa8007988 */ /* 0x0005e40008000409 */
[C---:B------:R-:W-:Y:S01]  /*49d0*/  IMAD.WIDE R134, R35.reuse, 0x2, R134 ;  /* 0x0000000223867825 */ /* 0x040fe200078e0286 */
[----:B0-----:R-:W-:Y:S01]  /*49e0*/  PRMT R215, RZ, 0x7610, R215 ;  /* 0x00007610ffd77816 */ /* 0x001fe200000000d7 */
[----:B------:R0:W-:Y:S02]  /*49f0*/  STS.U16 [R168+UR9+0x6400], R227 ;  /* 0x006400e3a8007988 */ /* 0x0001e40008000409 */
        /* <DEDUP_REMOVED lines=8> */
[----:B------:R-:W3:Y:S02]  /*4a80*/  @!P0 LDG.E.U16 R213, desc[UR20][R130.64] ;  /* 0x0000001482d58981 */ /* 0x000ee4000c1e1500 */
[C---:B------:R-:W-:Y:S01]  /*4a90*/  IMAD.WIDE R126, R35.reuse, 0x2, R126 ;  /* 0x00000002237e7825 */ /* 0x040fe200078e027e */
[----:B-1----:R-:W-:Y:S01]  /*4aa0*/  PRMT R229, RZ, 0x7610, R229 ;  /* 0x00007610ffe57816 */ /* 0x002fe200000000e5 */
[----:B------:R-:W4:Y:S02]  /*4ab0*/  @!P0 LDG.E.U16 R211, desc[UR20][R128.64] ;  /* 0x0000001480d38981 */ /* 0x000f24000c1e1500 */
[----:B------:R-:W-:Y:S01]  /*4ac0*/  IMAD.WIDE R156, R35, 0x2, R156 ;  /* 0x00000002239c7825 */ /* 0x000fe200078e029c */
[----:B--2---:R-:W-:Y:S01]  /*4ad0*/  PRMT R219, RZ, 0x7610, R219 ;  /* 0x00007610ffdb7816 */ /* 0x004fe200000000db */
[----:B------:R-:W2:Y:S04]  /*4ae0*/  @!P0 LDG.E.U16 R209, desc[UR20][R126.64] ;  /* 0x000000147ed18981 */ /* 0x000ea8000c1e1500 */
[----:B------:R-:W5:Y:S04]  /*4af0*/  @!P0 LDG.E.U16 R215, desc[UR20][R132.64] ;  /* 0x0000001484d78981 */ /* 0x000f68000c1e1500 */
[----:B------:R-:W2:Y:S04]  /*4b00*/  @!P0 LDG.E.U16 R219, desc[UR20][R134.64] ;  /* 0x0000001486db8981 */ /* 0x000ea8000c1e1500 */
[----:B------:R-:W2:Y:S04]  /*4b10*/  @!P0 LDG.E.U16 R221, desc[UR20][R136.64] ;  /* 0x0000001488dd8981 */ /* 0x000ea8000c1e1500 */
[----:B------:R-:W2:Y:S04]  /*4b20*/  @!P0 LDG.E.U16 R223, desc[UR20][R138.64] ;  /* 0x000000148adf8981 */ /* 0x000ea8000c1e1500 */
[----:B------:R-:W2:Y:S04]  /*4b30*/  @!P0 LDG.E.U16 R227, desc[UR20][R140.64] ;  /* 0x000000148ce38981 */ /* 0x000ea8000c1e1500 */
[----:B------:R-:W2:Y:S04]  /*4b40*/  @!P0 LDG.E.U16 R229, desc[UR20][R142.64] ;  /* 0x000000148ee58981 */ /* 0x000ea8000c1e1500 */
[----:B------:R-:W2:Y:S04]  /*4b50*/  @!P0 LDG.E.U16 R231, desc[UR20][R144.64] ;  /* 0x0000001490e78981 */ /* 0x000ea8000c1e1500 */
[----:B------:R-:W2:Y:S04]  /*4b60*/  @!P0 LDG.E.U16 R235, desc[UR20][R146.64] ;  /* 0x0000001492eb8981 */ /* 0x000ea8000c1e1500 */
[----:B------:R-:W2:Y:S04]  /*4b70*/  @!P0 LDG.E.U16 R239, desc[UR20][R148.64] ;  /* 0x0000001494ef8981 */ /* 0x000ea8000c1e1500 */
[----:B------:R-:W3:Y:S04]  /*4b80*/  @!P0 LDG.E.U16 R241, desc[UR20][R150.64] ;  /* 0x0000001496f18981 */ /* 0x000ee8000c1e1500 */
[----:B------:R-:W3:Y:S04]  /*4b90*/  @!P0 LDG.E.U16 R243, desc[UR20][R152.64] ;  /* 0x0000001498f38981 */ /* 0x000ee8000c1e1500 */
[----:B------:R-:W5:Y:S04]  /*4ba0*/  @!P0 LDG.E.U16 R247, desc[UR20][R154.64] ;  /* 0x000000149af78981 */ /* 0x000f68000c1e1500 */
[----:B------:R-:W5:Y:S04]  /*4bb0*/  @!P0 LDG.E.U16 R249, desc[UR20][R156.64] ;  /* 0x000000149cf98981 */ /* 0x000f68000c1e1500 */
        /* <DEDUP_REMOVED lines=19> */
[----:B------:R-:W-:-:S04]  /*4cf0*/  ULEA UR6, UR11, UR9, 0x3 ;  /* 0x000000090b067291 */ /* 0x000fc8000f8e18ff */
[----:B------:R-:W-:Y:S01]  /*4d00*/  UIADD3 UR6, UPT, UPT, UR6, 0xa000, URZ ;  /* 0x0000a00006067890 */ /* 0x000fe2000fffe0ff */
        /* <DEDUP_REMOVED lines=36> */
[----:B--2---:R0:W-:Y:S04]  /*4f50*/  STS.U16 [R170+UR9+0x9000], R209 ;  /* 0x009000d1aa007988 */ /* 0x0041e80008000409 */
[----:B----4-:R0:W-:Y:S04]  /*4f60*/  STS.U16 [R170+UR9+0x9100], R211 ;  /* 0x009100d3aa007988 */ /* 0x0101e80008000409 */
[----:B---3--:R0:W-:Y:S04]  /*4f70*/  STS.U16 [R170+UR9+0x9200], R213 ;  /* 0x009200d5aa007988 */ /* 0x0081e80008000409 */
        /* <DEDUP_REMOVED lines=13> */
[----:B------:R1:W-:Y:S06]  /*5050*/  MEMBAR.ALL.CTA ;  /* 0x0000000000007992 */ /* 0x0003ec0000008000 */
[----:B-1----:R-:W1:Y:S02]  /*5060*/  FENCE.VIEW.ASYNC.S ;  /* 0x00000000000073c6 */ /* 0x002e640000000000 */
[----:B-1----:R-:W-:Y:S06]  /*5070*/  BAR.SYNC.DEFER_BLOCKING 0x0 ;  /* 0x0000000000007b1d */ /* 0x002fec0000010000 */
[----:B------:R-:W-:Y:S05]  /*5080*/  @P2 BRA `(.L_x_9) ;  /* 0x0000000000502947 */ /* 0x000fea0003800000 */
[----:B------:R-:W-:Y:S02]  /*5090*/  UIADD3 UR26, UPT, UPT, UR8, 0x80, URZ ;  /* 0x00000080081a7890 */ /* 0x000fe4000fffe0ff */
[----:B------:R-:W-:Y:S02]  /*50a0*/  UIADD3 UR27, UPT, UPT, UR8, 0x100, URZ ;  /* 0x00000100081b7890 */ /* 0x000fe4000fffe0ff */
[----:B------:R-:W-:Y:S01]  /*50b0*/  UIADD3 UR32, UPT, UPT, UR8, 0x180, URZ ;  /* 0x0000018008207890 */ /* 0x000fe2000fffe0ff */
[----:B------:R-:W-:Y:S01]  /*50c0*/  UMOV UR18, 0x0 ;  /* 0x0000000000127882 */ /* 0x000fe20000000000 */
[----:B------:R-:W-:Y:S01]  /*50d0*/  UMOV UR19, 0x8208010 ;  /* 0x0820801000137882 */ /* 0x000fe20000000000 */
[----:B------:R-:W-:Y:S01]  /*50e0*/  UMOV UR15, 0x40004040 ;  /* 0x40004040000f7882 */ /* 0x000fe20000000000 */
[----:B------:R-:W-:Y:S01]  /*50f0*/  UMOV UR28, 0x0 ;  /* 0x00000000001c7882 */ /* 0x000fe20000000000 */
[----:B------:R-:W-:Y:S01]  /*5100*/  UMOV UR29, 0x8208010 ;  /* 0x08208010001d7882 */ /* 0x000fe20000000000 */
[----:B------:R-:W-:Y:S01]  /*5110*/  UMOV UR30, 0x0 ;  /* 0x00000000001e7882 */ /* 0x000fe20000000000 */
[----:B------:R-:W-:Y:S01]  /*5120*/  UMOV UR31, 0x8208010 ;  /* 0x08208010001f7882 */ /* 0x000fe20000000000 */
[----:B------:R-:W-:Y:S01]  /*5130*/  UMOV UR7, URZ ;  /* 0x000000ff00077c82 */ /* 0x000fe20008000000 */
[----:B------:R1:W-:Y:S01]  /*5140*/  UTCHMMA gdesc[UR14], gdesc[UR12], tmem[UR8], tmem[UR18], idesc[UR19], UPT ;  /* 0x00ff120c0e0075ea */ /* 0x0003e2000b800008 */
[----:B------:R-:W-:Y:S01]  /*5150*/  UMOV UR34, 0x0 ;  /* 0x0000000000227882 */ /* 0x000fe20000000000 */
[----:B------:R-:W-:Y:S01]  /*5160*/  UMOV UR35, 0x8208010 ;  /* 0x0820801000237882 */ /* 0x000fe20000000000 */
[----:B------:R1:W-:Y:S01]  /*5170*/  UTCHMMA gdesc[UR16], gdesc[UR12], tmem[UR26], tmem[UR28], idesc[UR29], UPT ;  /* 0x00ff1c0c100075ea */ /* 0x0003e2000b80001a */
[----:B------:R-:W-:Y:S01]  /*5180*/  UMOV UR4, UR6 ;  /* 0x0000000600047c82 */ /* 0x000fe20008000000 */
[----:B------:R1:W-:Y:S01]  /*5190*/  UTCHMMA gdesc[UR22], gdesc[UR12], tmem[UR27], tmem[UR30], idesc[UR31], UPT ;  /* 0x00ff1e0c160075ea */ /* 0x0003e2000b80001b */
[----:B------:R1:W-:Y:S01]  /*51a0*/  UTCHMMA gdesc[UR24], gdesc[UR12], tmem[UR32], tmem[UR34], idesc[UR35], UPT ;  /* 0x00ff220c180075ea */ /* 0x0003e2000b800020 */
[----:B------:R1:W-:Y:S01]  /*51b0*/  UTCBAR [UR4], URZ ;  /* 0x000000ff040073e9 */ /* 0x0003e200080000ff */
[----:B------:R-:W-:Y:S01]  /*51c0*/  NOP ;  /* 0x0000000000007918 */ /* 0x000fe20000000000 */
.L_x_9:
[----:B------:R-:W-:Y:S01]  /*51d0*/  UIADD3 UR11, UPT, UPT, UR11, 0x1, URZ ;  /* 0x000000010b0b7890 */ /* 0x000fe2000fffe0ff */
[----:B------:R-:W-:Y:S02]  /*51e0*/  VIADD R34, R34, 0xffffffff ;  /* 0xffffffff22227836 */ /* 0x000fe40000000000 */
[----:B------:R-:W-:Y:S01]  /*51f0*/  VIADD R166, R166, 0xfffffff0 ;  /* 0xfffffff0a6a67836 */ /* 0x000fe20000000000 */
[----:B------:R-:W-:Y:S02]  /*5200*/  UISETP.GT.AND UP1, UPT, UR11, 0x1, UPT ;  /* 0x000000010b00788c */ /* 0x000fe4000bf24270 */
[----:B------:R-:W-:Y:S02]  /*5210*/  ISETP.NE.U32.AND P0, PT, R34, RZ, PT ;  /* 0x000000ff2200720c */ /* 0x000fe40003f05070 */
[----:B-1----:R-:W-:Y:S02]  /*5220*/  USEL UR4, URZ, 0x1, !UP1 ;  /* 0x00000001ff047887 */ /* 0x002fe4000c800000 */
[----:B------:R-:W-:-:S02]  /*5230*/  USEL UR11, UR11, URZ, !UP1 ;  /* 0x000000ff0b0b7287 */ /* 0x000fc4000c800000 */
[----:B------:R-:W-:-:S03]  /*5240*/  ULOP3.LUT UR7, UR5, UR4, URZ, 0x3c, !UPT ;  /* 0x0000000405077292 */ /* 0x000fc6000f8e3cff */
[----:B------:R-:W-:-:S04]  /*5250*/  UMOV UR4, UR5 ;  /* 0x0000000500047c82 */ /* 0x000fc80008000000 */
[----:B------:R-:W-:Y:S01]  /*5260*/  UMOV UR5, UR7 ;  /* 0x0000000700057c82 */ /* 0x000fe20008000000 */
[----:B------:R-:W-:Y:S05]  /*5270*/  @P0 BRA `(.L_x_10) ;  /* 0xffffffe800140947 */ /* 0x000fea000383ffff */
.L_x_7:
[----:B------:R-:W-:-:S13]  /*5280*/  ISETP.GE.AND P0, PT, R167, 0x10, PT ;  /* 0x00000010a700780c */ /* 0x000fda0003f06270 */
[----:B------:R-:W-:Y:S05]  /*5290*/  @!P0 BRA `(.L_x_11) ;  /* 0x0000000000108947 */ /* 0x000fea0003800000 */
[----:B------:R-:W-:-:S06]  /*52a0*/  USHF.L.U32 UR4, UR4, 0x1f, URZ ;  /* 0x0000001f04047899 */ /* 0x000fcc00080006ff */
[----:B------:R-:W-:-:S04]  /*52b0*/  IMAD.U32 R4, RZ, RZ, UR4 ;  /* 0x00000004ff047e24 */ /* 0x000fc8000f8e00ff */
[----:B------:R-:W1:Y:S02]  /*52c0*/  SYNCS.PHASECHK.TRANS64.TRYWAIT P0, [UR6], R4 ;  /* 0x00000004ff0075a7 */ /* 0x000e640008001106 */
[----:B-1----:R-:W-:Y:S05]  /*52d0*/  @!P0 BRA `(.L_x_12) ;  /* 0x000000dc00548947 */ /* 0x002fea0003800000 */
.L_x_11:
[----:B------:R-:W-:Y:S06]  /*52e0*/  BAR.SYNC.DEFER_BLOCKING 0x0 ;  /* 0x0000000000007b1d */ /* 0x000fec0000010000 */
[----:B------:R-:W1:Y:S01]  /*52f0*/  LDCU.128 UR16, c[0x0][0x390] ;  /* 0x00007200ff1077ac */ /* 0x000e620008000c00 */
[----:B------:R2:W-:Y:S01]  /*5300*/  STL [R1+0x144], R205 ;  /* 0x000144cd01007387 */ /* 0x0005e20000100800 */
[----:B------:R-:W3:Y:S03]  /*5310*/  LDCU.64 UR32, c[0x0][0x398] ;  /* 0x00007300ff2077ac */ /* 0x000ee60008000a00 */
[----:B------:R4:W-:Y:S01]  /*5320*/  STL [R1+0x140], R202 ;  /* 0x000140ca01007387 */ /* 0x0009e20000100800 */
[----:B------:R-:W5:Y:S03]  /*5330*/  LDCU UR30, c[0x0][0x3b8] ;  /* 0x00007700ff1e77ac */ /* 0x000f660008000800 */
[----:B------:R0:W-:Y:S01]  /*5340*/  STL [R1+0x13c], R201 ;  /* 0x00013cc901007387 */ /* 0x0001e20000100800 */
[----:B------:R-:W0:Y:S03]  /*5350*/  LDCU.64 UR4, c[0x0][0x398] ;  /* 0x00007300ff0477ac */ /* 0x000e260008000a00 */
[----:B------:R0:W-:Y:S01]  /*5360*/  STL [R1+0x138], R198 ;  /* 0x000138c601007387 */ /* 0x0001e20000100800 */
[----:B------:R-:W0:Y:S01]  /*5370*/  LDCU.64 UR12, c[0x0][0x398] ;  /* 0x00007300ff0c77ac */ /* 0x000e220008000a00 */
[----:B------:R-:W0:Y:S02]  /*5380*/  @!P1 SYNCS.CCTL.IV [UR9+0xa000] ;  /* 0x00a00000ff0099b1 */ /* 0x000e240008000009 */
[----:B0-----:R-:W-:Y:S06]  /*5390*/  BAR.SYNC.DEFER_BLOCKING 0x0 ;  /* 0x0000000000007b1d */ /* 0x001fec0000010000 */
[----:B------:R-:W0:Y:S01]  /*53a0*/  LDCU.64 UR28, c[0x0][0x398] ;  /* 0x00007300ff1c77ac */ /* 0x000e220008000a00 */
[----:B------:R-:W0:Y:S01]  /*53b0*/  LDTM.x64 R68, tmem[UR10] ;  /* 0x0000000a004479ee */ /* 0x000e220008340000 */
[----:B------:R0:W-:Y:S01]  /*53c0*/  STL [R1+0x134], R2 ;  /* 0x0001340201007387 */ /* 0x0001e20000100800 */
[----:B------:R-:W0:Y:S03]  /*53d0*/  LDCU.64 UR26, c[0x0][0x398] ;  /* 0x00007300ff1a77ac */ /* 0x000e260008000a00 */
[----:B------:R0:W-:Y:S01]  /*53e0*/  STL [R1+0x130], R0 ;  /* 0x0001300001007387 */ /* 0x0001e20000100800 */
[----:B------:R-:W0:Y:S03]  /*53f0*/  LDCU.64 UR6, c[0x0][0x398] ;  /* 0x00007300ff0677ac */ /* 0x000e260008000a00 */
[----:B------:R0:W-:Y:S01]  /*5400*/  STL [R1+0x12c], R197 ;  /* 0x00012cc501007387 */ /* 0x0001e20000100800 */
[----:B------:R-:W1:Y:S03]  /*5410*/  LDCU.64 UR24, c[0x0][0x398] ;  /* 0x00007300ff1877ac */ /* 0x000e660008000a00 */
[----:B------:R0:W-:Y:S01]  /*5420*/  STL [R1+0x128], R196 ;  /* 0x000128c401007387 */ /* 0x0001e20000100800 */
[----:B------:R-:W1:Y:S01]  /*5430*/  LDCU.64 UR22, c[0x0][0x398] ;  /* 0x00007300ff1677ac */ /* 0x000e620008000a00 */
[----:B------:R-:W1:Y:S02]  /*5440*/  @!P1 SYNCS.CCTL.IV [UR9+0xa008] ;  /* 0x00a00800ff0099b1 */ /* 0x000e640008000009 */
[----:B------:R1:W-:Y:S01]  /*5450*/  STL [R1+0x124], R3 ;  /* 0x0001240301007387 */ /* 0x0003e20000100800 */
[----:B------:R-:W1:Y:S01]  /*5460*/  LDCU.64 UR14, c[0x0][0x398] ;  /* 0x00007300ff0e77ac */ /* 0x000e620008000a00 */
[----:B------:R-:W-:Y:S01]  /*5470*/  LDTM.x64 R132, tmem[UR10+0x40] ;  /* 0x0000400a008479ee */ /* 0x000fe20008340000 */
[----:B------:R-:W1:Y:S01]  /*5480*/  LDCU UR9, c[0x0][0x398] ;  /* 0x00007300ff0977ac */ /* 0x000e620008000800 */
[----:B0-----:R-:W-:Y:S01]  /*5490*/  STL.64 [R1+0xb8], R114 ;  /* 0x0000b87201007387 */ /* 0x001fe20000100a00 */
[----:B--2---:R-:W-:Y:S01]  /*54a0*/  IMAD.MOV.U32 R205, RZ, RZ, R131 ;  /* 0x000000ffffcd7224 */ /* 0x004fe200078e0083 */
[----:B------:R-:W0:Y:S01]  /*54b0*/  LDCU UR40, c[0x0][0x398] ;  /* 0x00007300ff2877ac */ /* 0x000e220008000800 */
[----:B----4-:R-:W-:Y:S01]  /*54c0*/  IMAD.MOV.U32 R202, RZ, RZ, R130 ;  /* 0x000000ffffca7224 */ /* 0x010fe200078e0082 */
[----:B------:R-:W-:Y:S01]  /*54d0*/  STL.64 [R1+0xc0], R116 ;  /* 0x0000c07401007387 */ /* 0x000fe20000100a00 */
[----:B------:R-:W-:Y:S01]  /*54e0*/  IMAD.MOV.U32 R201, RZ, RZ, R129 ;  /* 0x000000ffffc97224 */ /* 0x000fe200078e0081 */
[----:B------:R-:W2:Y:S01]  /*54f0*/  LDCU UR42, c[0x0][0x398] ;  /* 0x00007300ff2a77ac */ /* 0x000ea20008000800 */
[----:B------:R-:W-:Y:S01]  /*5500*/  IMAD.MOV.U32 R198, RZ, RZ, R128 ;  /* 0x000000ffffc67224 */ /* 0x000fe200078e0080 */
[----:B------:R-:W-:Y:S01]  /*5510*/  STL.64 [R1+0xc8], R118 ;  /* 0x0000c87601007387 */ /* 0x000fe20000100a00 */
[----:B------:R-:W-:Y:S01]  /*5520*/  IMAD.MOV.U32 R2, RZ, RZ, R127 ;  /* 0x000000ffff027224 */ /* 0x000fe200078e007f */
[----:B------:R-:W4:Y:S01]  /*5530*/  LDCU UR43, c[0x0][0x39c] ;  /* 0x00007380ff2b77ac */ /* 0x000f220008000800 */
[----:B------:R-:W-:Y:S01]  /*5540*/  IMAD.MOV.U32 R0, RZ, RZ, R126 ;  /* 0x000000ffff007224 */ /* 0x000fe200078e007e */
[----:B------:R-:W-:Y:S01]  /*5550*/  STL.64 [R1+0xd0], R120 ;  /* 0x0000d07801007387 */ /* 0x000fe20000100a00 */
[----:B------:R-:W-:Y:S01]  /*5560*/  IMAD.MOV.U32 R197, RZ, RZ, R125 ;  /* 0x000000ffffc57224 */ /* 0x000fe200078e007d */
[----:B------:R-:W0:Y:S01]  /*5570*/  LDCU UR38, c[0x0][0x398] ;  /* 0x00007300ff2677ac */ /* 0x000e220008000800 */
[----:B------:R-:W-:Y:S01]  /*5580*/  IMAD.MOV.U32 R196, RZ, RZ, R124 ;  /* 0x000000ffffc47224 */ /* 0x000fe200078e007c */
[----:B------:R0:W-:Y:S01]  /*5590*/  STL [R1+0xd8], R122 ;  /* 0x0000d87a01007387 */ /* 0x0001e20000100800 */
[----:B-1----:R-:W-:Y:S01]  /*55a0*/  IMAD.MOV.U32 R3, RZ, RZ, R123 ;  /* 0x000000ffff037224 */ /* 0x002fe200078e007b */
[----:B------:R-:W1:Y:S01]  /*55b0*/  LDCU UR47, c[0x0][0x398] ;  /* 0x00007300ff2f77ac */ /* 0x000e620008000800 */
[----:B------:R-:W-:-:S02]  /*55c0*/  IMAD.MOV.U32 R67, RZ, RZ, R113 ;  /* 0x000000ffff437224 */ /* 0x000fc400078e0071 */
[----:B------:R-:W-:Y:S01]  /*55d0*/  IMAD.MOV.U32 R65, RZ, RZ, R112 ;  /* 0x000000ffff417224 */ /* 0x000fe200078e0070 */
[----:B------:R-:W0:Y:S01]  /*55e0*/  LDCU UR36, c[0x0][0x398] ;  /* 0x00007300ff2477ac */ /* 0x000e220008000800 */
[----:B------:R-:W-:Y:S02]  /*55f0*/  IMAD.MOV.U32 R63, RZ, RZ, R111 ;  /* 0x000000ffff3f7224 */ /* 0x000fe400078e006f */
[----:B------:R-:W-:Y:S01]  /*5600*/  IMAD.MOV.U32 R61, RZ, RZ, R110 ;  /* 0x000000ffff3d7224 */ /* 0x000fe200078e006e */
[----:B------:R-:W0:Y:S01]  /*5610*/  LDCU UR77, c[0x0][0x39c] ;  /* 0x00007380ff4d77ac */ /* 0x000e220008000800 */
[----:B------:R-:W-:Y:S02]  /*5620*/  IMAD.MOV.U32 R59, RZ, RZ, R109 ;  /* 0x000000ffff3b7224 */ /* 0x000fe400078e006d */
[----:B------:R-:W-:Y:S01]  /*5630*/  IMAD.MOV.U32 R57, RZ, RZ, R108 ;  /* 0x000000ffff397224 */ /* 0x000fe200078e006c */
[----:B------:R-:W0:Y:S01]  /*5640*/  LDCU UR76, c[0x0][0x398] ;  /* 0x00007300ff4c77ac */ /* 0x000e220008000800 */
        /* <DEDUP_REMOVED lines=47> */
[----:B------:R-:W1:Y:S01]  /*5940*/  LDCU UR75, c[0x0][0x398] ;  /* 0x00007300ff4b77ac */ /* 0x000e620008000800 */
[----:B------:R-:W-:Y:S02]  /*5950*/  IMAD.MOV.U32 R13, RZ, RZ, R68 ;  /* 0x000000ffff0d7224 */ /* 0x000fe400078e0044 */
[----:B------:R-:W-:Y:S01]  /*5960*/  IMAD.MOV.U32 R12, RZ, RZ, R97 ;  /* 0x000000ffff0c7224 */ /* 0x000fe200078e0061 */
[----:B------:R-:W1:Y:S01]  /*5970*/  LDCU UR65, c[0x0][0x39c] ;  /* 0x00007380ff4177ac */ /* 0x000e620008000800 */
[----:B------:R-:W-:Y:S02]  /*5980*/  IMAD.MOV.U32 R10, RZ, RZ, R96 ;  /* 0x000000ffff0a7224 */ /* 0x000fe400078e0060 */
[----:B------:R-:W-:Y:S01]  /*5990*/  IMAD.MOV.U32 R8, RZ, RZ, R95 ;  /* 0x000000ffff087224 */ /* 0x000fe200078e005f */
[----:B------:R-:W1:Y:S01]  /*59a0*/  LDCU UR71, c[0x0][0x398] ;  /* 0x00007300ff4777ac */ /* 0x000e620008000800 */
[----:B------:R-:W-:-:S02]  /*59b0*/  IMAD.MOV.U32 R7, RZ, RZ, R94 ;  /* 0x000000ffff077224 */ /* 0x000fc400078e005e */
[----:B------:R-:W-:Y:S01]  /*59c0*/  IMAD.MOV.U32 R6, RZ, RZ, R93 ;  /* 0x000000ffff067224 */ /* 0x000fe200078e005d */
[----:B------:R-:W1:Y:S01]  /*59d0*/  LDCU UR46, c[0x0][0x398] ;  /* 0x00007300ff2e77ac */ /* 0x000e620008000800 */
[----:B------:R-:W-:Y:S02]  /*59e0*/  IMAD.MOV.U32 R5, RZ, RZ, R92 ;  /* 0x000000ffff057224 */ /* 0x000fe400078e005c */
[----:B------:R-:W-:Y:S01]  /*59f0*/  IMAD.MOV.U32 R4, RZ, RZ, R91 ;  /* 0x000000ffff047224 */ /* 0x000fe200078e005b */
[----:B------:R-:W1:Y:S01]  /*5a00*/  LDCU UR74, c[0x0][0x398] ;  /* 0x00007300ff4a77ac */ /* 0x000e620008000800 */
[----:B0-----:R-:W0:Y:S01]  /*5a10*/  LDTM.x64 R68, tmem[UR10+0x80] ;  /* 0x0000800a004479ee */ /* 0x001e220008340000 */
[----:B------:R-:W0:Y:S01]  /*5a20*/  LDCU UR39, c[0x0][0x398] ;  /* 0x00007300ff2777ac */ /* 0x000e220008000800 */
[----:B------:R-:W0:Y:S01]  /*5a30*/  LDCU UR37, c[0x0][0x39c] ;  /* 0x00007380ff2577ac */ /* 0x000e220008000800 */
[----:B------:R-:W0:Y:S01]  /*5a40*/  LDCU UR64, c[0x0][0x398] ;  /* 0x00007300ff4077ac */ /* 0x000e220008000800 */
[----:B------:R-:W0:Y:S01]  /*5a50*/  LDCU UR35, c[0x0][0x398] ;  /* 0x00007300ff2377ac */ /* 0x000e220008000800 */
[----:B------:R-:W0:Y:S01]  /*5a60*/  LDCU UR66, c[0x0][0x398] ;  /* 0x00007300ff4277ac */ /* 0x000e220008000800 */
[----:B------:R-:W0:Y:S02]  /*5a70*/  LDCU UR62, c[0x0][0x39c] ;  /* 0x00007380ff3e77ac */ /* 0x000e240008000800 */
[----:B0-----:R-:W-:-:S02]  /*5a80*/  F2FP.F16.F32.PACK_AB R131, R131, R205 ;  /* 0x000000cd8383723e */ /* 0x001fc400000000ff */
[----:B------:R-:W-:Y:S01]  /*5a90*/  F2FP.F16.F32.PACK_AB R130, R130, R202 ;  /* 0x000000ca8282723e */ /* 0x000fe200000000ff */
[----:B------:R0:W2:Y:S01]  /*5aa0*/  LDL.LU R205, [R1+0x144] ;  /* 0x0001440001cd7983 */ /* 0x0000a20000300800 */
[----:B------:R-:W-:Y:S01]  /*5ab0*/  F2FP.F16.F32.PACK_AB R129, R129, R201 ;  /* 0x000000c98181723e */ /* 0x000fe200000000ff */
[----:B------:R-:W0:Y:S02]  /*5ac0*/  LDCU UR68, c[0x0][0x398] ;  /* 0x00007300ff4477ac */ /* 0x000e240008000800 */
[----:B------:R1:W-:Y:S01]  /*5ad0*/  STL [R1+0x120], R131 ;  /* 0x0001208301007387 */ /* 0x0003e20000100800 */
[----:B------:R-:W-:Y:S01]  /*5ae0*/  F2FP.F16.F32.PACK_AB R128, R128, R198 ;  /* 0x000000c68080723e */ /* 0x000fe200000000ff */
[----:B------:R-:W0:Y:S01]  /*5af0*/  LDCU UR60, c[0x0][0x398] ;  /* 0x00007300ff3c77ac */ /* 0x000e220008000800 */
[----:B------:R-:W-:Y:S01]  /*5b00*/  F2FP.F16.F32.PACK_AB R127, R127, R2 ;  /* 0x000000027f7f723e */ /* 0x000fe200000000ff */
[----:B------:R-:W0:Y:S01]  /*5b10*/  LDCU UR73, c[0x0][0x398] ;  /* 0x00007300ff4977ac */ /* 0x000e220008000800 */
[----:B------:R-:W0:Y:S01]  /*5b20*/  LDCU UR59, c[0x0][0x39c] ;  /* 0x00007380ff3b77ac */ /* 0x000e220008000800 */
[----:B-1----:R-:W2:Y:S01]  /*5b30*/  LDL.LU R131, [R1+0xb8] ;  /* 0x0000b80001837983 */ /* 0x002ea20000300800 */
[----:B------:R-:W1:Y:S03]  /*5b40*/  LDCU UR67, c[0x0][0x398] ;  /* 0x00007300ff4377ac */ /* 0x000e660008000800 */
[----:B------:R0:W3:Y:S01]  /*5b50*/  LDL.LU R202, [R1+0x140] ;  /* 0x0001400001ca7983 */ /* 0x0000e20000300800 */
[----:B------:R-:W0:Y:S03]  /*5b60*/  LDCU UR57, c[0x0][0x39c] ;  /* 0x00007380ff3977ac */ /* 0x000e260008000800 */
[----:B------:R4:W-:Y:S01]  /*5b70*/  STL [R1+0x11c], R130 ;  /* 0x00011c8201007387 */ /* 0x0009e20000100800 */
[----:B------:R-:W-:Y:S01]  /*5b80*/  F2FP.F16.F32.PACK_AB R126, R126, R0 ;  /* 0x000000007e7e723e */ /* 0x000fe200000000ff */
[----:B------:R-:W0:Y:S01]  /*5b90*/  LDCU UR31, c[0x0][0x398] ;  /* 0x00007300ff1f77ac */ /* 0x000e220008000800 */
[----:B------:R-:W-:Y:S01]  /*5ba0*/  F2FP.F16.F32.PACK_AB R125, R125, R197 ;  /* 0x000000c57d7d723e */ /* 0x000fe200000000ff */
[----:B------:R-:W0:Y:S01]  /*5bb0*/  LDCU UR41, c[0x0][0x398] ;  /* 0x00007300ff2977ac */ /* 0x000e220008000800 */
[----:B------:R-:W0:Y:S01]  /*5bc0*/  LDCU UR44, c[0x0][0x398] ;  /* 0x00007300ff2c77ac */ /* 0x000e220008000800 */
[----:B----4-:R-:W4:Y:S01]  /*5bd0*/  LDL.LU R130, [R1+0xbc] ;  /* 0x0000bc0001827983 */ /* 0x010f220000300800 */
[----:B------:R-:W0:Y:S03]  /*5be0*/  LDCU UR69, c[0x0][0x398] ;  /* 0x00007300ff4577ac */ /* 0x000e260008000800 */
[----:B------:R0:W3:Y:S01]  /*5bf0*/  LDL.LU R201, [R1+0x13c] ;  /* 0x00013c0001c97983 */ /* 0x0000e20000300800 */
[----:B------:R-:W0:Y:S03]  /*5c00*/  LDCU UR61, c[0x0][0x398] ;  /* 0x00007300ff3d77ac */ /* 0x000e260008000800 */
[----:B------:R1:W-:Y:S01]  /*5c10*/  STL [R1+0x118], R129 ;  /* 0x0001188101007387 */ /* 0x0003e20000100800 */
[----:B------:R-:W-:-:S03]  /*5c20*/  F2FP.F16.F32.PACK_AB R124, R124, R196 ;  /* 0x000000c47c7c723e */ /* 0x000fc600000000ff */
[----:B-1----:R-:W3:Y:S04]  /*5c30*/  LDL.LU R129, [R1+0xc0] ;  /* 0x0000c00001817983 */ /* 0x002ee80000300800 */
[----:B------:R1:W5:Y:S04]  /*5c40*/  LDL.LU R198, [R1+0x138] ;  /* 0x0001380001c67983 */ /* 0x0003680000300800 */
[----:B------:R0:W-:Y:S01]  /*5c50*/  STL [R1+0x114], R128 ;  /* 0x0001148001007387 */ /* 0x0001e20000100800 */
[----:B------:R-:W-:-:S03]  /*5c60*/  F2FP.F16.F32.PACK_AB R123, R123, R3 ;  /* 0x000000037b7b723e */ /* 0x000fc600000000ff */
[----:B0-----:R-:W5:Y:S04]  /*5c70*/  LDL.LU R128, [R1+0xc4] ;  /* 0x0000c40001807983 */ /* 0x001f680000300800 */
[----:B------:R-:W5:Y:S04]  /*5c80*/  LDL.LU R2, [R1+0x134] ;  /* 0x0001340001027983 */ /* 0x000f680000300800 */
[----:B------:R0:W-:Y:S04]  /*5c90*/  STL [R1+0x110], R127 ;  /* 0x0001107f01007387 */ /* 0x0001e80000100800 */
        /* <DEDUP_REMOVED lines=12> */
[----:B0-----:R-:W5:Y:S01]  /*5d60*/  LDL.LU R123, [R1+0xd8] ;  /* 0x0000d800017b7983 */ /* 0x001f620000300800 */
[----:B------:R-:W-:Y:S01]  /*5d70*/  F2FP.F16.F32.PACK_AB R66, R113, R67 ;  /* 0x000000437142723e */ /* 0x000fe200000000ff */
[----:B------:R-:W-:Y:S01]  /*5d80*/  IMAD.MOV.U32 R113, RZ, RZ, R31 ;  /* 0x000000ffff717224 */ /* 0x000fe200078e001f */
        /* <DEDUP_REMOVED lines=8> */
[----:B------:R-:W-:-:S02]  /*5e10*/  F2FP.F16.F32.PACK_AB R56, R108, R57 ;  /* 0x000000396c38723e */ /* 0x000fc400000000ff */
[----:B------:R-:W-:Y:S02]  /*5e20*/  F2FP.F16.F32.PACK_AB R54, R107, R55 ;  /* 0x000000376b36723e */ /* 0x000fe400000000ff */
[----:B------:R-:W-:Y:S02]  /*5e30*/  F2FP.F16.F32.PACK_AB R52, R106, R53 ;  /* 0x000000356a34723e */ /* 0x000fe400000000ff */
[----:B------:R-:W-:Y:S02]  /*5e40*/  F2FP.F16.F32.PACK_AB R50, R105, R51 ;  /* 0x000000336932723e */ /* 0x000fe400000000ff */
[----:B------:R-:W-:Y:S02]  /*5e50*/  F2FP.F16.F32.PACK_AB R48, R104, R49 ;  /* 0x000000316830723e */ /* 0x000fe400000000ff */
[----:B------:R-:W-:Y:S02]  /*5e60*/  F2FP.F16.F32.PACK_AB R46, R103, R47 ;  /* 0x0000002f672e723e */ /* 0x000fe400000000ff */
        /* <DEDUP_REMOVED lines=17> */
[----:B--2---:R-:W-:Y:S01]  /*5f80*/  F2FP.F16.F32.PACK_AB R114, R114, R131 ;  /* 0x000000837272723e */ /* 0x004fe200000000ff */
[----:B------:R-:W-:-:S05]  /*5f90*/  IMAD.MOV.U32 R131, RZ, RZ, R13 ;  /* 0x000000ffff837224 */ /* 0x000fca00078e000d */
[----:B------:R-:W-:Y:S02]  /*5fa0*/  F2FP.F16.F32.PACK_AB R199, R68, R131 ;  /* 0x0000008344c7723e */ /* 0x000fe400000000ff */
[----:B----4-:R-:W-:Y:S01]  /*5fb0*/  F2FP.F16.F32.PACK_AB R115, R115, R130 ;  /* 0x000000827373723e */ /* 0x010fe200000000ff */
[----:B------:R-:W-:-:S05]  /*5fc0*/  IMAD.MOV.U32 R130, RZ, RZ, R14 ;  /* 0x000000ffff827224 */ /* 0x000fca00078e000e */
[----:B------:R-:W-:Y:S02]  /*5fd0*/  F2FP.F16.F32.PACK_AB R200, R69, R130 ;  /* 0x0000008245c8723e */ /* 0x000fe400000000ff */
[----:B---3--:R-:W-:Y:S01]  /*5fe0*/  F2FP.F16.F32.PACK_AB R116, R116, R129 ;  /* 0x000000817474723e */ /* 0x008fe200000000ff */
[----:B------:R-:W-:-:S05]  /*5ff0*/  IMAD.MOV.U32 R129, RZ, RZ, R15 ;  /* 0x000000ffff817224 */ /* 0x000fca00078e000f */
[----:B------:R-:W-:Y:S02]  /*6000*/  F2FP.F16.F32.PACK_AB R203, R70, R129 ;  /* 0x0000008146cb723e */ /* 0x000fe400000000ff */
[----:B-----5:R-:W-:Y:S01]  /*6010*/  F2FP.F16.F32.PACK_AB R117, R117, R128 ;  /* 0x000000807575723e */ /* 0x020fe200000000ff */
[----:B------:R-:W-:Y:S01]  /*6020*/  IMAD.MOV.U32 R128, RZ, RZ, R16 ;  /* 0x000000ffff807224 */ /* 0x000fe200078e0010 */
[----:B------:R-:W-:-:S04]  /*6030*/  ISETP.GE.AND P0, PT, R2, UR18, PT ;  /* 0x0000001202007c0c */ /* 0x000fc8000bf06270 */
[----:B------:R-:W-:Y:S02]  /*6040*/  F2FP.F16.F32.PACK_AB R204, R71, R128 ;  /* 0x0000008047cc723e */ /* 0x000fe400000000ff */
[----:B------:R-:W-:Y:S01]  /*6050*/  F2FP.F16.F32.PACK_AB R118, R118, R127 ;  /* 0x0000007f7676723e */ /* 0x000fe200000000ff */
[----:B------:R-:W-:Y:S01]  /*6060*/  IMAD.MOV.U32 R127, RZ, RZ, R17 ;  /* 0x000000ffff7f7224 */ /* 0x000fe200078e0011 */
[----:B------:R-:W-:Y:S01]  /*6070*/  ISETP.LT.AND P0, PT, R0, UR33, !P0 ;  /* 0x0000002100007c0c */ /* 0x000fe2000c701270 */
[----:B------:R-:W0:Y:S03]  /*6080*/  LDCU UR33, c[0x0][0x398] ;  /* 0x00007300ff2177ac */ /* 0x000e260008000800 */
[----:B------:R-:W-:Y:S02]  /*6090*/  F2FP.F16.F32.PACK_AB R207, R72, R127 ;  /* 0x0000007f48cf723e */ /* 0x000fe400000000ff */
[----:B------:R-:W-:Y:S01]  /*60a0*/  F2FP.F16.F32.PACK_AB R119, R119, R126 ;  /* 0x0000007e7777723e */ /* 0x000fe200000000ff */
[----:B------:R-:W-:-:S05]  /*60b0*/  IMAD.MOV.U32 R126, RZ, RZ, R18 ;  /* 0x000000ffff7e7224 */ /* 0x000fca00078e0012 */
        /* <DEDUP_REMOVED lines=8> */
[----:B------:R-:W-:-:S04]  /*6140*/  IMAD.MOV.U32 R123, RZ, RZ, R21 ;  /* 0x000000ffff7b7224 */ /* 0x000fc800078e0015 */
[----:B------:R2:W-:Y:S01]  /*6150*/  STL [R1+0xe8], R122 ;  /* 0x0000e87a01007387 */ /* 0x0005e20000100800 */
[----:B------:R-:W-:-:S03]  /*6160*/  F2FP.F16.F32.PACK_AB R215, R76, R123 ;  /* 0x0000007b4cd7723e */ /* 0x000fc600000000ff */
[----:B------:R3:W-:Y:S04]  /*6170*/  STL [R1+0xdc], R121 ;  /* 0x0000dc7901007387 */ /* 0x0007e80000100800 */
[----:B------:R4:W-:Y:S04]  /*6180*/  STL [R1+0xd4], R120 ;  /* 0x0000d47801007387 */ /* 0x0009e80000100800 */
[----:B------:R5:W-:Y:S01]  /*6190*/  STL [R1+0xcc], R119 ;  /* 0x0000cc7701007387 */ /* 0x000be20000100800 */
[----:B--2---:R-:W-:-:S03]  /*61a0*/  IMAD.MOV.U32 R122, RZ, RZ, R22 ;  /* 0x000000ffff7a7224 */ /* 0x004fc600078e0016 */
[----:B------:R2:W-:Y:S01]  /*61b0*/  STL [R1+0xc8], R118 ;  /* 0x0000c87601007387 */ /* 0x0005e20000100800 */
[----:B---3--:R-:W-:Y:S01]  /*61c0*/  IMAD.MOV.U32 R121, RZ, RZ, R23 ;  /* 0x000000ffff797224 */ /* 0x008fe200078e0017 */
[----:B------:R-:W-:Y:S02]  /*61d0*/  F2FP.F16.F32.PACK_AB R216, R77, R122 ;  /* 0x0000007a4dd8723e */ /* 0x000fe400000000ff */
[----:B------:R3:W-:Y:S01]  /*61e0*/  STL [R1+0xc4], R117 ;  /* 0x0000c47501007387 */ /* 0x0007e20000100800 */
[----:B----4-:R-:W-:Y:S01]  /*61f0*/  IMAD.MOV.U32 R120, RZ, RZ, R24 ;  /* 0x000000ffff787224 */ /* 0x010fe200078e0018 */
[----:B------:R-:W-:Y:S02]  /*6200*/  F2FP.F16.F32.PACK_AB R219, R78, R121 ;  /* 0x000000794edb723e */ /* 0x000fe400000000ff */
[----:B------:R4:W-:Y:S01]  /*6210*/  STL [R1+0xc0], R116 ;  /* 0x0000c07401007387 */ /* 0x0009e20000100800 */
[----:B-----5:R-:W-:Y:S01]  /*6220*/  IMAD.MOV.U32 R119, RZ, RZ, R25 ;  /* 0x000000ffff777224 */ /* 0x020fe200078e0019 */
[----:B------:R-:W-:-:S02]  /*6230*/  F2FP.F16.F32.PACK_AB R220, R79, R120 ;  /* 0x000000784fdc723e */ /* 0x000fc400000000ff */
[----:B------:R5:W-:Y:S01]  /*6240*/  STL [R1+0xbc], R115 ;  /* 0x0000bc7301007387 */ /* 0x000be20000100800 */
[----:B--2---:R-:W-:Y:S01]  /*6250*/  IMAD.MOV.U32 R118, RZ, RZ, R26 ;  /* 0x000000ffff767224 */ /* 0x004fe200078e001a */
[----:B------:R-:W-:Y:S02]  /*6260*/  F2FP.F16.F32.PACK_AB R223, R80, R119 ;  /* 0x0000007750df723e */ /* 0x000fe400000000ff */
[----:B------:R2:W-:Y:S01]  /*6270*/  STL [R1+0xb8], R114 ;  /* 0x0000b87201007387 */ /* 0x0005e20000100800 */
[----:B---3--:R-:W-:Y:S01]  /*6280*/  IMAD.MOV.U32 R117, RZ, RZ, R27 ;  /* 0x000000ffff757224 */ /* 0x008fe200078e001b */
[----:B------:R-:W-:Y:S02]  /*6290*/  F2FP.F16.F32.PACK_AB R224, R81, R118 ;  /* 0x0000007651e0723e */ /* 0x000fe400000000ff */
[----:B------:R-:W-:Y:S01]  /*62a0*/  STL [R1+0xb4], R66 ;  /* 0x0000b44201007387 */ /* 0x000fe20000100800 */
[----:B----4-:R-:W-:Y:S01]  /*62b0*/  IMAD.MOV.U32 R116, RZ, RZ, R28 ;  /* 0x000000ffff747224 */ /* 0x010fe200078e001c */
[----:B------:R-:W-:-:S02]  /*62c0*/  F2FP.F16.F32.PACK_AB R227, R82, R117 ;  /* 0x0000007552e3723e */ /* 0x000fc400000000ff */
[----:B------:R-:W-:Y:S01]  /*62d0*/  STL [R1+0xb0], R64 ;  /* 0x0000b04001007387 */ /* 0x000fe20000100800 */
[----:B-----5:R-:W-:Y:S01]  /*62e0*/  IMAD.MOV.U32 R115, RZ, RZ, R29 ;  /* 0x000000ffff737224 */ /* 0x020fe200078e001d */
[----:B------:R-:W-:Y:S02]  /*62f0*/  F2FP.F16.F32.PACK_AB R228, R83, R116 ;  /* 0x0000007453e4723e */ /* 0x000fe400000000ff */
[----:B------:R-:W-:Y:S01]  /*6300*/  STL [R1+0xac], R62 ;  /* 0x0000ac3e01007387 */ /* 0x000fe20000100800 */
[----:B--2---:R-:W-:Y:S01]  /*6310*/  IMAD.MOV.U32 R114, RZ, RZ, R30 ;  /* 0x000000ffff727224 */ /* 0x004fe200078e001e */
[----:B------:R-:W-:Y:S02]  /*6320*/  F2FP.F16.F32.PACK_AB R231, R84, R115 ;  /* 0x0000007354e7723e */ /* 0x000fe400000000ff */
[----:B------:R-:W-:Y:S02]  /*6330*/  STL [R1+0xa8], R60 ;  /* 0x0000a83c01007387 */ /* 0x000fe40000100800 */
[----:B------:R-:W-:-:S02]  /*6340*/  F2FP.F16.F32.PACK_AB R232, R85, R114 ;  /* 0x0000007255e8723e */ /* 0x000fc400000000ff */
[----:B------:R-:W-:Y:S04]  /*6350*/  STL [R1+0xa4], R58 ;  /* 0x0000a43a01007387 */ /* 0x000fe80000100800 */
        /* <DEDUP_REMOVED lines=12> */
[----:B------:R2:W-:Y:S02]  /*6420*/  STL [R1+0x70], R9 ;  /* 0x0000700901007387 */ /* 0x0005e40000100800 */
[----:B--2---:R-:W2:Y:S02]  /*6430*/  LDTM.x64 R4, tmem[UR10+0xc0] ;  /* 0x0000c00a000479ee */ /* 0x004ea40008340000 */
[----:B--2---:R-:W-:-:S02]  /*6440*/  F2FP.F16.F32.PACK_AB R67, R67, R195 ;  /* 0x000000c34343723e */ /* 0x004fc400000000ff */
[----:B------:R-:W-:Y:S02]  /*6450*/  F2FP.F16.F32.PACK_AB R66, R66, R194 ;  /* 0x000000c24242723e */ /* 0x000fe400000000ff */
[----:B------:R-:W-:Y:S01]  /*6460*/  F2FP.F16.F32.PACK_AB R65, R65, R193 ;  /* 0x000000c14141723e */ /* 0x000fe200000000ff */
[----:B------:R-:W-:Y:S01]  /*6470*/  STL [R1+0x104], R67 ;  /* 0x0001044301007387 */ /* 0x000fe20000100800 */
[----:B------:R-:W-:Y:S02]  /*6480*/  F2FP.F16.F32.PACK_AB R64, R64, R192 ;  /* 0x000000c04040723e */ /* 0x000fe400000000ff */
[----:B------:R-:W-:Y:S01]  /*6490*/  F2FP.F16.F32.PACK_AB R63, R63, R191 ;  /* 0x000000bf3f3f723e */ /* 0x000fe200000000ff */
[----:B------:R-:W-:Y:S01]  /*64a0*/  STL [R1+0xfc], R66 ;  /* 0x0000fc4201007387 */ /* 0x000fe20000100800 */
[----:B------:R-:W-:Y:S02]  /*64b0*/  F2FP.F16.F32.PACK_AB R62, R62, R190 ;  /* 0x000000be3e3e723e */ /* 0x000fe400000000ff */
[----:B------:R-:W-:Y:S01]  /*64c0*/  F2FP.F16.F32.PACK_AB R61, R61, R189 ;  /* 0x000000bd3d3d723e */ /* 0x000fe200000000ff */
[----:B------:R-:W-:Y:S01]  /*64d0*/  STL [R1+0xf8], R65 ;  /* 0x0000f84101007387 */ /* 0x000fe20000100800 */
[----:B------:R-:W-:-:S02]  /*64e0*/  F2FP.F16.F32.PACK_AB R60, R60, R188 ;  /* 0x000000bc3c3c723e */ /* 0x000fc400000000ff */
        /* <DEDUP_REMOVED lines=83> */
[----:B------:R-:W-:-:S03]  /*6a20*/  F2FP.F16.F32.PACK_AB R198, R4, R132 ;  /* 0x0000008404c6723e */ /* 0x000fc600000000ff */
[----:B------:R-:W-:Y:S04]  /*6a30*/  STL [R1+0x14], R36 ;  /* 0x0000142401007387 */ /* 0x000fe80000100800 */
[----:B------:R-:W-:Y:S04]  /*6a40*/  STL [R1+0x10], R35 ;  /* 0x0000102301007387 */ /* 0x000fe80000100800 */
[----:B------:R-:W-:Y:S04]  /*6a50*/  STL [R1+0xc], R34 ;  /* 0x00000c2201007387 */ /* 0x000fe80000100800 */
[----:B------:R-:W-:Y:S04]  /*6a60*/  STL [R1+0x8], R33 ;  /* 0x0000082101007387 */ /* 0x000fe80000100800 */
[----:B------:R-:W-:Y:S01]  /*6a70*/  STL [R1+0x4], R32 ;  /* 0x0000042001007387 */ /* 0x000fe20000100800 */
[----:B------:R-:W-:Y:S03]  /*6a80*/  LDTM.x64 R132, tmem[UR10+0x100] ;  /* 0x0001000a008479ee */ /* 0x000fe60008340000 */
[----:B------:R2:W-:Y:S01]  /*6a90*/  STL [R1], R31 ;  /* 0x0000001f01007387 */ /* 0x0005e20000100800 */
[----:B------:R-:W-:Y:S01]  /*6aa0*/  LDTM.x64 R68, tmem[UR10+0x140] ;  /* 0x0001400a004479ee */ /* 0x000fe20008340000 */
[----:B--2---:R-:W2:Y:S02]  /*6ab0*/  LDTM.x64 R4, tmem[UR10+0x180] ;  /* 0x0001800a000479ee */ /* 0x004ea40008340000 */
[----:B--2---:R-:W-:-:S02]  /*6ac0*/  F2FP.F16.F32.PACK_AB R195, R67, R195 ;  /* 0x000000c343c3723e */ /* 0x004fc400000000ff */
        /* <DEDUP_REMOVED lines=63> */
[----:B------:R-:W2:Y:S01]  /*6ec0*/  LDTM.x64 R4, tmem[UR10+0x1c0] ;  /* 0x0001c00a000479ee */ /* 0x000ea20008340000 */
[----:B------:R-:W-:Y:S01]  /*6ed0*/  NOP ;  /* 0x0000000000007918 */ /* 0x000fe20000000000 */
[----:B------:R-:W3:Y:S01]  /*6ee0*/  LDCU.64 UR10, c[0x0][0x398] ;  /* 0x00007300ff0a77ac */ /* 0x000ee20008000a00 */
[----:B--2---:R-:W-:Y:S02]  /*6ef0*/  F2FP.F16.F32.PACK_AB R67, R67, R131 ;  /* 0x000000834343723e */ /* 0x004fe400000000ff */
[----:B------:R-:W2:Y:S01]  /*6f00*/  LDC R131, c[0x0][0x3b4] ;  /* 0x0000ed00ff837b82 */ /* 0x000ea20000000800 */
[----:B------:R-:W-:-:S02]  /*6f10*/  F2FP.F16.F32.PACK_AB R14, R14, R78 ;  /* 0x0000004e0e0e723e */ /* 0x000fc400000000ff */
[----:B------:R-:W-:Y:S02]  /*6f20*/  F2FP.F16.F32.PACK_AB R11, R11, R75 ;  /* 0x0000004b0b0b723e */ /* 0x000fe400000000ff */
[----:B------:R-:W-:Y:S02]  /*6f30*/  F2FP.F16.F32.PACK_AB R75, R8, R72 ;  /* 0x00000048084b723e */ /* 0x000fe400000000ff */
[----:B------:R-:W-:Y:S02]  /*6f40*/  F2FP.F16.F32.PACK_AB R10, R10, R74 ;  /* 0x0000004a0a0a723e */ /* 0x000fe400000000ff */
[----:B------:R-:W-:Y:S02]  /*6f50*/  F2FP.F16.F32.PACK_AB R74, R9, R73 ;  /* 0x00000049094a723e */ /* 0x000fe400000000ff */
[----:B------:R-:W-:Y:S01]  /*6f60*/  F2FP.F16.F32.PACK_AB R15, R15, R79 ;  /* 0x0000004f0f0f723e */ /* 0x000fe200000000ff */
[----:B------:R-:W-:Y:S01]  /*6f70*/  IMAD R79, R0, UR30, RZ ;  /* 0x0000001e004f7c24 */ /* 0x000fe2000f8e02ff */
[----:B------:R-:W-:-:S02]  /*6f80*/  F2FP.F16.F32.PACK_AB R13, R13, R77 ;  /* 0x0000004d0d0d723e */ /* 0x000fc400000000ff */
[----:B------:R-:W-:Y:S02]  /*6f90*/  F2FP.F16.F32.PACK_AB R77, R6, R70 ;  /* 0x00000046064d723e */ /* 0x000fe400000000ff */
[----:B------:R-:W-:Y:S02]  /*6fa0*/  F2FP.F16.F32.PACK_AB R12, R12, R76 ;  /* 0x0000004c0c0c723e */ /* 0x000fe400000000ff */
[----:B------:R-:W-:Y:S01]  /*6fb0*/  F2FP.F16.F32.PACK_AB R76, R7, R71 ;  /* 0x00000047074c723e */ /* 0x000fe200000000ff */
[----:B--2---:R-:W-:-:S05]  /*6fc0*/  IMAD R78, R2, R131, RZ ;  /* 0x00000083024e7224 */ /* 0x004fca00078e02ff */
[----:B------:R-:W-:-:S04]  /*6fd0*/  LEA R8, P2, R78, UR16, 0x1 ;  /* 0x000000104e087c11 */ /* 0x000fc8000f8408ff */
[----:B------:R-:W-:-:S03]  /*6fe0*/  LEA.HI.X.SX32 R9, R78, UR17, 0x1, P2 ;  /* 0x000000114e097c11 */ /* 0x000fc600090f0eff */
[----:B------:R-:W-:-:S05]  /*6ff0*/  IMAD.WIDE R72, R79, 0x2, R8 ;  /* 0x000000024f487825 */ /* 0x000fca00078e0208 */
[----:B------:R2:W-:Y:S01]  /*7000*/  @P0 STG.E.U16 desc[UR20][R72.64], R199 ;  /* 0x000000c748000986 */ /* 0x0005e2000c101514 */
[----:B------:R-:W-:Y:S01]  /*7010*/  ISETP.GE.AND P0, PT, R0, UR19, PT ;  /* 0x0000001300007c0c */ /* 0x000fe2000bf06270 */
[----:B------:R-:W4:Y:S03]  /*7020*/  LDCU.64 UR18, c[0x0][0x398] ;  /* 0x00007300ff1277ac */ /* 0x000f260008000a00 */
[----:B------:R-:W-:Y:S01]  /*7030*/  ISETP.LT.AND P2, PT, R197, UR4, !P0 ;  /* 0x00000004c5007c0c */ /* 0x000fe2000c741270 */
[----:B------:R-:W5:Y:S01]  /*7040*/  LDCU UR4, c[0x0][0x39c] ;  /* 0x00007380ff0477ac */ /* 0x000f620008000800 */
[----:B--2---:R-:W-:Y:S01]  /*7050*/  IMAD R72, R131, 0x80, R78 ;  /* 0x0000008083487824 */ /* 0x004fe200078e024e */
[----:B------:R-:W-:Y:S02]  /*7060*/  PRMT R73, R199, 0x7632, R73 ;  /* 0x00007632c7497816 */ /* 0x000fe40000000049 */
[----:B------:R-:W-:Y:S01]  /*7070*/  F2FP.F16.F32.PACK_AB R78, R5, R69 ;  /* 0x00000045054e723e */ /* 0x000fe200000000ff */
[----:B------:R-:W2:Y:S01]  /*7080*/  LDL.S16 R199, [R1+0x76] ;  /* 0x0000760001c77983 */ /* 0x000ea20000100600 */
[----:B------:R-:W-:-:S04]  /*7090*/  LEA R6, P1, R72, UR16, 0x1 ;  /* 0x0000001048067c11 */ /* 0x000fc8000f8208ff */
[----:B------:R-:W-:Y:S01]  /*70a0*/  LEA.HI.X.SX32 R7, R72, UR17, 0x1, P1 ;  /* 0x0000001148077c11 */ /* 0x000fe200088f0eff */
[----:B------:R-:W-:Y:S02]  /*70b0*/  IMAD R72, R131, 0x80, R72 ;  /* 0x0000008083487824 */ /* 0x000fe400078e0248 */
[----:B------:R-:W-:-:S05]  /*70c0*/  IMAD.WIDE R70, R79, 0x2, R6 ;  /* 0x000000024f467825 */ /* 0x000fca00078e0206 */
[----:B------:R0:W-:Y:S01]  /*70d0*/  @P2 STG.E.U16 desc[UR20][R70.64], R73 ;  /* 0x0000004946002986 */ /* 0x0001e2000c101514 */
[----:B------:R-:W-:Y:S01]  /*70e0*/  ISETP.LT.AND P2, PT, R196, UR12, !P0 ;  /* 0x0000000cc4007c0c */ /* 0x000fe2000c741270 */
[----:B------:R-:W-:Y:S01]  /*70f0*/  IMAD R5, R131, 0x80, R72 ;  /* 0x0000008083057824 */ /* 0x000fe200078e0248 */
[C---:B0-----:R-:W-:Y:S01]  /*7100*/  LEA R70, P1, R72.reuse, UR16, 0x1 ;  /* 0x0000001048467c11 */ /* 0x041fe2000f8208ff */
[----:B------:R-:W0:Y:S03]  /*7110*/  LDCU UR12, c[0x0][0x398] ;  /* 0x00007300ff0c77ac */ /* 0x000e260008000800 */
[----:B------:R-:W-:-:S03]  /*7120*/  LEA.HI.X.SX32 R71, R72, UR17, 0x1, P1 ;  /* 0x0000001148477c11 */ /* 0x000fc600088f0eff */
[----:B------:R-:W-:Y:S01]  /*7130*/  IMAD.WIDE R72, R79, 0x2, R70 ;  /* 0x000000024f487825 */ /* 0x000fe200078e0246 */
[----:B------:R-:W-:Y:S01]  /*7140*/  ISETP.LT.AND P0, PT, R3, UR28, !P0 ;  /* 0x0000001c03007c0c */ /* 0x000fe2000c701270 */
[----:B------:R-:W0:Y:S03]  /*7150*/  LDCU UR28, c[0x0][0x398] ;  /* 0x00007300ff1c77ac */ /* 0x000e260008000800 */
[----:B------:R1:W-:Y:S02]  /*7160*/  @P2 STG.E.U16 desc[UR20][R72.64], R132 ;  /* 0x0000008448002986 */ /* 0x0003e4000c101514 */
[----:B-1----:R-:W-:Y:S02]  /*7170*/  F2FP.F16.F32.PACK_AB R72, R4, R68 ;  /* 0x000000440448723e */ /* 0x002fe400000000ff */
[----:B------:R-:W-:-:S04]  /*7180*/  LEA R4, P1, R5, UR16, 0x1 ;  /* 0x0000001005047c11 */ /* 0x000fc8000f8208ff */
[----:B------:R-:W-:Y:S01]  /*7190*/  LEA.HI.X.SX32 R5, R5, UR17, 0x1, P1 ;  /* 0x0000001105057c11 */ /* 0x000fe200088f0eff */
[----:B------:R-:W1:Y:S01]  /*71a0*/  LDCU.64 UR16, c[0x0][0x398] ;  /* 0x00007300ff1077ac */ /* 0x000e620008000a00 */
[----:B------:R-:W-:Y:S01]  /*71b0*/  PRMT R73, R132, 0x7632, R73 ;  /* 0x0000763284497816 */ /* 0x000fe20000000049 */
[----:B------:R-:W-:-:S05]  /*71c0*/  IMAD.WIDE R68, R79, 0x2, R4 ;  /* 0x000000024f447825 */ /* 0x000fca00078e0204 */
[----:B------:R0:W-:Y:S02]  /*71d0*/  @P0 STG.E.U16 desc[UR20][R68.64], R73 ;  /* 0x0000004944000986 */ /* 0x0001e4000c101514 */
[----:B0-----:R-:W-:-:S05]  /*71e0*/  VIADD R68, R0, 0x1 ;  /* 0x0000000100447836 */ /* 0x001fca0000000000 */
[----:B-----5:R-:W-:Y:S01]  /*71f0*/  ISETP.GE.AND P0, PT, R68, UR4, PT ;  /* 0x0000000444007c0c */ /* 0x020fe2000bf06270 */
[----:B------:R-:W-:Y:S01]  /*7200*/  VIADD R79, R79, UR30 ;  /* 0x0000001e4f4f7c36 */ /* 0x000fe20008000000 */
[----:B------:R-:W-:Y:S01]  /*7210*/  PRMT R73, R200, 0x7632, R73 ;  /* 0x00007632c8497816 */ /* 0x000fe20000000049 */
[----:B------:R-:W0:Y:S01]  /*7220*/  LDCU UR4, c[0x0][0x39c] ;  /* 0x00007380ff0477ac */ /* 0x000e220008000800 */
[----:B------:R-:W-:Y:S01]  /*7230*/  ISETP.LT.AND P1, PT, R2, UR26, !P0 ;  /* 0x0000001a02007c0c */ /* 0x000fe2000c721270 */
[----:B------:R-:W-:Y:S01]  /*7240*/  IMAD.WIDE R68, R79, 0x2, R8 ;  /* 0x000000024f447825 */ /* 0x000fe200078e0208 */
[----:B------:R-:W-:Y:S01]  /*7250*/  ISETP.LT.AND P2, PT, R197, UR6, !P0 ;  /* 0x00000006c5007c0c */ /* 0x000fe2000c741270 */
[----:B------:R-:W5:Y:S02]  /*7260*/  LDCU UR6, c[0x0][0x398] ;  /* 0x00007300ff0677ac */ /* 0x000f640008000800 */
[----:B------:R-:W-:Y:S01]  /*7270*/  VIADD R131, R0, 0xc ;  /* 0x0000000c00837836 */ /* 0x000fe20000000000 */
[----:B------:R-:W0:Y:S07]  /*7280*/  LDCU UR26, c[0x0][0x398] ;  /* 0x00007300ff1a77ac */ /* 0x000e2e0008000800 */
[----:B------:R0:W-:Y:S01]  /*7290*/  @P1 STG.E.U16 desc[UR20][R68.64], R200 ;  /* 0x000000c844001986 */ /* 0x0001e2000c101514 */
[----:B----4-:R-:W-:Y:S01]  /*72a0*/  ISETP.LT.AND P1, PT, R196, UR18, !P0 ;  /* 0x00000012c4007c0c */ /* 0x010fe2000c721270 */
[----:B------:R-:W4:Y:S01]  /*72b0*/  LDCU UR18, c[0x0][0x39c] ;  /* 0x00007380ff1277ac */ /* 0x000f220008000800 */
[----:B------:R-:W-:Y:S01]  /*72c0*/  ISETP.LT.AND P0, PT, R3, UR24, !P0 ;  /* 0x0000001803007c0c */ /* 0x000fe2000c701270 */
[----:B------:R-:W1:Y:S01]  /*72d0*/  LDCU UR24, c[0x0][0x398] ;  /* 0x00007300ff1877ac */ /* 0x000e620008000800 */
[C---:B0-----:R-:W-:Y:S01]  /*72e0*/  IMAD.WIDE R68, R79.reuse, 0x2, R6 ;  /* 0x000000024f447825 */ /* 0x041fe200078e0206 */
[----:B------:R-:W2:Y:S04]  /*72f0*/  LDL.LU.S16 R200, [R1+0x74] ;  /* 0x0000740001c87983 */ /* 0x000ea80000300600 */
[----:B------:R0:W-:Y:S02]  /*7300*/  @P2 STG.E.U16 desc[UR20][R68.64], R73 ;  /* 0x0000004944002986 */ /* 0x0001e4000c101514 */
[----:B0-----:R-:W-:Y:S01]  /*7310*/  IMAD.WIDE R68, R79, 0x2, R70 ;  /* 0x000000024f447825 */ /* 0x001fe200078e0246 */
[----:B------:R-:W-:-:S04]  /*7320*/  PRMT R73, R133, 0x7632, R73 ;  /* 0x0000763285497816 */ /* 0x000fc80000000049 */
[----:B------:R0:W-:Y:S02]  /*7330*/  @P1 STG.E.U16 desc[UR20][R68.64], R133 ;  /* 0x0000008544001986 */ /* 0x0001e4000c101514 */
[----:B0-----:R-:W-:-:S05]  /*7340*/  IMAD.WIDE R68, R79, 0x2, R4 ;  /* 0x000000024f447825 */ /* 0x001fca00078e0204 */
[----:B------:R0:W-:Y:S02]  /*7350*/  @P0 STG.E.U16 desc[UR20][R68.64], R73 ;  /* 0x0000004944000986 */ /* 0x0001e4000c101514 */
[----:B0-----:R-:W-:-:S05]  /*7360*/  VIADD R68, R0, 0x2 ;  /* 0x0000000200447836 */ /* 0x001fca0000000000 */
[----:B------:R-:W-:Y:S01]  /*7370*/  ISETP.GE.AND P0, PT, R68, UR4, PT ;  /* 0x0000000444007c0c */ /* 0x000fe2000bf06270 */
[----:B------:R-:W-:Y:S01]  /*7380*/  VIADD R79, R79, UR30 ;  /* 0x0000001e4f4f7c36 */ /* 0x000fe20008000000 */
[----:B------:R-:W-:Y:S01]  /*7390*/  PRMT R73, R203, 0x7632, R73 ;  /* 0x00007632cb497816 */ /* 0x000fe20000000049 */
[----:B------:R-:W0:Y:S01]  /*73a0*/  LDCU UR4, c[0x0][0x39c] ;  /* 0x00007380ff0477ac */ /* 0x000e220008000800 */
[----:B------:R-:W-:Y:S01]  /*73b0*/  ISETP.LT.AND P1, PT, R2, UR22, !P0 ;  /* 0x0000001602007c0c */ /* 0x000fe2000c721270 */
[----:B------:R-:W-:Y:S01]  /*73c0*/  IMAD.WIDE R68, R79, 0x2, R8 ;  /* 0x000000024f447825 */ /* 0x000fe200078e0208 */
[----:B------:R-:W0:Y:S11]  /*73d0*/  LDCU UR22, c[0x0][0x39c] ;  /* 0x00007380ff1677ac */ /* 0x000e360008000800 */
[----:B------:R0:W-:Y:S01]  /*73e0*/  @P1 STG.E.U16 desc[UR20][R68.64], R203 ;  /* 0x000000cb44001986 */ /* 0x0001e2000c101514 */
[----:B---3--:R-:W-:Y:S01]  /*73f0*/  ISETP.LT.AND P1, PT, R197, UR10, !P0 ;  /* 0x0000000ac5007c0c */ /* 0x008fe2000c721270 */
[----:B------:R-:W3:Y:S01]  /*7400*/  LDCU UR10, c[0x0][0x39c] ;  /* 0x00007380ff0a77ac */ /* 0x000ee20008000800 */
[----:B0-----:R-:W-:Y:S01]  /*7410*/  IMAD.WIDE R68, R79, 0x2, R6 ;  /* 0x000000024f447825 */ /* 0x001fe200078e0206 */
[----:B------:R-:W2:Y:S10]  /*7420*/  LDL.S16 R203, [R1+0x72] ;  /* 0x0000720001cb7983 */ /* 0x000eb40000100600 */
[----:B------:R0:W-:Y:S01]  /*7430*/  @P1 STG.E.U16 desc[UR20][R68.64], R73 ;  /* 0x0000004944001986 */ /* 0x0001e2000c101514 */
[----:B------:R-:W-:Y:S01]  /*7440*/  ISETP.LT.AND P1, PT, R196, UR14, !P0 ;  /* 0x0000000ec4007c0c */ /* 0x000fe2000c721270 */
[----:B------:R-:W2:Y:S01]  /*7450*/  LDCU UR14, c[0x0][0x39c] ;  /* 0x00007380ff0e77ac */ /* 0x000ea20008000800 */
[----:B-1----:R-:W-:Y:S01]  /*7460*/  ISETP.LT.AND P0, PT, R3, UR16, !P0 ;  /* 0x0000001003007c0c */ /* 0x002fe2000c701270 */
[----:B------:R-:W1:Y:S01]  /*7470*/  LDCU UR16, c[0x0][0x398] ;  /* 0x00007300ff1077ac */ /* 0x000e620008000800 */
[----:B0-----:R-:W-:Y:S01]  /*7480*/  IMAD.WIDE R68, R79, 0x2, R70 ;  /* 0x000000024f447825 */ /* 0x001fe200078e0246 */
[----:B------:R-:W-:-:S08]  /*7490*/  PRMT R73, R134, 0x7632, R73 ;  /* 0x0000763286497816 */ /* 0x000fd00000000049 */
[----:B------:R0:W-:Y:S02]  /*74a0*/  @P1 STG.E.U16 desc[UR20][R68.64], R134 ;  /* 0x0000008644001986 */ /* 0x0001e4000c101514 */
[----:B0-----:R-:W-:-:S05]  /*74b0*/  IMAD.WIDE R68, R79, 0x2, R4 ;  /* 0x000000024f447825 */ /* 0x001fca00078e0204 */
[----:B------:R0:W-:Y:S02]  /*74c0*/  @P0 STG.E.U16 desc[UR20][R68.64], R73 ;  /* 0x0000004944000986 */ /* 0x0001e4000c101514 */
[----:B0-----:R-:W-:-:S05]  /*74d0*/  VIADD R68, R0, 0x3 ;  /* 0x0000000300447836 */ /* 0x001fca0000000000 */
[----:B------:R-:W-:Y:S01]  /*74e0*/  ISETP.GE.AND P0, PT, R68, UR4, PT ;  /* 0x0000000444007c0c */ /* 0x000fe2000bf06270 */
[----:B------:R-:W0:Y:S03]  /*74f0*/  LDCU UR4, c[0x0][0x398] ;  /* 0x00007300ff0477ac */ /* 0x000e260008000800 */
[----:B------:R-:W-:Y:S01]  /*7500*/  ISETP.LT.AND P1, PT, R2, UR32, !P0 ;  /* 0x0000002002007c0c */ /* 0x000fe2000c721270 */
[----:B------:R-:W-:Y:S01]  /*7510*/  VIADD R79, R79, UR30 ;  /* 0x0000001e4f4f7c36 */ /* 0x000fe20008000000 */
[----:B------:R-:W-:Y:S01]  /*7520*/  PRMT R73, R204, 0x7632, R73 ;  /* 0x00007632cc497816 */ /* 0x000fe20000000049 */
[----:B------:R-:W1:Y:S02]  /*7530*/  LDCU UR32, c[0x0][0x398] ;  /* 0x00007300ff2077ac */ /* 0x000e640008000800 */
[----:B------:R-:W-:-:S08]  /*7540*/  IMAD.WIDE R68, R79, 0x2, R8 ;  /* 0x000000024f447825 */ /* 0x000fd000078e0208 */
[----:B------:R1:W-:Y:S01]  /*7550*/  @P1 STG.E.U16 desc[UR20][R68.64], R204 ;  /* 0x000000cc44001986 */ /* 0x0003e2000c101514 */
[----:B0-----:R-:W-:Y:S01]  /*7560*/  ISETP.LT.AND P1, PT, R197, UR4, !P0 ;  /* 0x00000004c5007c0c */ /* 0x001fe2000c721270 */
[----:B------:R-:W0:Y:S01]  /*7570*/  LDCU UR4, c[0x0][0x398] ;  /* 0x00007300ff0477ac */ /* 0x000e220008000800 */
[----:B-1----:R-:W-:Y:S01]  /*7580*/  IMAD.WIDE R68, R79, 0x2, R6 ;  /* 0x000000024f447825 */ /* 0x002fe200078e0206 */
[----:B------:R-:W2:Y:S10]  /*7590*/  LDL.LU.S16 R204, [R1+0x70] ;  /* 0x0000700001cc7983 */ /* 0x000eb40000300600 */
[----:B------:R1:W-:Y:S01]  /*75a0*/  @P1 STG.E.U16 desc[UR20][R68.64], R73 ;  /* 0x0000004944001986 */ /* 0x0003e2000c101514 */
[----:B-----5:R-:W-:Y:S01]  /*75b0*/  ISETP.LT.AND P1, PT, R196, UR6, !P0 ;  /* 0x00000006c4007c0c */ /* 0x020fe2000c721270 */
[----:B------:R-:W5:Y:S01]  /*75c0*/  LDCU UR6, c[0x0][0x398] ;  /* 0x00007300ff0677ac */ /* 0x000f620008000800 */
[----:B0-----:R-:W-:Y:S01]  /*75d0*/  ISETP.LT.AND P0, PT, R3, UR4, !P0 ;  /* 0x0000000403007c0c */ /* 0x001fe2000c701270 */
[----:B------:R-:W0:Y:S01]  /*75e0*/  LDCU UR4, c[0x0][0x39c] ;  /* 0x00007380ff0477ac */ /* 0x000e220008000800 */
[----:B-1----:R-:W-:Y:S01]  /*75f0*/  IMAD.WIDE R68, R79, 0x2, R70 ;  /* 0x000000024f447825 */ /* 0x002fe200078e0246 */
[----:B------:R-:W-:-:S08]  /*7600*/  PRMT R73, R135, 0x7632, R73 ;  /* 0x0000763287497816 */ /* 0x000fd00000000049 */
[----:B------:R1:W-:Y:S02]  /*7610*/  @P1 STG.E.U16 desc[UR20][R68.64], R135 ;  /* 0x0000008744001986 */ /* 0x0003e4000c101514 */
[----:B-1----:R-:W-:-:S05]  /*7620*/  IMAD.WIDE R68, R79, 0x2, R4 ;  /* 0x000000024f447825 */ /* 0x002fca00078e0204 */
[----:B------:R1:W-:Y:S02]  /*7630*/  @P0 STG.E.U16 desc[UR20][R68.64], R73 ;  /* 0x0000004944000986 */ /* 0x0003e4000c101514 */
[----:B-1----:R-:W-:-:S05]  /*7640*/  VIADD R68, R0, 0x4 ;  /* 0x0000000400447836 */ /* 0x002fca0000000000 */
[----:B0-----:R-:W-:Y:S01]  /*7650*/  ISETP.GE.AND P0, PT, R68, UR4, PT ;  /* 0x0000000444007c0c */ /* 0x001fe2000bf06270 */
[----:B------:R-:W0:Y:S03]  /*7660*/  LDCU UR4, c[0x0][0x398] ;  /* 0x00007300ff0477ac */ /* 0x000e260008000800 */
[----:B-----5:R-:W-:Y:S01]  /*7670*/  ISETP.LT.AND P1, PT, R2, UR6, !P0 ;  /* 0x0000000602007c0c */ /* 0x020fe2000c721270 */
[----:B------:R-:W1:Y:S01]  /*7680*/  LDCU UR6, c[0x0][0x398] ;  /* 0x00007300ff0677ac */ /* 0x000e620008000800 */
[----:B------:R-:W-:Y:S01]  /*7690*/  VIADD R79, R79, UR30 ;  /* 0x0000001e4f4f7c36 */ /* 0x000fe20008000000 */
[----:B------:R-:W-:Y:S02]  /*76a0*/  ISETP.LT.AND P2, PT, R197, UR9, !P0 ;  /* 0x00000009c5007c0c */ /* 0x000fe4000c741270 */
[----:B------:R-:W-:Y:S01]  /*76b0*/  PRMT R73, R207, 0x7632, R73 ;  /* 0x00007632cf497816 */ /* 0x000fe20000000049 */
[----:B------:R-:W-:Y:S01]  /*76c0*/  IMAD.WIDE R68, R79, 0x2, R8 ;  /* 0x000000024f447825 */ /* 0x000fe200078e0208 */
[----:B------:R-:W5:Y:S06]  /*76d0*/  LDCU UR9, c[0x0][0x398] ;  /* 0x00007300ff0977ac */ /* 0x000f6c0008000800 */
[----:B------:R3:W-:Y:S01]  /*76e0*/  @P1 STG.E.U16 desc[UR20][R68.64], R207 ;  /* 0x000000cf44001986 */ /* 0x0007e2000c101514 */
[----:B0-----:R-:W-:Y:S01]  /*76f0*/  ISETP.LT.AND P1, PT, R196, UR4, !P0 ;  /* 0x00000004c4007c0c */ /* 0x001fe2000c721270 */
[----:B------:R-:W0:Y:S01]  /*7700*/  LDCU UR4, c[0x0][0x39c] ;  /* 0x00007380ff0477ac */ /* 0x000e220008000800 */
[----:B-1----:R-:W-:Y:S01]  /*7710*/  ISETP.LT.AND P0, PT, R3, UR6, !P0 ;  /* 0x0000000603007c0c */ /* 0x002fe2000c701270 */
[----:B------:R-:W1:Y:S01]  /*7720*/  LDCU UR6, c[0x0][0x398] ;  /* 0x00007300ff0677ac */ /* 0x000e620008000800 */
[----:B---3--:R-:W-:-:S05]  /*7730*/  IMAD.WIDE R68, R79, 0x2, R6 ;  /* 0x000000024f447825 */ /* 0x008fca00078e0206 */
[----:B------:R3:W-:Y:S02]  /*7740*/  @P2 STG.E.U16 desc[UR20][R68.64], R73 ;  /* 0x0000004944002986 */ /* 0x0007e4000c101514 */
[----:B---3--:R-:W-:Y:S01]  /*7750*/  IMAD.WIDE R68, R79, 0x2, R70 ;  /* 0x000000024f447825 */ /* 0x008fe200078e0246 */
[----:B------:R-:W-:-:S04]  /*7760*/  PRMT R73, R136, 0x7632, R73 ;  /* 0x0000763288497816 */ /* 0x000fc80000000049 */
[----:B------:R3:W-:Y:S02]  /*7770*/  @P1 STG.E.U16 desc[UR20][R68.64], R136 ;  /* 0x0000008844001986 */ /* 0x0007e4000c101514 */
[----:B---3--:R-:W-:-:S05]  /*7780*/  IMAD.WIDE R68, R79, 0x2, R4 ;  /* 0x000000024f447825 */ /* 0x008fca00078e0204 */
[----:B------:R3:W-:Y:S02]  /*7790*/  @P0 STG.E.U16 desc[UR20][R68.64], R73 ;  /* 0x0000004944000986 */ /* 0x0007e4000c101514 */
[----:B---3--:R-:W-:-:S05]  /*77a0*/  VIADD R68, R0, 0x5 ;  /* 0x0000000500447836 */ /* 0x008fca0000000000 */
[----:B0-----:R-:W-:Y:S01]  /*77b0*/  ISETP.GE.AND P0, PT, R68, UR4, PT ;  /* 0x0000000444007c0c */ /* 0x001fe2000bf06270 */
[----:B------:R-:W0:Y:S03]  /*77c0*/  LDCU UR4, c[0x0][0x398] ;  /* 0x00007300ff0477ac */ /* 0x000e260008000800 */
[----:B-1----:R-:W-:Y:S01]  /*77d0*/  ISETP.LT.AND P1, PT, R2, UR6, !P0 ;  /* 0x0000000602007c0c */ /* 0x002fe2000c721270 */
[----:B------:R-:W-:Y:S01]  /*77e0*/  VIADD R79, R79, UR30 ;  /* 0x0000001e4f4f7c36 */ /* 0x000fe20008000000 */
[----:B------:R-:W1:Y:S03]  /*77f0*/  LDCU UR6, c[0x0][0x398] ;  /* 0x00007300ff0677ac */ /* 0x000e660008000800 */
[----:B------:R-:W-:-:S08]  /*7800*/  IMAD.WIDE R68, R79, 0x2, R8 ;  /* 0x000000024f447825 */ /* 0x000fd000078e0208 */
[----:B------:R3:W-:Y:S01]  /*7810*/  @P1 STG.E.U16 desc[UR20][R68.64], R208 ;  /* 0x000000d044001986 */ /* 0x0007e2000c101514 */
[----:B0-----:R-:W-:Y:S01]  /*7820*/  ISETP.LT.AND P1, PT, R197, UR4, !P0 ;  /* 0x00000004c5007c0c */ /* 0x001fe2000c721270 */
[----:B------:R-:W0:Y:S01]  /*7830*/  LDCU UR4, c[0x0][0x398] ;  /* 0x00007300ff0477ac */ /* 0x000e220008000800 */
[----:B------:R-:W-:Y:S01]  /*7840*/  PRMT R73, R208, 0x7632, R73 ;  /* 0x00007632d0497816 */ /* 0x000fe20000000049 */
[----:B---3--:R-:W-:-:S10]  /*7850*/  IMAD.WIDE R68, R79, 0x2, R6 ;  /* 0x000000024f447825 */ /* 0x008fd400078e0206 */
[----:B------:R3:W-:Y:S01]  /*7860*/  @P1 STG.E.U16 desc[UR20][R68.64], R73 ;  /* 0x0000004944001986 */ /* 0x0007e2000c101514 */
[----:B-1----:R-:W-:Y:S01]  /*7870*/  ISETP.LT.AND P1, PT, R196, UR6, !P0 ;  /* 0x00000006c4007c0c */ /* 0x002fe2000c721270 */
[----:B------:R-:W1:Y:S01]  /*7880*/  LDCU UR6, c[0x0][0x398] ;  /* 0x00007300ff0677ac */ /* 0x000e620008000800 */
[----:B0-----:R-:W-:Y:S01]  /*7890*/  ISETP.LT.AND P0, PT, R3, UR4, !P0 ;  /* 0x0000000403007c0c */ /* 0x001fe2000c701270 */
[----:B------:R-:W0:Y:S01]  /*78a0*/  LDCU UR4, c[0x0][0x39c] ;  /* 0x00007380ff0477ac */ /* 0x000e220008000800 */
[----:B---3--:R-:W-:Y:S01]  /*78b0*/  IMAD.WIDE R68, R79, 0x2, R70 ;  /* 0x000000024f447825 */ /* 0x008fe200078e0246 */
[----:B------:R-:W-:-:S08]  /*78c0*/  PRMT R73, R137, 0x7632, R73 ;  /* 0x0000763289497816 */ /* 0x000fd00000000049 */
[----:B------:R3:W-:Y:S02]  /*78d0*/  @P1 STG.E.U16 desc[UR20][R68.64], R137 ;  /* 0x0000008944001986 */ /* 0x0007e4000c101514 */
[----:B---3--:R-:W-:-:S05]  /*78e0*/  IMAD.WIDE R68, R79, 0x2, R4 ;  /* 0x000000024f447825 */ /* 0x008fca00078e0204 */
[----:B------:R3:W-:Y:S02]  /*78f0*/  @P0 STG.E.U16 desc[UR20][R68.64], R73 ;  /* 0x0000004944000986 */ /* 0x0007e4000c101514 */
[----:B---3--:R-:W-:-:S05]  /*7900*/  VIADD R68, R0, 0x6 ;  /* 0x0000000600447836 */ /* 0x008fca0000000000 */
[----:B0-----:R-:W-:Y:S01]  /*7910*/  ISETP.GE.AND P0, PT, R68, UR4, PT ;  /* 0x0000000444007c0c */ /* 0x001fe2000bf06270 */
[----:B------:R-:W0:Y:S03]  /*7920*/  LDCU UR4, c[0x0][0x398] ;  /* 0x00007300ff0477ac */ /* 0x000e260008000800 */
[----:B-1----:R-:W-:Y:S01]  /*7930*/  ISETP.LT.AND P1, PT, R2, UR6, !P0 ;  /* 0x0000000602007c0c */ /* 0x002fe2000c721270 */
[----:B------:R-:W1:Y:S01]  /*7940*/  LDCU UR6, c[0x0][0x398] ;  /* 0x00007300ff0677ac */ /* 0x000e620008000800 */
[----:B------:R-:W-:Y:S01]  /*7950*/  VIADD R79, R79, UR30 ;  /* 0x0000001e4f4f7c36 */ /* 0x000fe20008000000 */
[----:B-----5:R-:W-:Y:S02]  /*7960*/  ISETP.LT.AND P2, PT, R197, UR9, !P0 ;  /* 0x00000009c5007c0c */ /* 0x020fe4000c741270 */
[----:B------:R-:W-:Y:S01]  /*7970*/  PRMT R73, R211, 0x7632, R73 ;  /* 0x00007632d3497816 */ /* 0x000fe20000000049 */
[----:B------:R-:W-:Y:S01]  /*7980*/  IMAD.WIDE R68, R79, 0x2, R8 ;  /* 0x000000024f447825 */ /* 0x000fe200078e0208 */
[----:B------:R-:W3:Y:S06]  /*7990*/  LDCU UR9, c[0x0][0x398] ;  /* 0x00007300ff0977ac */ /* 0x000eec0008000800 */
[----:B------:R5:W-:Y:S01]  /*79a0*/  @P1 STG.E.U16 desc[UR20][R68.64], R211 ;  /* 0x000000d344001986 */ /* 0x000be2000c101514 */
[----:B0-----:R-:W-:Y:S01]  /*79b0*/  ISETP.LT.AND P1, PT, R196, UR4, !P0 ;  /* 0x00000004c4007c0c */ /* 0x001fe2000c721270 */
[----:B------:R-:W0:Y:S01]  /*79c0*/  LDCU UR4, c[0x0][0x39c] ;  /* 0x00007380ff0477ac */ /* 0x000e220008000800 */
[----:B-1----:R-:W-:Y:S01]  /*79d0*/  ISETP.LT.AND P0, PT, R3, UR6, !P0 ;  /* 0x0000000603007c0c */ /* 0x002fe2000c701270 */
[----:B------:R-:W1:Y:S01]  /*79e0*/  LDCU UR6, c[0x0][0x398] ;  /* 0x00007300ff0677ac */ /* 0x000e620008000800 */
[----:B-----5:R-:W-:-:S05]  /*79f0*/  IMAD.WIDE R68, R79, 0x2, R6 ;  /* 0x000000024f447825 */ /* 0x020fca00078e0206 */
[----:B------:R5:W-:Y:S02]  /*7a00*/  @P2 STG.E.U16 desc[UR20][R68.64], R73 ;  /* 0x0000004944002986 */ /* 0x000be4000c101514 */
[----:B-----5:R-:W-:Y:S01]  /*7a10*/  IMAD.WIDE R68, R79, 0x2, R70 ;  /* 0x000000024f447825 */ /* 0x020fe200078e0246 */
[----:B------:R-:W-:-:S04]  /*7a20*/  PRMT R73, R138, 0x7632, R73 ;  /* 0x000076328a497816 */ /* 0x000fc80000000049 */
[----:B------:R5:W-:Y:S02]  /*7a30*/  @P1 STG.E.U16 desc[UR20][R68.64], R138 ;  /* 0x0000008a44001986 */ /* 0x000be4000c101514 */
[----:B-----5:R-:W-:-:S05]  /*7a40*/  IMAD.WIDE R68, R79, 0x2, R4 ;  /* 0x000000024f447825 */ /* 0x020fca00078e0204 */
[----:B------:R5:W-:Y:S02]  /*7a50*/  @P0 STG.E.U16 desc[UR20][R68.64], R73 ;  /* 0x0000004944000986 */ /* 0x000be4000c101514 */
[----:B-----5:R-:W-:-:S05]  /*7a60*/  VIADD R68, R0, 0x7 ;  /* 0x0000000700447836 */ /* 0x020fca0000000000 */
        /* <DEDUP_REMOVED lines=10> */
[----:B-----5:R-:W-:-:S10]  /*7b10*/  IMAD.WIDE R68, R79, 0x2, R6 ;  /* 0x000000024f447825 */ /* 0x020fd400078e0206 */
[----:B------:R5:W-:Y:S01]  /*7b20*/  @P1 STG.E.U16 desc[UR20][R68.64], R73 ;  /* 0x0000004944001986 */ /* 0x000be2000c101514 */
[----:B-1----:R-:W-:Y:S01]  /*7b30*/  ISETP.LT.AND P1, PT, R196, UR6, !P0 ;  /* 0x00000006c4007c0c */ /* 0x002fe2000c721270 */
[----:B------:R-:W1:Y:S01]  /*7b40*/  LDCU UR6, c[0x0][0x398] ;  /* 0x00007300ff0677ac */ /* 0x000e620008000800 */
[----:B0-----:R-:W-:Y:S01]  /*7b50*/  ISETP.LT.AND P0, PT, R3, UR4, !P0 ;  /* 0x0000000403007c0c */ /* 0x001fe2000c701270 */
[----:B------:R-:W0:Y:S01]  /*7b60*/  LDCU UR4, c[0x0][0x39c] ;  /* 0x00007380ff0477ac */ /* 0x000e220008000800 */
[----:B-----5:R-:W-:Y:S01]  /*7b70*/  IMAD.WIDE R68, R79, 0x2, R70 ;  /* 0x000000024f447825 */ /* 0x020fe200078e0246 */
[----:B------:R-:W-:-:S08]  /*7b80*/  PRMT R73, R139, 0x7632, R73 ;  /* 0x000076328b497816 */ /* 0x000fd00000000049 */
[----:B------:R5:W-:Y:S02]  /*7b90*/  @P1 STG.E.U16 desc[UR20][R68.64], R139 ;  /* 0x0000008b44001986 */ /* 0x000be4000c101514 */
[----:B-----5:R-:W-:-:S05]  /*7ba0*/  IMAD.WIDE R68, R79, 0x2, R4 ;  /* 0x000000024f447825 */ /* 0x020fca00078e0204 */
[----:B------:R5:W-:Y:S02]  /*7bb0*/  @P0 STG.E.U16 desc[UR20][R68.64], R73 ;  /* 0x0000004944000986 */ /* 0x000be4000c101514 */
[----:B-----5:R-:W-:-:S05]  /*7bc0*/  VIADD R68, R0, 0x8 ;  /* 0x0000000800447836 */ /* 0x020fca0000000000 */
[----:B0-----:R-:W-:Y:S01]  /*7bd0*/  ISETP.GE.AND P0, PT, R68, UR4, PT ;  /* 0x0000000444007c0c */ /* 0x001fe2000bf06270 */
[----:B------:R-:W0:Y:S03]  /*7be0*/  LDCU UR4, c[0x0][0x398] ;  /* 0x00007300ff0477ac */ /* 0x000e260008000800 */
[----:B-1----:R-:W-:Y:S01]  /*7bf0*/  ISETP.LT.AND P1, PT, R2, UR6, !P0 ;  /* 0x0000000602007c0c */ /* 0x002fe2000c721270 */
[----:B------:R-:W1:Y:S01]  /*7c00*/  LDCU UR6, c[0x0][0x398] ;  /* 0x00007300ff0677ac */ /* 0x000e620008000800 */
[----:B------:R-:W-:Y:S01]  /*7c10*/  VIADD R79, R79, UR30 ;  /* 0x0000001e4f4f7c36 */ /* 0x000fe20008000000 */
[----:B---3--:R-:W-:Y:S02]  /*7c20*/  ISETP.LT.AND P2, PT, R197, UR9, !P0 ;  /* 0x00000009c5007c0c */ /* 0x008fe4000c741270 */
        /* <DEDUP_REMOVED lines=38> */
[----:B------:R-:W-:Y:S01]  /*7e90*/  ISETP.GE.AND P1, PT, R68, UR22, PT ;  /* 0x0000001644007c0c */ /* 0x000fe2000bf26270 */
[----:B------:R-:W-:Y:S01]  /*7ea0*/  VIADD R79, R79, UR30 ;  /* 0x0000001e4f4f7c36 */ /* 0x000fe20008000000 */
[----:B------:R-:W-:Y:S01]  /*7eb0*/  PRMT R73, R219, 0x7632, R73 ;  /* 0x00007632db497816 */ /* 0x000fe20000000049 */
[----:B------:R-:W5:Y:S01]  /*7ec0*/  LDCU UR22, c[0x0][0x398] ;  /* 0x00007300ff1677ac */ /* 0x000f620008000800 */
[----:B------:R-:W-:Y:S01]  /*7ed0*/  ISETP.LT.AND P0, PT, R2, UR40, !P1 ;  /* 0x0000002802007c0c */ /* 0x000fe2000cf01270 */
[----:B------:R-:W-:Y:S01]  /*7ee0*/  IMAD.WIDE R68, R79, 0x2, R8 ;  /* 0x000000024f447825 */ /* 0x000fe200078e0208 */
[----:B------:R-:W-:Y:S01]  /*7ef0*/  ISETP.LT.AND P2, PT, R196, UR42, !P1 ;  /* 0x0000002ac4007c0c */ /* 0x000fe2000cf41270 */
[----:B------:R-:W0:Y:S01]  /*7f00*/  LDCU UR40, c[0x0][0x39c] ;  /* 0x00007380ff2877ac */ /* 0x000e220008000800 */
[----:B------:R-:W0:Y:S09]  /*7f10*/  LDCU UR42, c[0x0][0x398] ;  /* 0x00007300ff2a77ac */ /* 0x000e320008000800 */
[----:B------:R0:W-:Y:S01]  /*7f20*/  @P0 STG.E.U16 desc[UR20][R68.64], R219 ;  /* 0x000000db44000986 */ /* 0x0001e2000c101514 */
[----:B------:R-:W-:Y:S01]  /*7f30*/  ISETP.LT.AND P0, PT, R197, UR28, !P1 ;  /* 0x0000001cc5007c0c */ /* 0x000fe2000cf01270 */
[----:B------:R-:W1:Y:S01]  /*7f40*/  LDCU UR28, c[0x0][0x398] ;  /* 0x00007300ff1c77ac */ /* 0x000e620008000800 */
[----:B0-----:R-:W-:-:S05]  /*7f50*/  VIADD R68, R0, 0xb ;  /* 0x0000000b00447836 */ /* 0x001fca0000000000 */
[----:B------:R-:W-:Y:S01]  /*7f60*/  ISETP.GE.AND P5, PT, R68, UR43, PT ;  /* 0x0000002b44007c0c */ /* 0x000fe2000bfa6270 */
[----:B------:R-:W-:Y:S01]  /*7f70*/  IMAD.WIDE R68, R79, 0x2, R6 ;  /* 0x000000024f447825 */ /* 0x000fe200078e0206 */
[----:B------:R-:W-:Y:S01]  /*7f80*/  ISETP.LT.AND P1, PT, R3, UR38, !P1 ;  /* 0x0000002603007c0c */ /* 0x000fe2000cf21270 */
[----:B------:R-:W0:Y:S03]  /*7f90*/  LDCU UR43, c[0x0][0x398] ;  /* 0x00007300ff2b77ac */ /* 0x000e260008000800 */
[----:B------:R2:W-:Y:S01]  /*7fa0*/  @P0 STG.E.U16 desc[UR20][R68.64], R73 ;  /* 0x0000004944000986 */ /* 0x0005e2000c101514 */
[----:B-1----:R-:W-:Y:S01]  /*7fb0*/  ISETP.LT.AND P6, PT, R2, UR6, !P5 ;  /* 0x0000000602007c0c */ /* 0x002fe2000efc1270 */
[----:B------:R-:W1:Y:S01]  /*7fc0*/  LDCU UR6, c[0x0][0x39c] ;  /* 0x00007380ff0677ac */ /* 0x000e620008000800 */
[----:B------:R-:W-:Y:S01]  /*7fd0*/  ISETP.LT.AND P4, PT, R197, UR47, !P5 ;  /* 0x0000002fc5007c0c */ /* 0x000fe2000ef81270 */
[----:B------:R-:W0:Y:S01]  /*7fe0*/  LDCU UR38, c[0x0][0x398] ;  /* 0x00007300ff2677ac */ /* 0x000e220008000800 */
[C---:B--2---:R-:W-:Y:S01]  /*7ff0*/  IMAD.WIDE R68, R79.reuse, 0x2, R70 ;  /* 0x000000024f447825 */ /* 0x044fe200078e0246 */
[----:B------:R-:W-:Y:S01]  /*8000*/  PRMT R73, R142, 0x7632, R73 ;  /* 0x000076328e497816 */ /* 0x000fe20000000049 */
[----:B------:R-:W2:Y:S03]  /*8010*/  LDCU UR47, c[0x0][0x398] ;  /* 0x00007300ff2f77ac */ /* 0x000ea60008000800 */
[----:B------:R0:W-:Y:S01]  /*8020*/  @P2 STG.E.U16 desc[UR20][R68.64], R142 ;  /* 0x0000008e44002986 */ /* 0x0001e2000c101514 */
[----:B------:R-:W-:Y:S01]  /*8030*/  ISETP.LT.AND P2, PT, R196, UR32, !P5 ;  /* 0x00000020c4007c0c */ /* 0x000fe2000ef41270 */
[----:B------:R-:W1:Y:S01]  /*8040*/  LDCU UR32, c[0x0][0x398] ;  /* 0x00007300ff2077ac */ /* 0x000e620008000800 */
[----:B0-----:R-:W-:-:S04]  /*8050*/  IMAD.WIDE R68, R79, 0x2, R4 ;  /* 0x000000024f447825 */ /* 0x001fc800078e0204 */
[----:B------:R-:W-:Y:S01]  /*8060*/  VIADD R79, R79, UR30 ;  /* 0x0000001e4f4f7c36 */ /* 0x000fe20008000000 */
[----:B------:R0:W-:Y:S03]  /*8070*/  @P1 STG.E.U16 desc[UR20][R68.64], R73 ;  /* 0x0000004944001986 */ /* 0x0001e6000c101514 */
[----:B------:R-:W-:Y:S01]  /*8080*/  IMAD.WIDE R132, R79, 0x2, R6 ;  /* 0x000000024f847825 */ /* 0x000fe200078e0206 */
[----:B------:R-:W-:Y:S01]  /*8090*/  ISETP.LT.AND P5, PT, R3, UR36, !P5 ;  /* 0x0000002403007c0c */ /* 0x000fe2000efa1270 */
[----:B------:R-:W1:Y:S02]  /*80a0*/  LDCU UR36, c[0x0][0x398] ;  /* 0x00007300ff2477ac */ /* 0x000e640008000800 */
[----:B0-----:R-:W-:Y:S01]  /*80b0*/  IMAD.WIDE R68, R79, 0x2, R8 ;  /* 0x000000024f447825 */ /* 0x001fe200078e0208 */
[----:B------:R-:W-:Y:S02]  /*80c0*/  PRMT R73, R220, 0x7632, R73 ;  /* 0x00007632dc497816 */ /* 0x000fe40000000049 */
[----:B------:R-:W-:-:S02]  /*80d0*/  ISETP.GE.AND P0, PT, R131, UR77, PT ;  /* 0x0000004d83007c0c */ /* 0x000fc4000bf06270 */
[----:B------:R0:W-:Y:S01]  /*80e0*/  @P6 STG.E.U16 desc[UR20][R68.64], R220 ;  /* 0x000000dc44006986 */ /* 0x0001e2000c101514 */
[----:B------:R-:W-:Y:S01]  /*80f0*/  VIADD R131, R0, 0xe ;  /* 0x0000000e00837836 */ /* 0x000fe20000000000 */
[----:B------:R-:W1:Y:S02]  /*8100*/  LDCU UR77, c[0x0][0x398] ;  /* 0x00007300ff4d77ac */ /* 0x000e640008000800 */
[----:B------:R2:W-:Y:S01]  /*8110*/  @P4 STG.E.U16 desc[UR20][R132.64], R73 ;  /* 0x0000004984004986 */ /* 0x0005e2000c101514 */
[----:B------:R-:W-:Y:S01]  /*8120*/  ISETP.LT.AND P3, PT, R2, UR76, !P0 ;  /* 0x0000004c02007c0c */ /* 0x000fe2000c761270 */
[----:B------:R-:W1:Y:S01]  /*8130*/  LDCU UR76, c[0x0][0x39c] ;  /* 0x00007380ff4c77ac */ /* 0x000e620008000800 */
[----:B------:R-:W-:Y:S02]  /*8140*/  ISETP.LT.AND P6, PT, R197, UR51, !P0 ;  /* 0x00000033c5007c0c */ /* 0x000fe4000c7c1270 */
[----:B------:R-:W-:Y:S01]  /*8150*/  ISETP.LT.AND P1, PT, R196, UR58, !P0 ;  /* 0x0000003ac4007c0c */ /* 0x000fe2000c721270 */
[----:B------:R-:W1:Y:S01]  /*8160*/  LDCU UR51, c[0x0][0x398] ;  /* 0x00007300ff3377ac */ /* 0x000e620008000800 */
[----:B0-----:R-:W-:Y:S01]  /*8170*/  IMAD.WIDE R68, R79, 0x2, R70 ;  /* 0x000000024f447825 */ /* 0x001fe200078e0246 */
[----:B------:R-:W0:Y:S03]  /*8180*/  LDCU UR58, c[0x0][0x398] ;  /* 0x00007300ff3a77ac */ /* 0x000e260008000800 */
[----:B--2---:R-:W-:Y:S01]  /*8190*/  VIADD R73, R0, 0xd ;  /* 0x0000000d00497836 */ /* 0x004fe20000000000 */
[----:B------:R2:W-:Y:S04]  /*81a0*/  @P2 STG.E.U16 desc[UR20][R68.64], R143 ;  /* 0x0000008f44002986 */ /* 0x0005e8000c101514 */
[----:B------:R-:W-:Y:S01]  /*81b0*/  ISETP.GE.AND P4, PT, R73, UR10, PT ;  /* 0x0000000a49007c0c */ /* 0x000fe2000bf86270 */
[----:B------:R-:W-:Y:S01]  /*81c0*/  VIADD R73, R79, UR30 ;  /* 0x0000001e4f497c36 */ /* 0x000fe20008000000 */
[----:B------:R-:W-:Y:S01]  /*81d0*/  ISETP.LT.AND P0, PT, R3, UR63, !P0 ;  /* 0x0000003f03007c0c */ /* 0x000fe2000c701270 */
[----:B------:R-:W0:Y:S01]  /*81e0*/  LDCU UR63, c[0x0][0x398] ;  /* 0x00007300ff3f77ac */ /* 0x000e220008000800 */
[----:B--2---:R-:W-:Y:S01]  /*81f0*/  IMAD.WIDE R68, R79, 0x2, R4 ;  /* 0x000000024f447825 */ /* 0x004fe200078e0204 */
[----:B------:R-:W-:Y:S01]  /*8200*/  PRMT R79, R143, 0x7632, R79 ;  /* 0x000076328f4f7816 */ /* 0x000fe2000000004f */
[----:B------:R-:W2:Y:S02]  /*8210*/  LDCU UR10, c[0x0][0x398] ;  /* 0x00007300ff0a77ac */ /* 0x000ea40008000800 */
[----:B------:R-:W-:-:S02]  /*8220*/  IMAD.WIDE R132, R73, 0x2, R8 ;  /* 0x0000000249847825 */ /* 0x000fc400078e0208 */
[----:B------:R0:W-:Y:S01]  /*8230*/  @P5 STG.E.U16 desc[UR20][R68.64], R79 ;  /* 0x0000004f44005986 */ /* 0x0001e2000c101514 */
[----:B------:R-:W-:Y:S01]  /*8240*/  ISETP.LT.AND P2, PT, R2, UR55, !P4 ;  /* 0x0000003702007c0c */ /* 0x000fe2000e741270 */
[----:B------:R-:W1:Y:S01]  /*8250*/  LDCU UR55, c[0x0][0x39c] ;  /* 0x00007380ff3777ac */ /* 0x000e620008000800 */
[----:B------:R-:W-:Y:S01]  /*8260*/  ISETP.LT.AND P5, PT, R197, UR50, !P4 ;  /* 0x00000032c5007c0c */ /* 0x000fe2000e7a1270 */
[----:B------:R2:W-:Y:S01]  /*8270*/  @P3 STG.E.U16 desc[UR20][R132.64], R223 ;  /* 0x000000df84003986 */ /* 0x0005e2000c101514 */
[----:B---3--:R-:W-:Y:S01]  /*8280*/  ISETP.LT.AND P3, PT, R196, UR9, !P4 ;  /* 0x00000009c4007c0c */ /* 0x008fe2000e761270 */
[----:B------:R-:W3:Y:S01]  /*8290*/  LDCU UR50, c[0x0][0x398] ;  /* 0x00007300ff3277ac */ /* 0x000ee20008000800 */
[----:B0-----:R-:W-:Y:S01]  /*82a0*/  PRMT R79, R223, 0x7632, R79 ;  /* 0x00007632df4f7816 */ /* 0x001fe2000000004f */
[C---:B------:R-:W-:Y:S01]  /*82b0*/  IMAD.WIDE R68, R73.reuse, 0x2, R6 ;  /* 0x0000000249447825 */ /* 0x040fe200078e0206 */
[----:B------:R-:W0:Y:S03]  /*82c0*/  LDCU UR9, c[0x0][0x398] ;  /* 0x00007300ff0977ac */ /* 0x000e260008000800 */
[----:B--2---:R-:W-:Y:S01]  /*82d0*/  IMAD.WIDE R132, R73, 0x2, R70 ;  /* 0x0000000249847825 */ /* 0x004fe200078e0246 */
[----:B------:R2:W-:Y:S01]  /*82e0*/  @P6 STG.E.U16 desc[UR20][R68.64], R79 ;  /* 0x0000004f44006986 */ /* 0x0005e2000c101514 */
[----:B------:R-:W-:Y:S01]  /*82f0*/  ISETP.LT.AND P4, PT, R3, UR56, !P4 ;  /* 0x0000003803007c0c */ /* 0x000fe2000e781270 */
[----:B------:R-:W0:Y:S01]  /*8300*/  LDCU UR56, c[0x0][0x398] ;  /* 0x00007300ff3877ac */ /* 0x000e220008000800 */
[----:B----4-:R-:W-:Y:S01]  /*8310*/  ISETP.GE.AND P6, PT, R131, UR18, PT ;  /* 0x0000001283007c0c */ /* 0x010fe2000bfc6270 */
[----:B------:R4:W-:Y:S01]  /*8320*/  @P1 STG.E.U16 desc[UR20][R132.64], R144 ;  /* 0x0000009084001986 */ /* 0x0009e2000c101514 */
[----:B------:R-:W-:Y:S01]  /*8330*/  PRMT R131, R224, 0x7632, R131 ;  /* 0x00007632e0837816 */ /* 0x000fe20000000083 */
[----:B------:R-:W0:Y:S01]  /*8340*/  LDCU UR18, c[0x0][0x398] ;  /* 0x00007300ff1277ac */ /* 0x000e220008000800 */
[----:B--2---:R-:W-:-:S02]  /*8350*/  VIADD R79, R73, UR30 ;  /* 0x0000001e494f7c36 */ /* 0x004fc40008000000 */
[----:B------:R-:W-:Y:S01]  /*8360*/  IMAD.WIDE R68, R73, 0x2, R4 ;  /* 0x0000000249447825 */ /* 0x000fe200078e0204 */
[----:B------:R-:W-:-:S03]  /*8370*/  PRMT R73, R144, 0x7632, R73 ;  /* 0x0000763290497816 */ /* 0x000fc60000000049 */
[C---:B----4-:R-:W-:Y:S02]  /*8380*/  IMAD.WIDE R132, R79.reuse, 0x2, R8 ;  /* 0x000000024f847825 */ /* 0x050fe400078e0208 */
[----:B------:R2:W-:Y:S02]  /*8390*/  @P0 STG.E.U16 desc[UR20][R68.64], R73 ;  /* 0x0000004944000986 */ /* 0x0005e4000c101514 */
[----:B------:R-:W-:Y:S01]  /*83a0*/  IMAD.WIDE R134, R79, 0x2, R6 ;  /* 0x000000024f867825 */ /* 0x000fe200078e0206 */
[----:B------:R-:W-:Y:S01]  /*83b0*/  ISETP.LT.AND P1, PT, R2, UR72, !P6 ;  /* 0x0000004802007c0c */ /* 0x000fe2000f721270 */
[----:B------:R-:W-:Y:S01]  /*83c0*/  @P2 STG.E.U16 desc[UR20][R132.64], R224 ;  /* 0x000000e084002986 */ /* 0x000fe2000c101514 */
[----:B------:R-:W-:Y:S01]  /*83d0*/  ISETP.LT.AND P0, PT, R197, UR53, !P6 ;  /* 0x00000035c5007c0c */ /* 0x000fe2000f701270 */
[----:B------:R-:W4:Y:S02]  /*83e0*/  LDCU UR72, c[0x0][0x39c] ;  /* 0x00007380ff4877ac */ /* 0x000f240008000800 */
[----:B------:R0:W-:Y:S01]  /*83f0*/  @P5 STG.E.U16 desc[UR20][R134.64], R131 ;  /* 0x0000008386005986 */ /* 0x0001e2000c101514 */
[----:B--2---:R-:W-:-:S02]  /*8400*/  VIADD R73, R0, 0xf ;  /* 0x0000000f00497836 */ /* 0x004fc40000000000 */
[----:B------:R-:W-:Y:S01]  /*8410*/  IMAD.WIDE R68, R79, 0x2, R70 ;  /* 0x000000024f447825 */ /* 0x000fe200078e0246 */
[----:B------:R-:W-:Y:S01]  /*8420*/  ISETP.LT.AND P2, PT, R196, UR49, !P6 ;  /* 0x00000031c4007c0c */ /* 0x000fe2000f741270 */
[----:B------:R-:W2:Y:S01]  /*8430*/  LDCU UR53, c[0x0][0x398] ;  /* 0x00007300ff3577ac */ /* 0x000ea20008000800 */
[----:B------:R-:W-:Y:S01]  /*8440*/  ISETP.GE.AND P5, PT, R73, UR70, PT ;  /* 0x0000004649007c0c */ /* 0x000fe2000bfa6270 */
[----:B------:R-:W-:Y:S01]  /*8450*/  VIADD R73, R79, UR30 ;  /* 0x0000001e4f497c36 */ /* 0x000fe20008000000 */
[----:B------:R1:W-:Y:S01]  /*8460*/  @P3 STG.E.U16 desc[UR20][R68.64], R145 ;  /* 0x0000009144003986 */ /* 0x0003e2000c101514 */
[----:B0-----:R-:W-:Y:S01]  /*8470*/  PRMT R131, R145, 0x7632, R131 ;  /* 0x0000763291837816 */ /* 0x001fe20000000083 */
[----:B------:R-:W0:Y:S01]  /*8480*/  LDCU UR49, c[0x0][0x398] ;  /* 0x00007300ff3177ac */ /* 0x000e220008000800 */
[----:B------:R-:W-:Y:S01]  /*8490*/  IMAD.WIDE R132, R73, 0x2, R8 ;  /* 0x0000000249847825 */ /* 0x000fe200078e0208 */
[----:B------:R-:W-:Y:S01]  /*84a0*/  ISETP.LT.AND P6, PT, R3, UR54, !P6 ;  /* 0x0000003603007c0c */ /* 0x000fe2000f7c1270 */
[----:B------:R-:W0:Y:S02]  /*84b0*/  LDCU UR70, c[0x0][0x398] ;  /* 0x00007300ff4677ac */ /* 0x000e240008000800 */
[----:B-1----:R-:W-:Y:S01]  /*84c0*/  IMAD.WIDE R68, R79, 0x2, R4 ;  /* 0x000000024f447825 */ /* 0x002fe200078e0204 */
[----:B------:R-:W-:Y:S01]  /*84d0*/  PRMT R79, R227, 0x7632, R79 ;  /* 0x00007632e34f7816 */ /* 0x000fe2000000004f */
[----:B------:R-:W1:Y:S03]  /*84e0*/  LDCU UR54, c[0x0][0x398] ;  /* 0x00007300ff3677ac */ /* 0x000e660008000800 */
[----:B------:R0:W-:Y:S01]  /*84f0*/  @P4 STG.E.U16 desc[UR20][R68.64], R131 ;  /* 0x0000008344004986 */ /* 0x0001e2000c101514 */
[----:B------:R-:W-:Y:S01]  /*8500*/  ISETP.LT.AND P3, PT, R2, UR48, !P5 ;  /* 0x0000003002007c0c */ /* 0x000fe2000ef61270 */
[----:B------:R-:W1:Y:S01]  /*8510*/  LDCU UR48, c[0x0][0x39c] ;  /* 0x00007380ff3077ac */ /* 0x000e620008000800 */
[----:B------:R-:W-:Y:S01]  /*8520*/  ISETP.LT.AND P4, PT, R197, UR34, !P5 ;  /* 0x00000022c5007c0c */ /* 0x000fe2000ef81270 */
[----:B------:R2:W-:Y:S01]  /*8530*/  @P1 STG.E.U16 desc[UR20][R132.64], R227 ;  /* 0x000000e384001986 */ /* 0x0005e2000c101514 */
[C---:B0-----:R-:W-:Y:S01]  /*8540*/  IMAD.WIDE R68, R73.reuse, 0x2, R6 ;  /* 0x0000000249447825 */ /* 0x041fe200078e0206 */
[----:B------:R-:W0:Y:S03]  /*8550*/  LDCU UR34, c[0x0][0x398] ;  /* 0x00007300ff2277ac */ /* 0x000e260008000800 */
[----:B------:R-:W-:Y:S01]  /*8560*/  VIADD R131, R0, 0x10 ;  /* 0x0000001000837836 */ /* 0x000fe20000000000 */
[----:B------:R1:W-:Y:S01]  /*8570*/  @P0 STG.E.U16 desc[UR20][R68.64], R79 ;  /* 0x0000004f44000986 */ /* 0x0003e2000c101514 */
[----:B--2---:R-:W-:Y:S01]  /*8580*/  IMAD.WIDE R132, R73, 0x2, R70 ;  /* 0x0000000249847825 */ /* 0x004fe200078e0246 */
[----:B------:R-:W-:Y:S01]  /*8590*/  ISETP.LT.AND P1, PT, R196, UR52, !P5 ;  /* 0x00000034c4007c0c */ /* 0x000fe2000ef21270 */
[----:B------:R-:W2:Y:S01]  /*85a0*/  LDCU UR52, c[0x0][0x398] ;  /* 0x00007300ff3477ac */ /* 0x000ea20008000800 */
[----:B------:R-:W-:-:S02]  /*85b0*/  ISETP.GE.AND P0, PT, R131, UR14, PT ;  /* 0x0000000e83007c0c */ /* 0x000fc4000bf06270 */
[----:B------:R0:W-:Y:S01]  /*85c0*/  @P2 STG.E.U16 desc[UR20][R132.64], R146 ;  /* 0x0000009284002986 */ /* 0x0001e2000c101514 */
[----:B------:R-:W-:Y:S01]  /*85d0*/  PRMT R131, R146, 0x7632, R131 ;  /* 0x0000763292837816 */ /* 0x000fe20000000083 */
[----:B------:R-:W2:Y:S01]  /*85e0*/  LDCU UR14, c[0x0][0x398] ;  /* 0x00007300ff0e77ac */ /* 0x000ea20008000800 */
[C---:B-1----:R-:W-:Y:S02]  /*85f0*/  VIADD R79, R73.reuse, UR30 ;  /* 0x0000001e494f7c36 */ /* 0x042fe40008000000 */
[----:B------:R-:W-:Y:S01]  /*8600*/  IMAD.WIDE R68, R73, 0x2, R4 ;  /* 0x0000000249447825 */ /* 0x000fe200078e0204 */
[----:B------:R-:W-:-:S03]  /*8610*/  PRMT R73, R228, 0x7632, R73 ;  /* 0x00007632e4497816 */ /* 0x000fc60000000049 */
[C---:B0-----:R-:W-:Y:S01]  /*8620*/  IMAD.WIDE R132, R79.reuse, 0x2, R8 ;  /* 0x000000024f847825 */ /* 0x041fe200078e0208 */
[----:B------:R0:W-:Y:S03]  /*8630*/  @P6 STG.E.U16 desc[UR20][R68.64], R131 ;  /* 0x0000008344006986 */ /* 0x0001e6000c101514 */
[----:B------:R-:W-:Y:S01]  /*8640*/  IMAD.WIDE R134, R79, 0x2, R6 ;  /* 0x000000024f867825 */ /* 0x000fe200078e0206 */
[----:B------:R-:W-:Y:S01]  /*8650*/  ISETP.LT.AND P5, PT, R3, UR45, !P5 ;  /* 0x0000002d03007c0c */ /* 0x000fe2000efa1270 */
[----:B------:R-:W-:Y:S01]  /*8660*/  @P3 STG.E.U16 desc[UR20][R132.64], R228 ;  /* 0x000000e484003986 */ /* 0x000fe2000c101514 */
[----:B------:R-:W-:Y:S01]  /*8670*/  ISETP.LT.AND P2, PT, R2, UR75, !P0 ;  /* 0x0000004b02007c0c */ /* 0x000fe2000c741270 */
[----:B------:R-:W1:Y:S02]  /*8680*/  LDCU UR75, c[0x0][0x39c] ;  /* 0x00007380ff4b77ac */ /* 0x000e640008000800 */
[----:B------:R2:W-:Y:S01]  /*8690*/  @P4 STG.E.U16 desc[UR20][R134.64], R73 ;  /* 0x0000004986004986 */ /* 0x0005e2000c101514 */
[----:B0-----:R-:W-:Y:S01]  /*86a0*/  IMAD.WIDE R68, R79, 0x2, R70 ;  /* 0x000000024f447825 */ /* 0x001fe200078e0246 */
[----:B------:R-:W-:Y:S01]  /*86b0*/  ISETP.LT.AND P6, PT, R197, UR16, !P0 ;  /* 0x00000010c5007c0c */ /* 0x000fe2000c7c1270 */
[----:B------:R-:W0:Y:S01]  /*86c0*/  LDCU UR45, c[0x0][0x398] ;  /* 0x00007300ff2d77ac */ /* 0x000e220008000800 */
[----:B------:R-:W-:Y:S01]  /*86d0*/  PRMT R131, R147, 0x7632, R131 ;  /* 0x0000763293837816 */ /* 0x000fe20000000083 */
[----:B--2---:R-:W-:Y:S01]  /*86e0*/  VIADD R73, R0, 0x11 ;  /* 0x0000001100497836 */ /* 0x004fe20000000000 */
[----:B------:R2:W-:Y:S01]  /*86f0*/  @P1 STG.E.U16 desc[UR20][R68.64], R147 ;  /* 0x0000009344001986 */ /* 0x0005e2000c101514 */
[----:B------:R-:W-:Y:S01]  /*8700*/  ISETP.LT.AND P3, PT, R196, UR71, !P0 ;  /* 0x00000047c4007c0c */ /* 0x000fe2000c761270 */
[----:B------:R-:W0:Y:S02]  /*8710*/  LDCU UR16, c[0x0][0x398] ;  /* 0x00007300ff1077ac */ /* 0x000e240008000800 */
[----:B------:R-:W-:Y:S01]  /*8720*/  ISETP.GE.AND P4, PT, R73, UR65, PT ;  /* 0x0000004149007c0c */ /* 0x000fe2000bf86270 */
[----:B------:R-:W-:-:S02]  /*8730*/  VIADD R73, R79, UR30 ;  /* 0x0000001e4f497c36 */ /* 0x000fc40008000000 */
[----:B--2---:R-:W-:Y:S01]  /*8740*/  IMAD.WIDE R68, R79, 0x2, R4 ;  /* 0x000000024f447825 */ /* 0x004fe200078e0204 */
[----:B------:R-:W-:Y:S01]  /*8750*/  PRMT R79, R231, 0x7632, R79 ;  /* 0x00007632e74f7816 */ /* 0x000fe2000000004f */
[----:B------:R-:W2:Y:S02]  /*8760*/  LDCU UR71, c[0x0][0x398] ;  /* 0x00007300ff4777ac */ /* 0x000ea40008000800 */
[----:B------:R-:W-:Y:S01]  /*8770*/  IMAD.WIDE R132, R73, 0x2, R8 ;  /* 0x0000000249847825 */ /* 0x000fe200078e0208 */
[----:B------:R0:W-:Y:S01]  /*8780*/  @P5 STG.E.U16 desc[UR20][R68.64], R131 ;  /* 0x0000008344005986 */ /* 0x0001e2000c101514 */
[----:B------:R-:W-:Y:S01]  /*8790*/  ISETP.LT.AND P0, PT, R3, UR46, !P0 ;  /* 0x0000002e03007c0c */ /* 0x000fe2000c701270 */
[----:B------:R-:W1:Y:S01]  /*87a0*/  LDCU UR46, c[0x0][0x398] ;  /* 0x00007300ff2e77ac */ /* 0x000e620008000800 */
[----:B------:R-:W-:Y:S01]  /*87b0*/  ISETP.LT.AND P1, PT, R2, UR74, !P4 ;  /* 0x0000004a02007c0c */ /* 0x000fe2000e721270 */
[----:B------:R2:W-:Y:S01]  /*87c0*/  @P2 STG.E.U16 desc[UR20][R132.64], R231 ;  /* 0x000000e784002986 */ /* 0x0005e2000c101514 */
[----:B------:R-:W-:Y:S01]  /*87d0*/  ISETP.LT.AND P5, PT, R197, UR39, !P4 ;  /* 0x00000027c5007c0c */ /* 0x000fe2000e7a1270 */
[----:B------:R-:W1:Y:S01]  /*87e0*/  LDCU UR74, c[0x0][0x39c] ;  /* 0x00007380ff4a77ac */ /* 0x000e620008000800 */
[----:B------:R-:W-:Y:S01]  /*87f0*/  PRMT R136, R199, 0x7610, R136 ;  /* 0x00007610c7887816 */ /* 0x000fe20000000088 */
[----:B------:R-:W1:Y:S01]  /*8800*/  LDCU UR65, c[0x0][0x398] ;  /* 0x00007300ff4177ac */ /* 0x000e620008000800 */
[----:B0-----:R-:W-:-:S04]  /*8810*/  IMAD.WIDE R68, R73, 0x2, R6 ;  /* 0x0000000249447825 */ /* 0x001fc800078e0206 */
[----:B------:R-:W-:Y:S01]  /*8820*/  VIADD R131, R0, 0x12 ;  /* 0x0000001200837836 */ /* 0x000fe20000000000 */
[----:B------:R0:W-:Y:S01]  /*8830*/  @P6 STG.E.U16 desc[UR20][R68.64], R79 ;  /* 0x0000004f44006986 */ /* 0x0001e2000c101514 */
[----:B--2---:R-:W-:Y:S01]  /*8840*/  IMAD.WIDE R132, R73, 0x2, R70 ;  /* 0x0000000249847825 */ /* 0x004fe200078e0246 */
[----:B------:R-:W-:Y:S01]  /*8850*/  ISETP.LT.AND P2, PT, R196, UR26, !P4 ;  /* 0x0000001ac4007c0c */ /* 0x000fe2000e741270 */
[----:B------:R-:W2:Y:S01]  /*8860*/  LDCU UR39, c[0x0][0x398] ;  /* 0x00007300ff2777ac */ /* 0x000ea20008000800 */
[----:B------:R-:W-:Y:S02]  /*8870*/  ISETP.GE.AND P6, PT, R131, UR37, PT ;  /* 0x0000002583007c0c */ /* 0x000fe4000bfc6270 */
[----:B------:R1:W-:Y:S01]  /*8880*/  @P3 STG.E.U16 desc[UR20][R132.64], R148 ;  /* 0x0000009484003986 */ /* 0x0003e2000c101514 */
[----:B------:R-:W-:Y:S01]  /*8890*/  PRMT R131, R148, 0x7632, R131 ;  /* 0x0000763294837816 */ /* 0x000fe20000000083 */
[----:B------:R-:W2:Y:S01]  /*88a0*/  LDCU UR26, c[0x0][0x398] ;  /* 0x00007300ff1a77ac */ /* 0x000ea20008000800 */
[----:B0-----:R-:W-:-:S02]  /*88b0*/  VIADD R79, R73, UR30 ;  /* 0x0000001e494f7c36 */ /* 0x001fc40008000000 */
[----:B------:R-:W-:Y:S01]  /*88c0*/  IMAD.WIDE R68, R73, 0x2, R4 ;  /* 0x0000000249447825 */ /* 0x000fe200078e0204 */
[----:B------:R-:W-:Y:S01]  /*88d0*/  PRMT R73, R232, 0x7632, R73 ;  /* 0x00007632e8497816 */ /* 0x000fe20000000049 */
[----:B------:R-:W0:Y:S02]  /*88e0*/  LDCU UR37, c[0x0][0x398] ;  /* 0x00007300ff2577ac */ /* 0x000e240008000800 */
[C---:B-1----:R-:W-:Y:S01]  /*88f0*/  IMAD.WIDE R132, R79.reuse, 0x2, R8 ;  /* 0x000000024f847825 */ /* 0x042fe200078e0208 */
[----:B------:R1:W-:Y:S03]  /*8900*/  @P0 STG.E.U16 desc[UR20][R68.64], R131 ;  /* 0x0000008344000986 */ /* 0x0003e6000c101514 */
[----:B------:R-:W-:Y:S01]  /*8910*/  IMAD.WIDE R134, R79, 0x2, R6 ;  /* 0x000000024f867825 */ /* 0x000fe200078e0206 */
[----:B------:R-:W-:Y:S01]  /*8920*/  ISETP.LT.AND P4, PT, R3, UR64, !P4 ;  /* 0x0000004003007c0c */ /* 0x000fe2000e781270 */
[----:B------:R-:W-:Y:S01]  /*8930*/  @P1 STG.E.U16 desc[UR20][R132.64], R232 ;  /* 0x000000e884001986 */ /* 0x000fe2000c101514 */
[----:B------:R-:W-:Y:S01]  /*8940*/  ISETP.LT.AND P3, PT, R2, UR35, !P6 ;  /* 0x0000002302007c0c */ /* 0x000fe2000f761270 */
[----:B------:R-:W0:Y:S02]  /*8950*/  LDCU UR35, c[0x0][0x39c] ;  /* 0x00007380ff2377ac */ /* 0x000e240008000800 */
[----:B------:R2:W-:Y:S01]  /*8960*/  @P5 STG.E.U16 desc[UR20][R134.64], R73 ;  /* 0x0000004986005986 */ /* 0x0005e2000c101514 */
[----:B-1----:R-:W-:Y:S01]  /*8970*/  IMAD.WIDE R68, R79, 0x2, R70 ;  /* 0x000000024f447825 */ /* 0x002fe200078e0246 */
[----:B------:R-:W-:Y:S01]  /*8980*/  ISETP.LT.AND P0, PT, R197, UR66, !P6 ;  /* 0x00000042c5007c0c */ /* 0x000fe2000f701270 */
[----:B------:R-:W1:Y:S01]  /*8990*/  LDCU UR64, c[0x0][0x398] ;  /* 0x00007300ff4077ac */ /* 0x000e620008000800 */
        /* <DEDUP_REMOVED lines=67> */
[----:B-----5:R-:W-:Y:S01]  /*8dd0*/  ISETP.LT.AND P1, PT, R196, UR22, !P4 ;  /* 0x00000016c4007c0c */ /* 0x020fe2000e721270 */
[----:B------:R-:W2:Y:S01]  /*8de0*/  LDCU UR69, c[0x0][0x398] ;  /* 0x00007300ff4577ac */ /* 0x000ea20008000800 */
[----:B------:R-:W-:Y:S02]  /*8df0*/  ISETP.GE.AND P6, PT, R131, UR40, PT ;  /* 0x0000002883007c0c */ /* 0x000fe4000bfc6270 */
[----:B------:R5:W-:Y:S01]  /*8e00*/  @P2 STG.E.U16 desc[UR20][R132.64], R152 ;  /* 0x0000009884002986 */ /* 0x000be2000c101514 */
[----:B------:R-:W-:Y:S01]  /*8e10*/  PRMT R131, R152, 0x7632, R131 ;  /* 0x0000763298837816 */ /* 0x000fe20000000083 */
[----:B------:R-:W1:Y:S01]  /*8e20*/  LDCU UR22, c[0x0][0x398] ;  /* 0x00007300ff1677ac */ /* 0x000e620008000800 */
[----:B0-----:R-:W-:-:S02]  /*8e30*/  VIADD R79, R73, UR30 ;  /* 0x0000001e494f7c36 */ /* 0x001fc40008000000 */
[----:B------:R-:W-:Y:S01]  /*8e40*/  IMAD.WIDE R68, R73, 0x2, R4 ;  /* 0x0000000249447825 */ /* 0x000fe200078e0204 */
[----:B------:R-:W-:Y:S01]  /*8e50*/  PRMT R73, R240, 0x7632, R73 ;  /* 0x00007632f0497816 */ /* 0x000fe20000000049 */
[----:B------:R-:W0:Y:S02]  /*8e60*/  LDCU UR40, c[0x0][0x398] ;  /* 0x00007300ff2877ac */ /* 0x000e240008000800 */
[C---:B-----5:R-:W-:Y:S01]  /*8e70*/  IMAD.WIDE R132, R79.reuse, 0x2, R8 ;  /* 0x000000024f847825 */ /* 0x060fe200078e0208 */
[----:B------:R5:W-:Y:S03]  /*8e80*/  @P0 STG.E.U16 desc[UR20][R68.64], R131 ;  /* 0x0000008344000986 */ /* 0x000be6000c101514 */
[----:B------:R-:W-:Y:S01]  /*8e90*/  IMAD.WIDE R134, R79, 0x2, R6 ;  /* 0x000000024f867825 */ /* 0x000fe200078e0206 */
[----:B------:R-:W-:Y:S01]  /*8ea0*/  ISETP.LT.AND P4, PT, R3, UR61, !P4 ;  /* 0x0000003d03007c0c */ /* 0x000fe2000e781270 */
[----:B------:R-:W-:Y:S01]  /*8eb0*/  @P3 STG.E.U16 desc[UR20][R132.64], R240 ;  /* 0x000000f084003986 */ /* 0x000fe2000c101514 */
[----:B------:R-:W-:Y:S01]  /*8ec0*/  ISETP.LT.AND P2, PT, R2, UR28, !P6 ;  /* 0x0000001c02007c0c */ /* 0x000fe2000f741270 */
[----:B------:R-:W0:Y:S02]  /*8ed0*/  LDCU UR28, c[0x0][0x39c] ;  /* 0x00007380ff1c77ac */ /* 0x000e240008000800 */
[----:B------:R1:W-:Y:S01]  /*8ee0*/  @P5 STG.E.U16 desc[UR20][R134.64], R73 ;  /* 0x0000004986005986 */ /* 0x0003e2000c101514 */
[----:B-----5:R-:W-:Y:S01]  /*8ef0*/  IMAD.WIDE R68, R79, 0x2, R70 ;  /* 0x000000024f447825 */ /* 0x020fe200078e0246 */
[----:B------:R-:W-:Y:S01]  /*8f00*/  ISETP.LT.AND P0, PT, R197, UR42, !P6 ;  /* 0x0000002ac5007c0c */ /* 0x000fe2000f701270 */
[----:B------:R-:W5:Y:S01]  /*8f10*/  LDCU UR61, c[0x0][0x398] ;  /* 0x00007300ff3d77ac */ /* 0x000f620008000800 */
[----:B------:R-:W-:Y:S01]  /*8f20*/  PRMT R131, R153, 0x7632, R131 ;  /* 0x0000763299837816 */ /* 0x000fe20000000083 */
[----:B-1----:R-:W-:Y:S01]  /*8f30*/  VIADD R73, R0, 0x17 ;  /* 0x0000001700497836 */ /* 0x002fe20000000000 */
[----:B------:R1:W-:Y:S01]  /*8f40*/  @P1 STG.E.U16 desc[UR20][R68.64], R153 ;  /* 0x0000009944001986 */ /* 0x0003e2000c101514 */
[----:B------:R-:W-:Y:S01]  /*8f50*/  ISETP.LT.AND P3, PT, R196, UR43, !P6 ;  /* 0x0000002bc4007c0c */ /* 0x000fe2000f761270 */
[----:B------:R-:W0:Y:S02]  /*8f60*/  LDCU UR42, c[0x0][0x398] ;  /* 0x00007300ff2a77ac */ /* 0x000e240008000800 */
[----:B------:R-:W-:Y:S01]  /*8f70*/  ISETP.GE.AND P5, PT, R73, UR6, PT ;  /* 0x0000000649007c0c */ /* 0x000fe2000bfa6270 */
[----:B------:R-:W-:-:S02]  /*8f80*/  VIADD R73, R79, UR30 ;  /* 0x0000001e4f497c36 */ /* 0x000fc40008000000 */
[----:B-1----:R-:W-:Y:S01]  /*8f90*/  IMAD.WIDE R68, R79, 0x2, R4 ;  /* 0x000000024f447825 */ /* 0x002fe200078e0204 */
[----:B------:R-:W-:Y:S01]  /*8fa0*/  PRMT R79, R243, 0x7632, R79 ;  /* 0x00007632f34f7816 */ /* 0x000fe2000000004f */
[----:B------:R-:W1:Y:S02]  /*8fb0*/  LDCU UR43, c[0x0][0x398] ;  /* 0x00007300ff2b77ac */ /* 0x000e640008000800 */
        /* <DEDUP_REMOVED lines=48> */
[----:B---3--:R-:W-:Y:S01]  /*92c0*/  ISETP.LT.AND P2, PT, R2, UR50, !P4 ;  /* 0x0000003202007c0c */ /* 0x008fe2000e741270 */
[----:B------:R3:W-:Y:S01]  /*92d0*/  @P3 STG.E.U16 desc[UR20][R132.64], R247 ;  /* 0x000000f784003986 */ /* 0x0007e2000c101514 */
[----:B------:R-:W-:Y:S01]  /*92e0*/  ISETP.LT.AND P5, PT, R197, UR9, !P4 ;  /* 0x00000009c5007c0c */ /* 0x000fe2000e7a1270 */
[----:B------:R-:W1:Y:S01]  /*92f0*/  LDCU UR50, c[0x0][0x39c] ;  /* 0x00007380ff3277ac */ /* 0x000e620008000800 */
[----:B------:R-:W1:Y:S01]  /*9300*/  LDCU UR55, c[0x0][0x398] ;  /* 0x00007300ff3777ac */ /* 0x000e620008000800 */
[----:B0-----:R-:W-:-:S04]  /*9310*/  IMAD.WIDE R68, R73, 0x2, R6 ;  /* 0x0000000249447825 */ /* 0x001fc800078e0206 */
[----:B------:R-:W-:Y:S01]  /*9320*/  VIADD R131, R0, 0x1a ;  /* 0x0000001a00837836 */ /* 0x000fe20000000000 */
[----:B------:R0:W-:Y:S01]  /*9330*/  @P6 STG.E.U16 desc[UR20][R68.64], R79 ;  /* 0x0000004f44006986 */ /* 0x0001e2000c101514 */
[----:B---3--:R-:W-:Y:S01]  /*9340*/  IMAD.WIDE R132, R73, 0x2, R70 ;  /* 0x0000000249847825 */ /* 0x008fe200078e0246 */
[----:B------:R-:W-:Y:S01]  /*9350*/  ISETP.LT.AND P3, PT, R196, UR56, !P4 ;  /* 0x00000038c4007c0c */ /* 0x000fe2000e761270 */
[----:B------:R-:W3:Y:S01]  /*9360*/  LDCU UR9, c[0x0][0x398] ;  /* 0x00007300ff0977ac */ /* 0x000ee20008000800 */
[----:B----4-:R-:W-:Y:S02]  /*9370*/  ISETP.GE.AND P6, PT, R131, UR72, PT ;  /* 0x0000004883007c0c */ /* 0x010fe4000bfc6270 */
[----:B------:R4:W-:Y:S01]  /*9380*/  @P1 STG.E.U16 desc[UR20][R132.64], R156 ;  /* 0x0000009c84001986 */ /* 0x0009e2000c101514 */
[----:B------:R-:W-:Y:S01]  /*9390*/  PRMT R131, R156, 0x7632, R131 ;  /* 0x000076329c837816 */ /* 0x000fe20000000083 */
[----:B------:R-:W1:Y:S01]  /*93a0*/  LDCU UR56, c[0x0][0x398] ;  /* 0x00007300ff3877ac */ /* 0x000e620008000800 */
[----:B0-----:R-:W-:-:S02]  /*93b0*/  VIADD R79, R73, UR30 ;  /* 0x0000001e494f7c36 */ /* 0x001fc40008000000 */
[----:B------:R-:W-:Y:S01]  /*93c0*/  IMAD.WIDE R68, R73, 0x2, R4 ;  /* 0x0000000249447825 */ /* 0x000fe200078e0204 */
[----:B------:R-:W-:Y:S01]  /*93d0*/  PRMT R73, R248, 0x7632, R73 ;  /* 0x00007632f8497816 */ /* 0x000fe20000000049 */
[----:B------:R-:W0:Y:S02]  /*93e0*/  LDCU UR72, c[0x0][0x398] ;  /* 0x00007300ff4877ac */ /* 0x000e240008000800 */
[C---:B----4-:R-:W-:Y:S01]  /*93f0*/  IMAD.WIDE R132, R79.reuse, 0x2, R8 ;  /* 0x000000024f847825 */ /* 0x050fe200078e0208 */
[----:B------:R4:W-:Y:S03]  /*9400*/  @P0 STG.E.U16 desc[UR20][R68.64], R131 ;  /* 0x0000008344000986 */ /* 0x0009e6000c101514 */
[----:B------:R-:W-:Y:S01]  /*9410*/  IMAD.WIDE R134, R79, 0x2, R6 ;  /* 0x000000024f867825 */ /* 0x000fe200078e0206 */
[----:B------:R-:W-:Y:S01]  /*9420*/  ISETP.LT.AND P4, PT, R3, UR18, !P4 ;  /* 0x0000001203007c0c */ /* 0x000fe2000e781270 */
[----:B------:R-:W-:Y:S01]  /*9430*/  @P2 STG.E.U16 desc[UR20][R132.64], R248 ;  /* 0x000000f884002986 */ /* 0x000fe2000c101514 */
[----:B------:R-:W-:Y:S01]  /*9440*/  ISETP.LT.AND P1, PT, R2, UR53, !P6 ;  /* 0x0000003502007c0c */ /* 0x000fe2000f721270 */
[----:B------:R-:W0:Y:S02]  /*9450*/  LDCU UR53, c[0x0][0x39c] ;  /* 0x00007380ff3577ac */ /* 0x000e240008000800 */
[----:B------:R1:W-:Y:S01]  /*9460*/  @P5 STG.E.U16 desc[UR20][R134.64], R73 ;  /* 0x0000004986005986 */ /* 0x0003e2000c101514 */
[----:B----4-:R-:W-:Y:S01]  /*9470*/  IMAD.WIDE R68, R79, 0x2, R70 ;  /* 0x000000024f447825 */ /* 0x010fe200078e0246 */
[----:B------:R-:W-:Y:S01]  /*9480*/  ISETP.LT.AND P0, PT, R197, UR49, !P6 ;  /* 0x00000031c5007c0c */ /* 0x000fe2000f701270 */
[----:B------:R-:W4:Y:S01]  /*9490*/  LDCU UR18, c[0x0][0x398] ;  /* 0x00007300ff1277ac */ /* 0x000f220008000800 */
[----:B------:R-:W-:Y:S01]  /*94a0*/  PRMT R131, R157, 0x7632, R131 ;  /* 0x000076329d837816 */ /* 0x000fe20000000083 */
[----:B-1----:R-:W-:Y:S01]  /*94b0*/  VIADD R73, R0, 0x1b ;  /* 0x0000001b00497836 */ /* 0x002fe20000000000 */
[----:B------:R1:W-:Y:S01]  /*94c0*/  @P3 STG.E.U16 desc[UR20][R68.64], R157 ;  /* 0x0000009d44003986 */ /* 0x0003e2000c101514 */
[----:B------:R-:W-:Y:S01]  /*94d0*/  ISETP.LT.AND P2, PT, R196, UR54, !P6 ;  /* 0x00000036c4007c0c */ /* 0x000fe2000f741270 */
[----:B------:R-:W-:Y:S01]  /*94e0*/  VIADD R137, R0, 0x27 ;  /* 0x0000002700897836 */ /* 0x000fe20000000000 */
[----:B------:R-:W0:Y:S01]  /*94f0*/  LDCU UR49, c[0x0][0x398] ;  /* 0x00007300ff3177ac */ /* 0x000e220008000800 */
        /* <DEDUP_REMOVED lines=31> */
[----:B------:R-:W-:Y:S01]  /*96f0*/  @P3 STG.E.U16 desc[UR20][R132.64], R252 ;  /* 0x000000fc84003986 */ /* 0x000fe2000c101514 */
[----:B------:R-:W-:Y:S01]  /*9700*/  ISETP.LT.AND P5, PT, R3, UR14, !P5 ;  /* 0x0000000e03007c0c */ /* 0x000fe2000efa1270 */
[----:B------:R-:W0:Y:S02]  /*9710*/  LDCU UR14, c[0x0][0x398] ;  /* 0x00007300ff0e77ac */ /* 0x000e240008000800 */
[----:B------:R2:W-:Y:S01]  /*9720*/  @P4 STG.E.U16 desc[UR20][R134.64], R73 ;  /* 0x0000004986004986 */ /* 0x0005e2000c101514 */
[----:B------:R-:W-:Y:S01]  /*9730*/  ISETP.LT.AND P2, PT, R2, UR16, !P0 ;  /* 0x0000001002007c0c */ /* 0x000fe2000c741270 */
[----:B------:R-:W0:Y:S01]  /*9740*/  LDCU UR16, c[0x0][0x39c] ;  /* 0x00007380ff1077ac */ /* 0x000e220008000800 */
[----:B-1----:R-:W-:-:S04]  /*9750*/  IMAD.WIDE R68, R79, 0x2, R70 ;  /* 0x000000024f447825 */ /* 0x002fc800078e0246 */
[----:B--2---:R-:W-:Y:S01]  /*9760*/  VIADD R73, R0, 0x1d ;  /* 0x0000001d00497836 */ /* 0x004fe20000000000 */
[----:B------:R1:W-:Y:S04]  /*9770*/  @P1 STG.E.U16 desc[UR20][R68.64], R159 ;  /* 0x0000009f44001986 */ /* 0x0003e8000c101514 */
[----:B------:R-:W-:Y:S01]  /*9780*/  ISETP.GE.AND P4, PT, R73, UR74, PT ;  /* 0x0000004a49007c0c */ /* 0x000fe2000bf86270 */
[----:B------:R-:W-:Y:S01]  /*9790*/  VIADD R73, R79, UR30 ;  /* 0x0000001e4f497c36 */ /* 0x000fe20008000000 */
[----:B------:R-:W-:Y:S01]  /*97a0*/  PRMT R131, R159, 0x7632, R131 ;  /* 0x000076329f837816 */ /* 0x000fe20000000083 */
[----:B------:R-:W2:Y:S02]  /*97b0*/  LDCU UR74, c[0x0][0x398] ;  /* 0x00007300ff4a77ac */ /* 0x000ea40008000800 */
[----:B------:R-:W-:Y:S01]  /*97c0*/  IMAD.WIDE R132, R73, 0x2, R8 ;  /* 0x0000000249847825 */ /* 0x000fe200078e0208 */
[----:B------:R-:W-:Y:S01]  /*97d0*/  ISETP.LT.AND P6, PT, R197, UR71, !P0 ;  /* 0x00000047c5007c0c */ /* 0x000fe2000c7c1270 */
[----:B------:R-:W0:Y:S02]  /*97e0*/  LDCU UR71, c[0x0][0x398] ;  /* 0x00007300ff4777ac */ /* 0x000e240008000800 */
[----:B-1----:R-:W-:Y:S01]  /*97f0*/  IMAD.WIDE R68, R79, 0x2, R4 ;  /* 0x000000024f447825 */ /* 0x002fe200078e0204 */
[----:B------:R-:W-:-:S02]  /*9800*/  PRMT R79, R204, 0x7610, R79 ;  /* 0x00007610cc4f7816 */ /* 0x000fc4000000004f */
[----:B------:R-:W2:Y:S04]  /*9810*/  LDL.S16 R204, [R1+0x78] ;  /* 0x0000780001cc7983 */ /* 0x000ea80000100600 */
[----:B------:R1:W-:Y:S04]  /*9820*/  @P5 STG.E.U16 desc[UR20][R68.64], R131 ;  /* 0x0000008344005986 */ /* 0x0003e8000c101514 */
[----:B------:R0:W-:Y:S01]  /*9830*/  @P2 STG.E.U16 desc[UR20][R132.64], R79 ;  /* 0x0000004f84002986 */ /* 0x0001e2000c101514 */
[----:B-1----:R-:W-:Y:S01]  /*9840*/  IMAD.WIDE R68, R73, 0x2, R6 ;  /* 0x0000000249447825 */ /* 0x002fe200078e0206 */
[----:B0-----:R-:W-:-:S02]  /*9850*/  PRMT R79, R203, 0x7610, R79 ;  /* 0x00007610cb4f7816 */ /* 0x001fc4000000004f */
[----:B------:R-:W3:Y:S01]  /*9860*/  LDL.LU.S16 R203, [R1+0x7a] ;  /* 0x00007a0001cb7983 */ /* 0x000ee20000300600 */
[----:B------:R-:W-:-:S03]  /*9870*/  IMAD.WIDE R132, R73, 0x2, R70 ;  /* 0x0000000249847825 */ /* 0x000fc600078e0246 */
[----:B------:R0:W-:Y:S02]  /*9880*/  @P6 STG.E.U16 desc[UR20][R68.64], R79 ;  /* 0x0000004f44006986 */ /* 0x0001e4000c101514 */
[C---:B0-----:R-:W-:Y:S02]  /*9890*/  VIADD R79, R73.reuse, UR30 ;  /* 0x0000001e494f7c36 */ /* 0x041fe40008000000 */
[----:B------:R-:W-:Y:S01]  /*98a0*/  IMAD.WIDE R68, R73, 0x2, R4 ;  /* 0x0000000249447825 */ /* 0x000fe200078e0204 */
[----:B------:R-:W-:Y:S02]  /*98b0*/  PRMT R73, R200, 0x7610, R73 ;  /* 0x00007610c8497816 */ /* 0x000fe40000000049 */
[----:B------:R-:W4:Y:S04]  /*98c0*/  LDL.S16 R200, [R1+0x7c] ;  /* 0x00007c0001c87983 */ /* 0x000f280000100600 */
[----:B------:R-:W5:Y:S01]  /*98d0*/  LDL.LU.S16 R199, [R1+0x7e] ;  /* 0x00007e0001c77983 */ /* 0x000f620000300600 */
[----:B------:R-:W-:Y:S01]  /*98e0*/  ISETP.LT.AND P3, PT, R196, UR46, !P0 ;  /* 0x0000002ec4007c0c */ /* 0x000fe2000c761270 */
[----:B------:R-:W-:Y:S01]  /*98f0*/  VIADD R131, R0, 0x1e ;  /* 0x0000001e00837836 */ /* 0x000fe20000000000 */
[----:B------:R-:W-:-:S02]  /*9900*/  ISETP.LT.AND P0, PT, R3, UR65, !P0 ;  /* 0x0000004103007c0c */ /* 0x000fc4000c701270 */
[----:B------:R-:W-:Y:S02]  /*9910*/  ISETP.LT.AND P1, PT, R2, UR39, !P4 ;  /* 0x0000002702007c0c */ /* 0x000fe4000e721270 */
[----:B------:R-:W-:Y:S02]  /*9920*/  ISETP.LT.AND P5, PT, R197, UR26, !P4 ;  /* 0x0000001ac5007c0c */ /* 0x000fe4000e7a1270 */
[----:B------:R-:W-:Y:S01]  /*9930*/  ISETP.LT.AND P2, PT, R196, UR64, !P4 ;  /* 0x00000040c4007c0c */ /* 0x000fe2000e741270 */
[----:B------:R-:W-:Y:S01]  /*9940*/  IMAD.WIDE R134, R79, 0x2, R6 ;  /* 0x000000024f867825 */ /* 0x000fe200078e0206 */
[----:B------:R-:W-:Y:S01]  /*9950*/  ISETP.GE.AND P6, PT, R131, UR35, PT ;  /* 0x0000002383007c0c */ /* 0x000fe2000bfc6270 */
[----:B------:R-:W0:Y:S01]  /*9960*/  LDCU UR46, c[0x0][0x398] ;  /* 0x00007300ff2e77ac */ /* 0x000e220008000800 */
[----:B------:R-:W-:Y:S01]  /*9970*/  PRMT R131, R160, 0x7632, R131 ;  /* 0x00007632a0837816 */ /* 0x000fe20000000083 */
[----:B------:R1:W-:Y:S01]  /*9980*/  @P3 STG.E.U16 desc[UR20][R132.64], R160 ;  /* 0x000000a084003986 */ /* 0x0003e2000c101514 */
[----:B------:R-:W-:Y:S01]  /*9990*/  ISETP.LT.AND P4, PT, R3, UR37, !P4 ;  /* 0x0000002503007c0c */ /* 0x000fe2000e781270 */
[----:B------:R-:W0:Y:S02]  /*99a0*/  LDCU UR39, c[0x0][0x39c] ;  /* 0x00007380ff2777ac */ /* 0x000e240008000800 */
[----:B------:R0:W-:Y:S01]  /*99b0*/  @P0 STG.E.U16 desc[UR20][R68.64], R131 ;  /* 0x0000008344000986 */ /* 0x0001e2000c101514 */
[----:B------:R-:W2:Y:S01]  /*99c0*/  LDCU UR65, c[0x0][0x398] ;  /* 0x00007300ff4177ac */ /* 0x000ea20008000800 */
[----:B------:R-:W2:Y:S01]  /*99d0*/  LDCU UR26, c[0x0][0x398] ;  /* 0x00007300ff1a77ac */ /* 0x000ea20008000800 */
[C---:B-1----:R-:W-:Y:S01]  /*99e0*/  IMAD.WIDE R132, R79.reuse, 0x2, R8 ;  /* 0x000000024f847825 */ /* 0x042fe200078e0208 */
[----:B------:R-:W-:Y:S01]  /*99f0*/  ISETP.LT.AND P3, PT, R2, UR66, !P6 ;  /* 0x0000004202007c0c */ /* 0x000fe2000f761270 */
[----:B------:R-:W1:Y:S03]  /*9a00*/  LDCU UR64, c[0x0][0x398] ;  /* 0x00007300ff4077ac */ /* 0x000e660008000800 */
[----:B------:R1:W-:Y:S01]  /*9a10*/  @P1 STG.E.U16 desc[UR20][R132.64], R73 ;  /* 0x0000004984001986 */ /* 0x0003e2000c101514 */
[----:B0-----:R-:W-:Y:S01]  /*9a20*/  IMAD.WIDE R68, R79, 0x2, R70 ;  /* 0x000000024f447825 */ /* 0x001fe200078e0246 */
[----:B------:R-:W-:Y:S01]  /*9a30*/  PRMT R131, R161, 0x7632, R131 ;  /* 0x00007632a1837816 */ /* 0x000fe20000000083 */
[----:B------:R-:W0:Y:S01]  /*9a40*/  LDCU UR66, c[0x0][0x39c] ;  /* 0x00007380ff4277ac */ /* 0x000e220008000800 */
[----:B------:R-:W-:Y:S01]  /*9a50*/  @P5 STG.E.U16 desc[UR20][R134.64], R136 ;  /* 0x0000008886005986 */ /* 0x000fe2000c101514 */
[----:B------:R-:W0:Y:S01]  /*9a60*/  LDCU UR37, c[0x0][0x398] ;  /* 0x00007300ff2577ac */ /* 0x000e220008000800 */
[----:B------:R-:W0:Y:S01]  /*9a70*/  LDCU UR35, c[0x0][0x398] ;  /* 0x00007300ff2377ac */ /* 0x000e220008000800 */
[----:B-1----:R-:W-:Y:S01]  /*9a80*/  VIADD R73, R0, 0x1f ;  /* 0x0000001f00497836 */ /* 0x002fe20000000000 */
[----:B------:R1:W-:Y:S04]  /*9a90*/  @P2 STG.E.U16 desc[UR20][R68.64], R161 ;  /* 0x000000a144002986 */ /* 0x0003e8000c101514 */
[----:B------:R-:W-:Y:S01]  /*9aa0*/  ISETP.GE.AND P5, PT, R73, UR60, PT ;  /* 0x0000003c49007c0c */ /* 0x000fe2000bfa6270 */
[----:B------:R-:W-:Y:S01]  /*9ab0*/  VIADD R73, R79, UR30 ;  /* 0x0000001e4f497c36 */ /* 0x000fe20008000000 */
[----:B------:R-:W-:Y:S01]  /*9ac0*/  ISETP.LT.AND P0, PT, R197, UR68, !P6 ;  /* 0x00000044c5007c0c */ /* 0x000fe2000f701270 */
[----:B------:R-:W0:Y:S02]  /*9ad0*/  LDCU UR68, c[0x0][0x398] ;  /* 0x00007300ff4477ac */ /* 0x000e240008000800 */
[----:B------:R-:W-:-:S04]  /*9ae0*/  IMAD.WIDE R132, R73, 0x2, R8 ;  /* 0x0000000249847825 */ /* 0x000fc800078e0208 */
[----:B-1----:R-:W-:Y:S01]  /*9af0*/  IMAD.WIDE R68, R79, 0x2, R4 ;  /* 0x000000024f447825 */ /* 0x002fe200078e0204 */
[----:B------:R-:W-:Y:S01]  /*9b00*/  ISETP.LT.AND P1, PT, R196, UR24, !P6 ;  /* 0x00000018c4007c0c */ /* 0x000fe2000f721270 */
[----:B------:R-:W1:Y:S03]  /*9b10*/  LDCU UR24, c[0x0][0x398] ;  /* 0x00007300ff1877ac */ /* 0x000e660008000800 */
[----:B------:R0:W-:Y:S01]  /*9b20*/  @P4 STG.E.U16 desc[UR20][R68.64], R131 ;  /* 0x0000008344004986 */ /* 0x0001e2000c101514 */
[----:B------:R-:W1:Y:S01]  /*9b30*/  LDCU UR60, c[0x0][0x398] ;  /* 0x00007300ff3c77ac */ /* 0x000e620008000800 */
[----:B0-----:R-:W-:Y:S01]  /*9b40*/  IMAD.WIDE R68, R73, 0x2, R6 ;  /* 0x0000000249447825 */ /* 0x001fe200078e0206 */
[----:B--2---:R-:W-:Y:S02]  /*9b50*/  PRMT R79, R204, 0x7610, R79 ;  /* 0x00007610cc4f7816 */ /* 0x004fe4000000004f */
[----:B------:R-:W2:Y:S04]  /*9b60*/  LDL.S16 R204, [R1+0x80] ;  /* 0x0000800001cc7983 */ /* 0x000ea80000100600 */
[----:B------:R3:W-:Y:S02]  /*9b70*/  @P3 STG.E.U16 desc[UR20][R132.64], R79 ;  /* 0x0000004f84003986 */ /* 0x0007e4000c101514 */
[----:B---3--:R-:W-:-:S02]  /*9b80*/  PRMT R79, R203, 0x7610, R79 ;  /* 0x00007610cb4f7816 */ /* 0x008fc4000000004f */
[----:B------:R-:W3:Y:S01]  /*9b90*/  LDL.LU.S16 R203, [R1+0x82] ;  /* 0x0000820001cb7983 */ /* 0x000ee20000300600 */
[----:B------:R-:W-:-:S03]  /*9ba0*/  IMAD.WIDE R132, R73, 0x2, R70 ;  /* 0x0000000249847825 */ /* 0x000fc600078e0246 */
[----:B------:R0:W-:Y:S02]  /*9bb0*/  @P0 STG.E.U16 desc[UR20][R68.64], R79 ;  /* 0x0000004f44000986 */ /* 0x0001e4000c101514 */
[C---:B0-----:R-:W-:Y:S02]  /*9bc0*/  VIADD R79, R73.reuse, UR30 ;  /* 0x0000001e494f7c36 */ /* 0x041fe40008000000 */
[----:B------:R-:W-:Y:S01]  /*9bd0*/  IMAD.WIDE R68, R73, 0x2, R4 ;  /* 0x0000000249447825 */ /* 0x000fe200078e0204 */
[----:B----4-:R-:W-:Y:S02]  /*9be0*/  PRMT R73, R200, 0x7610, R73 ;  /* 0x00007610c8497816 */ /* 0x010fe40000000049 */
[----:B------:R-:W4:Y:S01]  /*9bf0*/  LDL.S16 R200, [R1+0x84] ;  /* 0x0000840001c87983 */ /* 0x000f220000100600 */
[----:B-----5:R-:W-:-:S03]  /*9c00*/  PRMT R136, R199, 0x7610, R136 ;  /* 0x00007610c7887816 */ /* 0x020fc60000000088 */
[----:B------:R-:W5:Y:S01]  /*9c10*/  LDL.LU.S16 R199, [R1+0x86] ;  /* 0x0000860001c77983 */ /* 0x000f620000300600 */
[----:B------:R-:W-:Y:S01]  /*9c20*/  ISETP.LT.AND P6, PT, R3, UR62, !P6 ;  /* 0x0000003e03007c0c */ /* 0x000fe2000f7c1270 */
[----:B------:R-:W-:Y:S01]  /*9c30*/  VIADD R131, R0, 0x20 ;  /* 0x0000002000837836 */ /* 0x000fe20000000000 */
[----:B------:R-:W-:Y:S02]  /*9c40*/  ISETP.LT.AND P2, PT, R2, UR73, !P5 ;  /* 0x0000004902007c0c */ /* 0x000fe4000ef41270 */
[----:B------:R-:W-:Y:S01]  /*9c50*/  ISETP.LT.AND P4, PT, R197, UR67, !P5 ;  /* 0x00000043c5007c0c */ /* 0x000fe2000ef81270 */
[----:B------:R0:W-:Y:S01]  /*9c60*/  @P1 STG.E.U16 desc[UR20][R132.64], R162 ;  /* 0x000000a284001986 */ /* 0x0001e2000c101514 */
[----:B------:R-:W-:Y:S02]  /*9c70*/  ISETP.GE.AND P0, PT, R131, UR4, PT ;  /* 0x0000000483007c0c */ /* 0x000fe4000bf06270 */
[----:B------:R-:W-:Y:S01]  /*9c80*/  ISETP.LT.AND P3, PT, R196, UR12, !P5 ;  /* 0x0000000cc4007c0c */ /* 0x000fe2000ef61270 */
[C---:B------:R-:W-:Y:S01]  /*9c90*/  IMAD.WIDE R134, R79.reuse, 0x2, R6 ;  /* 0x000000024f867825 */ /* 0x040fe200078e0206 */
[----:B------:R-:W-:Y:S01]  /*9ca0*/  PRMT R131, R162, 0x7632, R131 ;  /* 0x00007632a2837816 */ /* 0x000fe20000000083 */
[----:B------:R-:W1:Y:S01]  /*9cb0*/  LDCU UR73, c[0x0][0x39c] ;  /* 0x00007380ff4977ac */ /* 0x000e620008000800 */
[----:B------:R-:W1:Y:S01]  /*9cc0*/  LDCU UR62, c[0x0][0x398] ;  /* 0x00007300ff3e77ac */ /* 0x000e620008000800 */
[----:B0-----:R-:W-:-:S02]  /*9cd0*/  IMAD.WIDE R132, R79, 0x2, R8 ;  /* 0x000000024f847825 */ /* 0x001fc400078e0208 */
[----:B------:R0:W-:Y:S01]  /*9ce0*/  @P6 STG.E.U16 desc[UR20][R68.64], R131 ;  /* 0x0000008344006986 */ /* 0x0001e2000c101514 */
[----:B------:R-:W-:Y:S01]  /*9cf0*/  ISETP.LT.AND P5, PT, R3, UR59, !P5 ;  /* 0x0000003b03007c0c */ /* 0x000fe2000efa1270 */
[----:B------:R-:W1:Y:S02]  /*9d00*/  LDCU UR67, c[0x0][0x398] ;  /* 0x00007300ff4377ac */ /* 0x000e640008000800 */
[----:B------:R0:W-:Y:S01]  /*9d10*/  @P2 STG.E.U16 desc[UR20][R132.64], R73 ;  /* 0x0000004984002986 */ /* 0x0001e2000c101514 */
[----:B------:R-:W-:Y:S01]  /*9d20*/  ISETP.LT.AND P1, PT, R2, UR33, !P0 ;  /* 0x0000002102007c0c */ /* 0x000fe2000c721270 */
[----:B------:R-:W1:Y:S02]  /*9d30*/  LDCU UR12, c[0x0][0x398] ;  /* 0x00007300ff0c77ac */ /* 0x000e640008000800 */
[----:B------:R-:W-:Y:S01]  /*9d40*/  @P4 STG.E.U16 desc[UR20][R134.64], R136 ;  /* 0x0000008886004986 */ /* 0x000fe2000c101514 */
[----:B------:R-:W1:Y:S01]  /*9d50*/  LDCU UR4, c[0x0][0x398] ;  /* 0x00007300ff0477ac */ /* 0x000e620008000800 */
[----:B0-----:R-:W-:Y:S01]  /*9d60*/  IMAD.WIDE R68, R79, 0x2, R70 ;  /* 0x000000024f447825 */ /* 0x001fe200078e0246 */
[----:B------:R-:W-:Y:S01]  /*9d70*/  PRMT R131, R163, 0x7632, R131 ;  /* 0x00007632a3837816 */ /* 0x000fe20000000083 */
[----:B------:R-:W0:Y:S02]  /*9d80*/  LDCU UR33, c[0x0][0x39c] ;  /* 0x00007380ff2177ac */ /* 0x000e240008000800 */
[----:B------:R-:W-:Y:S01]  /*9d90*/  VIADD R73, R0, 0x21 ;  /* 0x0000002100497836 */ /* 0x000fe20000000000 */
[----:B------:R1:W-:Y:S01]  /*9da0*/  @P3 STG.E.U16 desc[UR20][R68.64], R163 ;  /* 0x000000a344003986 */ /* 0x0003e2000c101514 */
[----:B------:R-:W-:Y:S01]  /*9db0*/  ISETP.LT.AND P6, PT, R197, UR31, !P0 ;  /* 0x0000001fc5007c0c */ /* 0x000fe2000c7c1270 */
[----:B------:R-:W0:Y:S02]  /*9dc0*/  LDCU UR59, c[0x0][0x398] ;  /* 0x00007300ff3b77ac */ /* 0x000e240008000800 */
[----:B------:R-:W-:Y:S01]  /*9dd0*/  ISETP.GE.AND P4, PT, R73, UR44, PT ;  /* 0x0000002c49007c0c */ /* 0x000fe2000bf86270 */
[----:B------:R-:W-:Y:S01]  /*9de0*/  VIADD R73, R79, UR30 ;  /* 0x0000001e4f497c36 */ /* 0x000fe20008000000 */
[----:B------:R-:W-:Y:S01]  /*9df0*/  ISETP.LT.AND P2, PT, R196, UR41, !P0 ;  /* 0x00000029c4007c0c */ /* 0x000fe2000c741270 */
[----:B------:R-:W0:Y:S02]  /*9e00*/  LDCU UR31, c[0x0][0x398] ;  /* 0x00007300ff1f77ac */ /* 0x000e240008000800 */
[----:B------:R-:W-:-:S04]  /*9e10*/  IMAD.WIDE R132, R73, 0x2, R8 ;  /* 0x0000000249847825 */ /* 0x000fc800078e0208 */
[----:B-1----:R-:W-:Y:S01]  /*9e20*/  IMAD.WIDE R68, R79, 0x2, R4 ;  /* 0x000000024f447825 */ /* 0x002fe200078e0204 */
[----:B-----5:R-:W-:Y:S01]  /*9e30*/  PRMT R136, R199, 0x7610, R136 ;  /* 0x00007610c7887816 */ /* 0x020fe20000000088 */
[----:B------:R-:W1:Y:S01]  /*9e40*/  LDCU UR41, c[0x0][0x398] ;  /* 0x00007300ff2977ac */ /* 0x000e620008000800 */
[----:B--2---:R-:W-:Y:S02]  /*9e50*/  PRMT R79, R204, 0x7610, R79 ;  /* 0x00007610cc4f7816 */ /* 0x004fe4000000004f */
[----:B------:R-:W2:Y:S01]  /*9e60*/  LDL.S16 R204, [R1+0x88] ;  /* 0x0000880001cc7983 */ /* 0x000ea20000100600 */
[----:B------:R-:W5:Y:S03]  /*9e70*/  LDCU UR44, c[0x0][0x398] ;  /* 0x00007300ff2c77ac */ /* 0x000f660008000800 */
[----:B------:R0:W-:Y:S04]  /*9e80*/  @P5 STG.E.U16 desc[UR20][R68.64], R131 ;  /* 0x0000008344005986 */ /* 0x0001e8000c101514 */
[----:B------:R3:W-:Y:S01]  /*9e90*/  @P1 STG.E.U16 desc[UR20][R132.64], R79 ;  /* 0x0000004f84001986 */ /* 0x0007e2000c101514 */
[----:B0-----:R-:W-:Y:S01]  /*9ea0*/  IMAD.WIDE R68, R73, 0x2, R6 ;  /* 0x0000000249447825 */ /* 0x001fe200078e0206 */
[----:B---3--:R-:W-:-:S02]  /*9eb0*/  PRMT R79, R203, 0x7610, R79 ;  /* 0x00007610cb4f7816 */ /* 0x008fc4000000004f */
[----:B------:R-:W3:Y:S01]  /*9ec0*/  LDL.LU.S16 R203, [R1+0x8a] ;  /* 0x00008a0001cb7983 */ /* 0x000ee20000300600 */
[----:B------:R-:W-:-:S03]  /*9ed0*/  IMAD.WIDE R132, R73, 0x2, R70 ;  /* 0x0000000249847825 */ /* 0x000fc600078e0246 */
[----:B------:R0:W-:Y:S02]  /*9ee0*/  @P6 STG.E.U16 desc[UR20][R68.64], R79 ;  /* 0x0000004f44006986 */ /* 0x0001e4000c101514 */
[C---:B0-----:R-:W-:Y:S02]  /*9ef0*/  VIADD R79, R73.reuse, UR30 ;  /* 0x0000001e494f7c36 */ /* 0x041fe40008000000 */
[----:B------:R-:W-:Y:S01]  /*9f00*/  IMAD.WIDE R68, R73, 0x2, R4 ;  /* 0x0000000249447825 */ /* 0x000fe200078e0204 */
[----:B----4-:R-:W-:Y:S02]  /*9f10*/  PRMT R73, R200, 0x7610, R73 ;  /* 0x00007610c8497816 */ /* 0x010fe40000000049 */
[----:B------:R-:W4:Y:S04]  /*9f20*/  LDL.S16 R200, [R1+0x8c] ;  /* 0x00008c0001c87983 */ /* 0x000f280000100600 */
[----:B------:R-:W2:Y:S01]  /*9f30*/  LDL.LU.S16 R199, [R1+0x8e] ;  /* 0x00008e0001c77983 */ /* 0x000ea20000300600 */
[----:B------:R-:W-:Y:S01]  /*9f40*/  ISETP.LT.AND P0, PT, R3, UR57, !P0 ;  /* 0x0000003903007c0c */ /* 0x000fe2000c701270 */
[----:B------:R-:W-:Y:S01]  /*9f50*/  VIADD R131, R0, 0x22 ;  /* 0x0000002200837836 */ /* 0x000fe20000000000 */
[----:B------:R-:W-:-:S02]  /*9f60*/  ISETP.LT.AND P3, PT, R2, UR69, !P4 ;  /* 0x0000004502007c0c */ /* 0x000fc4000e761270 */
        /* <DEDUP_REMOVED lines=8> */
[----:B0-----:R-:W-:Y:S02]  /*9ff0*/  IMAD.WIDE R132, R79, 0x2, R8 ;  /* 0x000000024f847825 */ /* 0x001fe400078e0208 */
        /* <DEDUP_REMOVED lines=11> */
[----:B-----5:R-:W-:Y:S01]  /*a0b0*/  VIADD R73, R0, 0x23 ;  /* 0x0000002300497836 */ /* 0x020fe20000000000 */
        /* <DEDUP_REMOVED lines=8> */
[----:B-----5:R-:W-:Y:S01]  /*a140*/  IMAD.WIDE R68, R79, 0x2, R4 ;  /* 0x000000024f447825 */ /* 0x020fe200078e0204 */
[----:B--2---:R-:W-:Y:S01]  /*a150*/  PRMT R136, R199, 0x7610, R136 ;  /* 0x00007610c7887816 */ /* 0x004fe20000000088 */
[----:B------:R-:W2:Y:S01]  /*a160*/  LDCU UR38, c[0x0][0x398] ;  /* 0x00007300ff2677ac */ /* 0x000ea20008000800 */
[----:B------:R-:W-:Y:S02]  /*a170*/  PRMT R79, R204, 0x7610, R79 ;  /* 0x00007610cc4f7816 */ /* 0x000fe4000000004f */
[----:B------:R-:W5:Y:S01]  /*a180*/  LDL.S16 R204, [R1+0x90] ;  /* 0x0000900001cc7983 */ /* 0x000f620000100600 */
[----:B------:R-:W0:Y:S03]  /*a190*/  LDCU UR47, c[0x0][0x398] ;  /* 0x00007300ff2f77ac */ /* 0x000e260008000800 */
[----:B------:R1:W-:Y:S04]  /*a1a0*/  @P4 STG.E.U16 desc[UR20][R68.64], R131 ;  /* 0x0000008344004986 */ /* 0x0003e8000c101514 */
[----:B------:R3:W-:Y:S01]  /*a1b0*/  @P2 STG.E.U16 desc[UR20][R132.64], R79 ;  /* 0x0000004f84002986 */ /* 0x0007e2000c101514 */
[----:B-1----:R-:W-:Y:S01]  /*a1c0*/  IMAD.WIDE R68, R73, 0x2, R6 ;  /* 0x0000000249447825 */ /* 0x002fe200078e0206 */
[----:B---3--:R-:W-:-:S02]  /*a1d0*/  PRMT R79, R203, 0x7610, R79 ;  /* 0x00007610cb4f7816 */ /* 0x008fc4000000004f */
[----:B------:R-:W3:Y:S01]  /*a1e0*/  LDL.LU.S16 R203, [R1+0x92] ;  /* 0x0000920001cb7983 */ /* 0x000ee20000300600 */
[----:B------:R-:W-:-:S03]  /*a1f0*/  IMAD.WIDE R132, R73, 0x2, R70 ;  /* 0x0000000249847825 */ /* 0x000fc600078e0246 */
[----:B------:R1:W-:Y:S02]  /*a200*/  @P0 STG.E.U16 desc[UR20][R68.64], R79 ;  /* 0x0000004f44000986 */ /* 0x0003e4000c101514 */
[C---:B-1----:R-:W-:Y:S02]  /*a210*/  VIADD R79, R73.reuse, UR30 ;  /* 0x0000001e494f7c36 */ /* 0x042fe40008000000 */
        /* <DEDUP_REMOVED lines=13> */
[----:B------:R-:W0:Y:S01]  /*a2f0*/  LDCU UR32, c[0x0][0x39c] ;  /* 0x00007380ff2077ac */ /* 0x000e220008000800 */
[----:B------:R-:W0:Y:S01]  /*a300*/  LDCU UR6, c[0x0][0x398] ;  /* 0x00007300ff0677ac */ /* 0x000e220008000800 */
[----:B-1----:R-:W-:Y:S02]  /*a310*/  IMAD.WIDE R132, R79, 0x2, R8 ;  /* 0x000000024f847825 */ /* 0x002fe400078e0208 */
[----:B------:R1:W-:Y:S01]  /*a320*/  @P6 STG.E.U16 desc[UR20][R68.64], R131 ;  /* 0x0000008344006986 */ /* 0x0003e2000c101514 */
[----:B------:R-:W-:Y:S01]  /*a330*/  ISETP.LT.AND P5, PT, R3, UR76, !P5 ;  /* 0x0000004c03007c0c */ /* 0x000fe2000efa1270 */
[----:B------:R-:W0:Y:S02]  /*a340*/  LDCU UR36, c[0x0][0x398] ;  /* 0x00007300ff2477ac */ /* 0x000e240008000800 */
[----:B------:R0:W-:Y:S01]  /*a350*/  @P1 STG.E.U16 desc[UR20][R132.64], R73 ;  /* 0x0000004984001986 */ /* 0x0001e2000c101514 */
[----:B------:R-:W-:Y:S01]  /*a360*/  ISETP.LT.AND P3, PT, R2, UR58, !P0 ;  /* 0x0000003a02007c0c */ /* 0x000fe2000c761270 */
[----:B------:R-:W2:Y:S02]  /*a370*/  LDCU UR77, c[0x0][0x398] ;  /* 0x00007300ff4d77ac */ /* 0x000ea40008000800 */
[----:B------:R-:W-:Y:S01]  /*a380*/  @P4 STG.E.U16 desc[UR20][R134.64], R136 ;  /* 0x0000008886004986 */ /* 0x000fe2000c101514 */
[----:B------:R-:W2:Y:S01]  /*a390*/  LDCU UR51, c[0x0][0x398] ;  /* 0x00007300ff3377ac */ /* 0x000ea20008000800 */
[----:B-1----:R-:W-:Y:S01]  /*a3a0*/  IMAD.WIDE R68, R79, 0x2, R70 ;  /* 0x000000024f447825 */ /* 0x002fe200078e0246 */
[----:B------:R-:W-:Y:S01]  /*a3b0*/  PRMT R131, R167, 0x7632, R131 ;  /* 0x00007632a7837816 */ /* 0x000fe20000000083 */
[----:B------:R-:W1:Y:S02]  /*a3c0*/  LDCU UR58, c[0x0][0x39c] ;  /* 0x00007380ff3a77ac */ /* 0x000e640008000800 */
[----:B0-----:R-:W-:Y:S01]  /*a3d0*/  VIADD R73, R0, 0x25 ;  /* 0x0000002500497836 */ /* 0x001fe20000000000 */
[----:B------:R0:W-:Y:S01]  /*a3e0*/  @P2 STG.E.U16 desc[UR20][R68.64], R167 ;  /* 0x000000a744002986 */ /* 0x0001e2000c101514 */
[----:B------:R-:W-:Y:S01]  /*a3f0*/  ISETP.LT.AND P6, PT, R197, UR63, !P0 ;  /* 0x0000003fc5007c0c */ /* 0x000fe2000c7c1270 */
[----:B------:R-:W1:Y:S02]  /*a400*/  LDCU UR76, c[0x0][0x398] ;  /* 0x00007300ff4c77ac */ /* 0x000e640008000800 */
[----:B------:R-:W-:Y:S01]  /*a410*/  ISETP.GE.AND P4, PT, R73, UR50, PT ;  /* 0x0000003249007c0c */ /* 0x000fe2000bf86270 */
[----:B------:R-:W-:Y:S01]  /*a420*/  VIADD R73, R79, UR30 ;  /* 0x0000001e4f497c36 */ /* 0x000fe20008000000 */
[----:B------:R-:W-:Y:S01]  /*a430*/  ISETP.LT.AND P1, PT, R196, UR10, !P0 ;  /* 0x0000000ac4007c0c */ /* 0x000fe2000c721270 */
[----:B------:R-:W1:Y:S02]  /*a440*/  LDCU UR63, c[0x0][0x398] ;  /* 0x00007300ff3f77ac */ /* 0x000e640008000800 */
[----:B------:R-:W-:-:S04]  /*a450*/  IMAD.WIDE R132, R73, 0x2, R8 ;  /* 0x0000000249847825 */ /* 0x000fc800078e0208 */
[----:B0-----:R-:W-:Y:S01]  /*a460*/  IMAD.WIDE R68, R79, 0x2, R4 ;  /* 0x000000024f447825 */ /* 0x001fe200078e0204 */
[----:B--2---:R-:W-:Y:S01]  /*a470*/  PRMT R136, R199, 0x7610, R136 ;  /* 0x00007610c7887816 */ /* 0x004fe20000000088 */
[----:B------:R-:W0:Y:S01]  /*a480*/  LDCU UR10, c[0x0][0x398] ;  /* 0x00007300ff0a77ac */ /* 0x000e220008000800 */
[----:B-----5:R-:W-:Y:S02]  /*a490*/  PRMT R79, R204, 0x7610, R79 ;  /* 0x00007610cc4f7816 */ /* 0x020fe4000000004f */
[----:B------:R2:W-:Y:S01]  /*a4a0*/  @P5 STG.E.U16 desc[UR20][R68.64], R131 ;  /* 0x0000008344005986 */ /* 0x0005e2000c101514 */
[----:B------:R-:W5:Y:S03]  /*a4b0*/  LDCU UR50, c[0x0][0x398] ;  /* 0x00007300ff3277ac */ /* 0x000f660008000800 */
[----:B------:R3:W-:Y:S04]  /*a4c0*/  @P3 STG.E.U16 desc[UR20][R132.64], R79 ;  /* 0x0000004f84003986 */ /* 0x0007e8000c101514 */
[----:B------:R-:W5:Y:S01]  /*a4d0*/  LDL.S16 R204, [R1+0x98] ;  /* 0x0000980001cc7983 */ /* 0x000f620000100600 */
[----:B--2---:R-:W-:Y:S01]  /*a4e0*/  IMAD.WIDE R68, R73, 0x2, R6 ;  /* 0x0000000249447825 */ /* 0x004fe200078e0206 */
[----:B---3--:R-:W-:-:S02]  /*a4f0*/  PRMT R79, R203, 0x7610, R79 ;  /* 0x00007610cb4f7816 */ /* 0x008fc4000000004f */
[----:B------:R-:W2:Y:S01]  /*a500*/  LDL.LU.S16 R203, [R1+0x9a] ;  /* 0x00009a0001cb7983 */ /* 0x000ea20000300600 */
[----:B------:R-:W-:-:S03]  /*a510*/  IMAD.WIDE R132, R73, 0x2, R70 ;  /* 0x0000000249847825 */ /* 0x000fc600078e0246 */
[----:B------:R3:W-:Y:S02]  /*a520*/  @P6 STG.E.U16 desc[UR20][R68.64], R79 ;  /* 0x0000004f44006986 */ /* 0x0007e4000c101514 */
[C---:B---3--:R-:W-:Y:S02]  /*a530*/  VIADD R79, R73.reuse, UR30 ;  /* 0x0000001e494f7c36 */ /* 0x048fe40008000000 */
[----:B------:R-:W-:Y:S01]  /*a540*/  IMAD.WIDE R68, R73, 0x2, R4 ;  /* 0x0000000249447825 */ /* 0x000fe200078e0204 */
[----:B----4-:R-:W-:Y:S02]  /*a550*/  PRMT R73, R200, 0x7610, R73 ;  /* 0x00007610c8497816 */ /* 0x010fe40000000049 */
[----:B------:R-:W3:Y:S04]  /*a560*/  LDL.S16 R200, [R1+0x9c] ;  /* 0x00009c0001c87983 */ /* 0x000ee80000100600 */
[----:B------:R-:W4:Y:S01]  /*a570*/  LDL.LU.S16 R199, [R1+0x9e] ;  /* 0x00009e0001c77983 */ /* 0x000f220000300600 */
[----:B------:R-:W-:Y:S01]  /*a580*/  ISETP.LT.AND P0, PT, R3, UR55, !P0 ;  /* 0x0000003703007c0c */ /* 0x000fe2000c701270 */
[----:B------:R-:W-:Y:S01]  /*a590*/  VIADD R131, R0, 0x26 ;  /* 0x0000002600837836 */ /* 0x000fe20000000000 */
[----:B------:R-:W-:-:S02]  /*a5a0*/  ISETP.LT.AND P2, PT, R2, UR9, !P4 ;  /* 0x0000000902007c0c */ /* 0x000fc4000e741270 */
[----:B------:R-:W-:Y:S01]  /*a5b0*/  ISETP.LT.AND P5, PT, R197, UR56, !P4 ;  /* 0x00000038c5007c0c */ /* 0x000fe2000e7a1270 */
[----:B------:R0:W-:Y:S01]  /*a5c0*/  @P1 STG.E.U16 desc[UR20][R132.64], R168 ;  /* 0x000000a884001986 */ /* 0x0001e2000c101514 */
[----:B------:R-:W-:Y:S01]  /*a5d0*/  ISETP.GE.AND P6, PT, R131, UR53, PT ;  /* 0x0000003583007c0c */ /* 0x000fe2000bfc6270 */
[C---:B------:R-:W-:Y:S01]  /*a5e0*/  IMAD.WIDE R134, R79.reuse, 0x2, R6 ;  /* 0x000000024f867825 */ /* 0x040fe200078e0206 */
[----:B------:R-:W-:Y:S01]  /*a5f0*/  PRMT R131, R168, 0x7632, R131 ;  /* 0x00007632a8837816 */ /* 0x000fe20000000083 */
[----:B------:R-:W1:Y:S04]  /*a600*/  LDCU UR9, c[0x0][0x39c] ;  /* 0x00007380ff0977ac */ /* 0x000e680008000800 */
[----:B------:R1:W-:Y:S01]  /*a610*/  @P0 STG.E.U16 desc[UR20][R68.64], R131 ;  /* 0x0000008344000986 */ /* 0x0003e2000c101514 */
[----:B------:R-:W-:Y:S01]  /*a620*/  ISETP.LT.AND P3, PT, R196, UR18, !P4 ;  /* 0x00000012c4007c0c */ /* 0x000fe2000e761270 */
[----:B------:R-:W2:Y:S01]  /*a630*/  LDCU UR55, c[0x0][0x398] ;  /* 0x00007300ff3777ac */ /* 0x000ea20008000800 */
[----:B0-----:R-:W-:Y:S01]  /*a640*/  IMAD.WIDE R132, R79, 0x2, R8 ;  /* 0x000000024f847825 */ /* 0x001fe200078e0208 */
[----:B------:R-:W-:Y:S01]  /*a650*/  ISETP.LT.AND P1, PT, R2, UR49, !P6 ;  /* 0x0000003102007c0c */ /* 0x000fe2000f721270 */
[----:B------:R-:W0:Y:S03]  /*a660*/  LDCU UR56, c[0x0][0x398] ;  /* 0x00007300ff3877ac */ /* 0x000e260008000800 */
[----:B------:R0:W-:Y:S01]  /*a670*/  @P2 STG.E.U16 desc[UR20][R132.64], R73 ;  /* 0x0000004984002986 */ /* 0x0001e2000c101514 */
[----:B------:R-:W-:Y:S01]  /*a680*/  ISETP.LT.AND P4, PT, R3, UR72, !P4 ;  /* 0x0000004803007c0c */ /* 0x000fe2000e781270 */
[----:B------:R-:W2:Y:S02]  /*a690*/  LDCU UR18, c[0x0][0x398] ;  /* 0x00007300ff1277ac */ /* 0x000ea40008000800 */
[----:B------:R5:W-:Y:S01]  /*a6a0*/  @P5 STG.E.U16 desc[UR20][R134.64], R136 ;  /* 0x0000008886005986 */ /* 0x000be2000c101514 */
[----:B------:R-:W-:Y:S01]  /*a6b0*/  ISETP.GE.AND P5, PT, R137, UR34, PT ;  /* 0x0000002289007c0c */ /* 0x000fe2000bfa6270 */
[----:B-1----:R-:W-:Y:S01]  /*a6c0*/  IMAD.WIDE R68, R79, 0x2, R70 ;  /* 0x000000024f447825 */ /* 0x002fe200078e0246 */
[----:B------:R-:W-:Y:S01]  /*a6d0*/  ISETP.LT.AND P0, PT, R197, UR54, !P6 ;  /* 0x00000036c5007c0c */ /* 0x000fe2000f701270 */
[----:B------:R-:W1:Y:S01]  /*a6e0*/  LDCU UR49, c[0x0][0x39c] ;  /* 0x00007380ff3177ac */ /* 0x000e620008000800 */
[----:B------:R-:W-:Y:S01]  /*a6f0*/  PRMT R131, R169, 0x7632, R131 ;  /* 0x00007632a9837816 */ /* 0x000fe20000000083 */
[----:B0-----:R-:W-:Y:S01]  /*a700*/  VIADD R73, R79, UR30 ;  /* 0x0000001e4f497c36 */ /* 0x001fe20008000000 */
[----:B------:R-:W-:Y:S01]  /*a710*/  ISETP.LT.AND P2, PT, R196, UR70, !P6 ;  /* 0x00000046c4007c0c */ /* 0x000fe2000f741270 */
[----:B------:R-:W0:Y:S01]  /*a720*/  LDCU UR72, c[0x0][0x398] ;  /* 0x00007300ff4877ac */ /* 0x000e220008000800 */
[----:B------:R-:W0:Y:S01]  /*a730*/  LDCU UR53, c[0x0][0x398] ;  /* 0x00007300ff3577ac */ /* 0x000e220008000800 */
[----:B-----5:R-:W-:-:S02]  /*a740*/  PRMT R134, R204, 0x7610, R134 ;  /* 0x00007610cc867816 */ /* 0x020fc40000000086 */
[----:B--2---:R-:W-:Y:S01]  /*a750*/  PRMT R135, R203, 0x7610, R135 ;  /* 0x00007610cb877816 */ /* 0x004fe20000000087 */
[----:B------:R-:W2:Y:S01]  /*a760*/  LDL.S16 R204, [R1+0xa0] ;  /* 0x0000a00001cc7983 */ /* 0x000ea20000100600 */
[----:B------:R-:W5:Y:S03]  /*a770*/  LDCU UR34, c[0x0][0x398] ;  /* 0x00007300ff2277ac */ /* 0x000f660008000800 */
[----:B------:R-:W5:Y:S01]  /*a780*/  LDL.LU.S16 R203, [R1+0xa2] ;  /* 0x0000a20001cb7983 */ /* 0x000f620000300600 */
[----:B---3--:R-:W-:Y:S02]  /*a790*/  PRMT R136, R200, 0x7610, R136 ;  /* 0x00007610c8887816 */ /* 0x008fe40000000088 */
[----:B----4-:R-:W-:Y:S01]  /*a7a0*/  PRMT R137, R199, 0x7610, R137 ;  /* 0x00007610c7897816 */ /* 0x010fe20000000089 */
[----:B------:R-:W3:Y:S04]  /*a7b0*/  LDL.S16 R200, [R1+0xa4] ;  /* 0x0000a40001c87983 */ /* 0x000ee80000100600 */
[----:B------:R4:W-:Y:S01]  /*a7c0*/  @P3 STG.E.U16 desc[UR20][R68.64], R169 ;  /* 0x000000a944003986 */ /* 0x0009e2000c101514 */
[----:B------:R-:W-:Y:S01]  /*a7d0*/  IMAD.WIDE R132, R73, 0x2, R8 ;  /* 0x0000000249847825 */ /* 0x000fe200078e0208 */
[----:B------:R-:W0:Y:S02]  /*a7e0*/  LDCU UR54, c[0x0][0x398] ;  /* 0x00007300ff3677ac */ /* 0x000e240008000800 */
[----:B------:R-:W3:Y:S01]  /*a7f0*/  LDL.LU.S16 R199, [R1+0xa6] ;  /* 0x0000a60001c77983 */ /* 0x000ee20000300600 */
[----:B------:R-:W0:Y:S01]  /*a800*/  LDCU UR70, c[0x0][0x398] ;  /* 0x00007300ff4677ac */ /* 0x000e220008000800 */
[----:B----4-:R-:W-:Y:S01]  /*a810*/  IMAD.WIDE R68, R79, 0x2, R4 ;  /* 0x000000024f447825 */ /* 0x010fe200078e0204 */
[----:B------:R-:W-:Y:S01]  /*a820*/  ISETP.LT.AND P6, PT, R3, UR48, !P6 ;  /* 0x0000003003007c0c */ /* 0x000fe2000f7c1270 */
[----:B------:R-:W4:Y:S03]  /*a830*/  LDCU UR48, c[0x0][0x398] ;  /* 0x00007300ff3077ac */ /* 0x000f260008000800 */
[----:B------:R0:W-:Y:S01]  /*a840*/  @P4 STG.E.U16 desc[UR20][R68.64], R131 ;  /* 0x0000008344004986 */ /* 0x0001e2000c101514 */
[----:B------:R-:W-:Y:S01]  /*a850*/  VIADD R79, R0, 0x28 ;  /* 0x00000028004f7836 */ /* 0x000fe20000000000 */
[----:B------:R-:W-:Y:S01]  /*a860*/  ISETP.LT.AND P3, PT, R2, UR52, !P5 ;  /* 0x0000003402007c0c */ /* 0x000fe2000ef61270 */
[----:B------:R-:W1:Y:S01]  /*a870*/  LDCU UR52, c[0x0][0x39c] ;  /* 0x00007380ff3477ac */ /* 0x000e620008000800 */
[----:B------:R-:W-:Y:S01]  /*a880*/  ISETP.LT.AND P4, PT, R197, UR45, !P5 ;  /* 0x0000002dc5007c0c */ /* 0x000fe2000ef81270 */
[----:B------:R4:W-:Y:S01]  /*a890*/  @P1 STG.E.U16 desc[UR20][R132.64], R134 ;  /* 0x0000008684001986 */ /* 0x0009e2000c101514 */
[----:B------:R-:W1:Y:S01]  /*a8a0*/  LDCU UR45, c[0x0][0x398] ;  /* 0x00007300ff2d77ac */ /* 0x000e620008000800 */
[----:B0-----:R-:W-:-:S04]  /*a8b0*/  IMAD.WIDE R68, R73, 0x2, R6 ;  /* 0x0000000249447825 */ /* 0x001fc800078e0206 */
[----:B----4-:R-:W-:Y:S01]  /*a8c0*/  IMAD.WIDE R132, R73, 0x2, R70 ;  /* 0x0000000249847825 */ /* 0x010fe200078e0246 */
[----:B------:R0:W-:Y:S01]  /*a8d0*/  @P0 STG.E.U16 desc[UR20][R68.64], R135 ;  /* 0x0000008744000986 */ /* 0x0001e2000c101514 */
[----:B------:R-:W-:Y:S01]  /*a8e0*/  ISETP.GE.AND P0, PT, R79, UR16, PT ;  /* 0x000000104f007c0c */ /* 0x000fe2000bf06270 */
[----:B------:R-:W4:Y:S01]  /*a8f0*/  LDCU UR16, c[0x0][0x398] ;  /* 0x00007300ff1077ac */ /* 0x000f220008000800 */
[C---:B------:R-:W-:Y:S01]  /*a900*/  VIADD R79, R73.reuse, UR30 ;  /* 0x0000001e494f7c36 */ /* 0x040fe20008000000 */
[----:B------:R1:W-:Y:S01]  /*a910*/  @P2 STG.E.U16 desc[UR20][R132.64], R170 ;  /* 0x000000aa84002986 */ /* 0x0003e2000c101514 */
[----:B------:R-:W-:Y:S01]  /*a920*/  PRMT R131, R170, 0x7632, R131 ;  /* 0x00007632aa837816 */ /* 0x000fe20000000083 */
[----:B0-----:R-:W-:-:S04]  /*a930*/  IMAD.WIDE R68, R73, 0x2, R4 ;  /* 0x0000000249447825 */ /* 0x001fc800078e0204 */
[C---:B-1----:R-:W-:Y:S01]  /*a940*/  IMAD.WIDE R132, R79.reuse, 0x2, R8 ;  /* 0x000000024f847825 */ /* 0x042fe200078e0208 */
[----:B------:R-:W-:Y:S03]  /*a950*/  @P6 STG.E.U16 desc[UR20][R68.64], R131 ;  /* 0x0000008344006986 */ /* 0x000fe6000c101514 */
[----:B------:R-:W-:Y:S01]  /*a960*/  IMAD.WIDE R134, R79, 0x2, R6 ;  /* 0x000000024f867825 */ /* 0x000fe200078e0206 */
[----:B------:R-:W-:Y:S04]  /*a970*/  @P3 STG.E.U16 desc[UR20][R132.64], R136 ;  /* 0x0000008884003986 */ /* 0x000fe8000c101514 */
[----:B------:R2:W-:Y:S02]  /*a980*/  @P4 STG.E.U16 desc[UR20][R134.64], R137 ;  /* 0x0000008986004986 */ /* 0x0005e4000c101514 */
[----:B--2---:R-:W-:-:S02]  /*a990*/  PRMT R134, R204, 0x7610, R134 ;  /* 0x00007610cc867816 */ /* 0x004fc40000000086 */
[----:B------:R-:W2:Y:S01]  /*a9a0*/  LDL.S16 R204, [R1+0xa8] ;  /* 0x0000a80001cc7983 */ /* 0x000ea20000100600 */
[----:B-----5:R-:W-:-:S03]  /*a9b0*/  PRMT R135, R203, 0x7610, R135 ;  /* 0x00007610cb877816 */ /* 0x020fc60000000087 */
[----:B------:R-:W5:Y:S01]  /*a9c0*/  LDL.LU.S16 R203, [R1+0xaa] ;  /* 0x0000aa0001cb7983 */ /* 0x000f620000300600 */
[----:B---3--:R-:W-:-:S03]  /*a9d0*/  PRMT R136, R200, 0x7610, R136 ;  /* 0x00007610c8887816 */ /* 0x008fc60000000088 */
[----:B------:R-:W3:Y:S01]  /*a9e0*/  LDL.S16 R200, [R1+0xac] ;  /* 0x0000ac0001c87983 */ /* 0x000ee20000100600 */
[----:B------:R-:W-:-:S03]  /*a9f0*/  PRMT R137, R199, 0x7610, R137 ;  /* 0x00007610c7897816 */ /* 0x000fc60000000089 */
[----:B------:R-:W4:Y:S01]  /*aa00*/  LDL.LU.S16 R199, [R1+0xae] ;  /* 0x0000ae0001c77983 */ /* 0x000f220000300600 */
[----:B------:R-:W-:Y:S01]  /*aa10*/  ISETP.LT.AND P1, PT, R196, UR14, !P5 ;  /* 0x0000000ec4007c0c */ /* 0x000fe2000ef21270 */
[----:B------:R-:W-:Y:S01]  /*aa20*/  IMAD.WIDE R68, R79, 0x2, R70 ;  /* 0x000000024f447825 */ /* 0x000fe200078e0246 */
[----:B------:R-:W-:Y:S01]  /*aa30*/  ISETP.LT.AND P5, PT, R3, UR75, !P5 ;  /* 0x0000004b03007c0c */ /* 0x000fe2000efa1270 */
[----:B------:R-:W0:Y:S02]  /*aa40*/  LDCU UR14, c[0x0][0x398] ;  /* 0x00007300ff0e77ac */ /* 0x000e240008000800 */
[----:B------:R-:W-:Y:S01]  /*aa50*/  VIADD R73, R0, 0x29 ;  /* 0x0000002900497836 */ /* 0x000fe20000000000 */
[----:B------:R-:W-:Y:S01]  /*aa60*/  ISETP.LT.AND P2, PT, R2, UR71, !P0 ;  /* 0x0000004702007c0c */ /* 0x000fe2000c741270 */
[----:B------:R-:W1:Y:S01]  /*aa70*/  LDCU UR71, c[0x0][0x39c] ;  /* 0x00007380ff4777ac */ /* 0x000e620008000800 */
[----:B------:R-:W-:Y:S02]  /*aa80*/  ISETP.LT.AND P6, PT, R197, UR46, !P0 ;  /* 0x0000002ec5007c0c */ /* 0x000fe4000c7c1270 */
[----:B------:R-:W-:Y:S01]  /*aa90*/  ISETP.GE.AND P4, PT, R73, UR39, PT ;  /* 0x0000002749007c0c */ /* 0x000fe2000bf86270 */
[----:B------:R-:W-:Y:S01]  /*aaa0*/  VIADD R73, R79, UR30 ;  /* 0x0000001e4f497c36 */ /* 0x000fe20008000000 */
[----:B------:R-:W-:Y:S01]  /*aab0*/  PRMT R131, R171, 0x7632, R131 ;  /* 0x00007632ab837816 */ /* 0x000fe20000000083 */
[----:B------:R0:W-:Y:S01]  /*aac0*/  @P1 STG.E.U16 desc[UR20][R68.64], R171 ;  /* 0x000000ab44001986 */ /* 0x0001e2000c101514 */
[----:B------:R-:W-:Y:S01]  /*aad0*/  ISETP.LT.AND P3, PT, R196, UR65, !P0 ;  /* 0x00000041c4007c0c */ /* 0x000fe2000c761270 */
[----:B------:R-:W-:Y:S01]  /*aae0*/  IMAD.WIDE R132, R73, 0x2, R8 ;  /* 0x0000000249847825 */ /* 0x000fe200078e0208 */
[----:B------:R-:W-:Y:S01]  /*aaf0*/  ISETP.LT.AND P0, PT, R3, UR74, !P0 ;  /* 0x0000004a03007c0c */ /* 0x000fe2000c701270 */
[----:B------:R-:W1:Y:S01]  /*ab00*/  LDCU UR75, c[0x0][0x398] ;  /* 0x00007300ff4b77ac */ /* 0x000e620008000800 */
[----:B------:R-:W1:Y:S01]  /*ab10*/  LDCU UR46, c[0x0][0x398] ;  /* 0x00007300ff2e77ac */ /* 0x000e620008000800 */
[----:B0-----:R-:W-:Y:S01]  /*ab20*/  IMAD.WIDE R68, R79, 0x2, R4 ;  /* 0x000000024f447825 */ /* 0x001fe200078e0204 */
[----:B------:R-:W-:Y:S01]  /*ab30*/  ISETP.LT.AND P1, PT, R2, UR26, !P4 ;  /* 0x0000001a02007c0c */ /* 0x000fe2000e721270 */
[----:B------:R-:W0:Y:S03]  /*ab40*/  LDCU UR65, c[0x0][0x398] ;  /* 0x00007300ff4177ac */ /* 0x000e260008000800 */
[----:B------:R1:W-:Y:S01]  /*ab50*/  @P5 STG.E.U16 desc[UR20][R68.64], R131 ;  /* 0x0000008344005986 */ /* 0x0003e2000c101514 */
[----:B------:R-:W-:Y:S01]  /*ab60*/  VIADD R79, R0, 0x2a ;  /* 0x0000002a004f7836 */ /* 0x000fe20000000000 */
[----:B------:R-:W-:Y:S01]  /*ab70*/  ISETP.LT.AND P5, PT, R197, UR64, !P4 ;  /* 0x00000040c5007c0c */ /* 0x000fe2000e7a1270 */
[----:B------:R-:W0:Y:S01]  /*ab80*/  LDCU UR74, c[0x0][0x398] ;  /* 0x00007300ff4a77ac */ /* 0x000e220008000800 */
[----:B------:R1:W-:Y:S01]  /*ab90*/  @P2 STG.E.U16 desc[UR20][R132.64], R134 ;  /* 0x0000008684002986 */ /* 0x0003e2000c101514 */
[----:B------:R-:W0:Y:S01]  /*aba0*/  LDCU UR39, c[0x0][0x398] ;  /* 0x00007300ff2777ac */ /* 0x000e220008000800 */
[----:B------:R-:W0:Y:S01]  /*abb0*/  LDCU UR26, c[0x0][0x39c] ;  /* 0x00007380ff1a77ac */ /* 0x000e220008000800 */
[C---:B-1----:R-:W-:Y:S01]  /*abc0*/  IMAD.WIDE R68, R73.reuse, 0x2, R6 ;  /* 0x0000000249447825 */ /* 0x042fe200078e0206 */
[----:B------:R-:W-:Y:S01]  /*abd0*/  PRMT R131, R172, 0x7632, R131 ;  /* 0x00007632ac837816 */ /* 0x000fe20000000083 */
[----:B------:R-:W1:Y:S02]  /*abe0*/  LDCU UR64, c[0x0][0x398] ;  /* 0x00007300ff4077ac */ /* 0x000e640008000800 */
[----:B------:R-:W-:Y:S01]  /*abf0*/  IMAD.WIDE R132, R73, 0x2, R70 ;  /* 0x0000000249847825 */ /* 0x000fe200078e0246 */
[----:B------:R0:W-:Y:S01]  /*ac00*/  @P6 STG.E.U16 desc[UR20][R68.64], R135 ;  /* 0x0000008744006986 */ /* 0x0001e2000c101514 */
[----:B------:R-:W-:Y:S01]  /*ac10*/  ISETP.GE.AND P6, PT, R79, UR66, PT ;  /* 0x000000424f007c0c */ /* 0x000fe2000bfc6270 */
[----:B------:R-:W1:Y:S01]  /*ac20*/  LDCU UR66, c[0x0][0x398] ;  /* 0x00007300ff4277ac */ /* 0x000e620008000800 */
[C---:B------:R-:W-:Y:S01]  /*ac30*/  VIADD R79, R73.reuse, UR30 ;  /* 0x0000001e494f7c36 */ /* 0x040fe20008000000 */
[----:B------:R0:W-:Y:S02]  /*ac40*/  @P3 STG.E.U16 desc[UR20][R132.64], R172 ;  /* 0x000000ac84003986 */ /* 0x0001e4000c101514 */
[----:B0-----:R-:W-:-:S04]  /*ac50*/  IMAD.WIDE R68, R73, 0x2, R4 ;  /* 0x0000000249447825 */ /* 0x001fc800078e0204 */
[C---:B------:R-:W-:Y:S01]  /*ac60*/  IMAD.WIDE R132, R79.reuse, 0x2, R8 ;  /* 0x000000024f847825 */ /* 0x040fe200078e0208 */
        /* <DEDUP_REMOVED lines=10> */
[----:B----4-:R-:W-:-:S03]  /*ad10*/  PRMT R137, R199, 0x7610, R137 ;  /* 0x00007610c7897816 */ /* 0x010fc60000000089 */
[----:B------:R-:W4:Y:S01]  /*ad20*/  LDL.LU.S16 R199, [R1+0xb6] ;  /* 0x0000b60001c77983 */ /* 0x000f220000300600 */
[----:B------:R-:W-:Y:S01]  /*ad30*/  ISETP.LT.AND P2, PT, R196, UR37, !P4 ;  /* 0x00000025c4007c0c */ /* 0x000fe2000e741270 */
[----:B------:R-:W-:Y:S01]  /*ad40*/  IMAD.WIDE R68, R79, 0x2, R70 ;  /* 0x000000024f447825 */ /* 0x000fe200078e0246 */
[----:B------:R-:W-:Y:S01]  /*ad50*/  ISETP.LT.AND P4, PT, R3, UR35, !P4 ;  /* 0x0000002303007c0c */ /* 0x000fe2000e781270 */
[----:B------:R-:W0:Y:S02]  /*ad60*/  LDCU UR37, c[0x0][0x398] ;  /* 0x00007300ff2577ac */ /* 0x000e240008000800 */
[----:B------:R-:W-:Y:S01]  /*ad70*/  VIADD R73, R0, 0x2b ;  /* 0x0000002b00497836 */ /* 0x000fe20000000000 */
[----:B------:R-:W-:Y:S01]  /*ad80*/  ISETP.LT.AND P3, PT, R2, UR68, !P6 ;  /* 0x0000004402007c0c */ /* 0x000fe2000f761270 */
[----:B------:R-:W0:Y:S01]  /*ad90*/  LDCU UR68, c[0x0][0x39c] ;  /* 0x00007380ff4477ac */ /* 0x000e220008000800 */
        /* <DEDUP_REMOVED lines=251> */
[----:B------:R-:W-:Y:S01]  /*bd50*/  ISETP.LT.AND P1, PT, R196, UR74, !P0 ;  /* 0x0000004ac4007c0c */ /* 0x000fe2000c721270 */
[----:B------:R-:W0:Y:S01]  /*bd60*/  LDCU UR46, c[0x0][0x39c] ;  /* 0x00007380ff2e77ac */ /* 0x000e220008000800 */
[----:B------:R-:W-:Y:S01]  /*bd70*/  ISETP.LT.AND P3, PT, R3, UR39, !P0 ;  /* 0x0000002703007c0c */ /* 0x000fe2000c761270 */
[----:B------:R1:W-:Y:S01]  /*bd80*/  @P4 STG.E.U16 desc[UR20][R68.64], R183 ;  /* 0x000000b744004986 */ /* 0x0003e2000c101514 */
[----:B------:R-:W-:Y:S01]  /*bd90*/  ISETP.GE.AND P0, PT, R73, UR26, PT ;  /* 0x0000001a49007c0c */ /* 0x000fe2000bf06270 */
[----:B------:R-:W-:Y:S01]  /*bda0*/  VIADD R73, R79, UR30 ;  /* 0x0000001e4f497c36 */ /* 0x000fe20008000000 */
[----:B------:R-:W-:Y:S01]  /*bdb0*/  PRMT R131, R183, 0x7632, R131 ;  /* 0x00007632b7837816 */ /* 0x000fe20000000083 */
[----:B------:R-:W0:Y:S02]  /*bdc0*/  LDCU UR65, c[0x0][0x398] ;  /* 0x00007300ff4177ac */ /* 0x000e240008000800 */
[----:B------:R-:W-:Y:S01]  /*bdd0*/  IMAD.WIDE R132, R73, 0x2, R8 ;  /* 0x0000000249847825 */ /* 0x000fe200078e0208 */
[----:B------:R-:W0:Y:S03]  /*bde0*/  LDCU UR74, c[0x0][0x398] ;  /* 0x00007300ff4a77ac */ /* 0x000e260008000800 */
[----:B-1----:R-:W-:Y:S01]  /*bdf0*/  IMAD.WIDE R68, R79, 0x2, R4 ;  /* 0x000000024f447825 */ /* 0x002fe200078e0204 */
[----:B------:R-:W-:Y:S01]  /*be00*/  ISETP.LT.AND P4, PT, R2, UR64, !P0 ;  /* 0x0000004002007c0c */ /* 0x000fe2000c781270 */
[----:B------:R-:W1:Y:S03]  /*be10*/  LDCU UR64, c[0x0][0x39c] ;  /* 0x00007380ff4077ac */ /* 0x000e660008000800 */
[----:B------:R0:W-:Y:S01]  /*be20*/  @P2 STG.E.U16 desc[UR20][R68.64], R131 ;  /* 0x0000008344002986 */ /* 0x0001e2000c101514 */
[----:B------:R-:W-:Y:S01]  /*be30*/  VIADD R79, R0, 0x36 ;  /* 0x00000036004f7836 */ /* 0x000fe20000000000 */
[----:B------:R-:W-:Y:S01]  /*be40*/  ISETP.LT.AND P2, PT, R197, UR37, !P0 ;  /* 0x00000025c5007c0c */ /* 0x000fe2000c741270 */
[----:B------:R-:W1:Y:S01]  /*be50*/  LDCU UR39, c[0x0][0x398] ;  /* 0x00007300ff2777ac */ /* 0x000e620008000800 */
[----:B------:R0:W-:Y:S01]  /*be60*/  @P5 STG.E.U16 desc[UR20][R132.64], R134 ;  /* 0x0000008684005986 */ /* 0x0001e2000c101514 */
[----:B------:R-:W1:Y:S01]  /*be70*/  LDCU UR26, c[0x0][0x398] ;  /* 0x00007300ff1a77ac */ /* 0x000e620008000800 */
[----:B------:R-:W1:Y:S01]  /*be80*/  LDCU UR37, c[0x0][0x398] ;  /* 0x00007300ff2577ac */ /* 0x000e620008000800 */
[----:B0-----:R-:W-:-:S04]  /*be90*/  IMAD.WIDE R68, R73, 0x2, R6 ;  /* 0x0000000249447825 */ /* 0x001fc800078e0206 */
[----:B------:R-:W-:Y:S01]  /*bea0*/  IMAD.WIDE R132, R73, 0x2, R70 ;  /* 0x0000000249847825 */ /* 0x000fe200078e0246 */
[----:B------:R0:W-:Y:S01]  /*beb0*/  @P6 STG.E.U16 desc[UR20][R68.64], R135 ;  /* 0x0000008744006986 */ /* 0x0001e2000c101514 */
[----:B------:R-:W-:Y:S01]  /*bec0*/  ISETP.GE.AND P6, PT, R79, UR68, PT ;  /* 0x000000444f007c0c */ /* 0x000fe2000bfc6270 */
[----:B------:R-:W1:Y:S01]  /*bed0*/  LDCU UR68, c[0x0][0x398] ;  /* 0x00007300ff4477ac */ /* 0x000e620008000800 */
[C---:B------:R-:W-:Y:S01]  /*bee0*/  VIADD R79, R73.reuse, UR30 ;  /* 0x0000001e494f7c36 */ /* 0x040fe20008000000 */
[----:B------:R0:W-:Y:S01]  /*bef0*/  @P1 STG.E.U16 desc[UR20][R132.64], R184 ;  /* 0x000000b884001986 */ /* 0x0001e2000c101514 */
[----:B------:R-:W-:Y:S01]  /*bf00*/  PRMT R131, R184, 0x7632, R131 ;  /* 0x00007632b8837816 */ /* 0x000fe20000000083 */
        /* <DEDUP_REMOVED lines=189> */
[----:B------:R-:W-:Y:S01]  /*cae0*/  ISETP.LT.AND P2, PT, R196, UR53, !P0 ;  /* 0x00000035c4007c0c */ /* 0x000fe2000c741270 */
        /* <DEDUP_REMOVED lines=9> */
[----:B------:R-:W-:Y:S01]  /*cb80*/  VIADD R79, R73, UR30 ;  /* 0x0000001e494f7c36 */ /* 0x000fe20008000000 */
[----:B------:R0:W-:Y:S01]  /*cb90*/  @P4 STG.E.U16 desc[UR20][R132.64], R192 ;  /* 0x000000c084004986 */ /* 0x0001e2000c101514 */
[----:B------:R-:W-:Y:S01]  /*cba0*/  ISETP.LT.AND P0, PT, R3, UR49, !P0 ;  /* 0x0000003103007c0c */ /* 0x000fe2000c701270 */
[----:B------:R-:W1:Y:S01]  /*cbb0*/  LDCU UR49, c[0x0][0x398] ;  /* 0x00007300ff3177ac */ /* 0x000e620008000800 */
[----:B0-----:R-:W-:Y:S01]  /*cbc0*/  IMAD.WIDE R68, R73, 0x2, R4 ;  /* 0x0000000249447825 */ /* 0x001fe200078e0204 */
[----:B------:R-:W0:Y:S03]  /*cbd0*/  LDCU UR54, c[0x0][0x398] ;  /* 0x00007300ff3677ac */ /* 0x000e260008000800 */
[C---:B------:R-:W-:Y:S01]  /*cbe0*/  IMAD.WIDE R132, R79.reuse, 0x2, R8 ;  /* 0x000000024f847825 */ /* 0x040fe200078e0208 */
[----:B------:R1:W-:Y:S03]  /*cbf0*/  @P3 STG.E.U16 desc[UR20][R68.64], R131 ;  /* 0x0000008344003986 */ /* 0x0003e6000c101514 */
[----:B------:R-:W-:Y:S01]  /*cc00*/  IMAD.WIDE R134, R79, 0x2, R6 ;  /* 0x000000024f867825 */ /* 0x000fe200078e0206 */
[----:B------:R-:W-:Y:S01]  /*cc10*/  ISETP.LT.AND P4, PT, R2, UR70, !P6 ;  /* 0x0000004602007c0c */ /* 0x000fe2000f781270 */
[----:B------:R0:W-:Y:S02]  /*cc20*/  @P5 STG.E.U16 desc[UR20][R132.64], R136 ;  /* 0x0000008884005986 */ /* 0x0001e4000c101514 */
[----:B------:R-:W-:Y:S01]  /*cc30*/  VIADD R73, R0, 0x3f ;  /* 0x0000003f00497836 */ /* 0x000fe20000000000 */
[----:B------:R-:W-:Y:S01]  /*cc40*/  ISETP.LT.AND P3, PT, R197, UR48, !P6 ;  /* 0x00000030c5007c0c */ /* 0x000fe2000f761270 */
[----:B-1----:R-:W-:Y:S01]  /*cc50*/  IMAD.WIDE R68, R79, 0x2, R70 ;  /* 0x000000024f447825 */ /* 0x002fe200078e0246 */
[----:B------:R-:W-:Y:S02]  /*cc60*/  @P1 STG.E.U16 desc[UR20][R134.64], R137 ;  /* 0x0000008986001986 */ /* 0x000fe4000c101514 */
[----:B------:R-:W-:Y:S01]  /*cc70*/  ISETP.GE.AND P1, PT, R73, UR45, PT ;  /* 0x0000002d49007c0c */ /* 0x000fe2000bf26270 */
[----:B------:R-:W1:Y:S01]  /*cc80*/  LDCU UR70, c[0x0][0x39c] ;  /* 0x00007380ff4677ac */ /* 0x000e620008000800 */
[----:B------:R-:W-:Y:S01]  /*cc90*/  PRMT R131, R193, 0x7632, R131 ;  /* 0x00007632c1837816 */ /* 0x000fe20000000083 */
[----:B------:R1:W-:Y:S01]  /*cca0*/  @P2 STG.E.U16 desc[UR20][R68.64], R193 ;  /* 0x000000c144002986 */ /* 0x0003e2000c101514 */
[----:B------:R-:W-:Y:S01]  /*ccb0*/  VIADD R73, R79, UR30 ;  /* 0x0000001e4f497c36 */ /* 0x000fe20008000000 */
[----:B------:R-:W-:Y:S01]  /*ccc0*/  ISETP.LT.AND P5, PT, R196, UR34, !P6 ;  /* 0x00000022c4007c0c */ /* 0x000fe2000f7a1270 */
[----:B------:R-:W2:Y:S01]  /*ccd0*/  LDCU UR48, c[0x0][0x398] ;  /* 0x00007300ff3077ac */ /* 0x000ea20008000800 */
[----:B------:R-:W-:Y:S01]  /*cce0*/  ISETP.LT.AND P6, PT, R3, UR52, !P6 ;  /* 0x0000003403007c0c */ /* 0x000fe2000f7c1270 */
[----:B0-----:R-:W-:Y:S01]  /*ccf0*/  IMAD.WIDE R132, R73, 0x2, R8 ;  /* 0x0000000249847825 */ /* 0x001fe200078e0208 */
        /* <DEDUP_REMOVED lines=8> */
[----:B------:R-:W1:Y:S01]  /*cd80*/  LDCU UR14, c[0x0][0x39c] ;  /* 0x00007380ff0e77ac */ /* 0x000e620008000800 */
[----:B------:R-:W1:Y:S01]  /*cd90*/  LDCU UR75, c[0x0][0x398] ;  /* 0x00007300ff4b77ac */ /* 0x000e620008000800 */
[----:B0-----:R-:W-:Y:S01]  /*cda0*/  IMAD.WIDE R68, R73, 0x2, R6 ;  /* 0x0000000249447825 */ /* 0x001fe200078e0206 */
[----:B------:R-:W-:-:S02]  /*cdb0*/  PRMT R131, R194, 0x7632, R131 ;  /* 0x00007632c2837816 */ /* 0x000fc40000000083 */
[----:B--2---:R-:W-:Y:S02]  /*cdc0*/  PRMT R134, R204, 0x7610, R134 ;  /* 0x00007610cc867816 */ /* 0x004fe40000000086 */
[----:B------:R-:W2:Y:S01]  /*cdd0*/  LDL.S16 R204, [R1] ;  /* 0x0000000001cc7983 */ /* 0x000ea20000100600 */
[----:B-----5:R-:W-:-:S03]  /*cde0*/  PRMT R135, R203, 0x7610, R135 ;  /* 0x00007610cb877816 */ /* 0x020fc60000000087 */
[----:B------:R0:W-:Y:S01]  /*cdf0*/  @P4 STG.E.U16 desc[UR20][R132.64], R134 ;  /* 0x0000008684004986 */ /* 0x0001e2000c101514 */
[----:B------:R-:W-:Y:S01]  /*ce00*/  ISETP.LT.AND P4, PT, R196, UR16, !P1 ;  /* 0x00000010c4007c0c */ /* 0x000fe2000cf81270 */
[----:B------:R-:W5:Y:S02]  /*ce10*/  LDCU UR16, c[0x0][0x398] ;  /* 0x00007300ff1077ac */ /* 0x000f640008000800 */
[----:B------:R1:W-:Y:S01]  /*ce20*/  @P3 STG.E.U16 desc[UR20][R68.64], R135 ;  /* 0x0000008744003986 */ /* 0x0003e2000c101514 */
[----:B------:R-:W-:Y:S01]  /*ce30*/  ISETP.GE.AND P3, PT, R79, UR46, PT ;  /* 0x0000002e4f007c0c */ /* 0x000fe2000bf66270 */
[C---:B------:R-:W-:Y:S02]  /*ce40*/  VIADD R79, R73.reuse, UR30 ;  /* 0x0000001e494f7c36 */ /* 0x040fe40008000000 */
[----:B------:R-:W2:Y:S01]  /*ce50*/  LDL.LU.S16 R203, [R1+0x2] ;  /* 0x0000020001cb7983 */ /* 0x000ea20000300600 */
[----:B0-----:R-:W-:Y:S01]  /*ce60*/  IMAD.WIDE R132, R73, 0x2, R70 ;  /* 0x0000000249847825 */ /* 0x001fe200078e0246 */
[----:B------:R-:W-:Y:S01]  /*ce70*/  ISETP.LT.AND P1, PT, R3, UR71, !P1 ;  /* 0x0000004703007c0c */ /* 0x000fe2000cf21270 */
[----:B------:R-:W0:Y:S02]  /*ce80*/  LDCU UR71, c[0x0][0x398] ;  /* 0x00007300ff4777ac */ /* 0x000e240008000800 */
[----:B-1----:R-:W-:Y:S01]  /*ce90*/  IMAD.WIDE R68, R73, 0x2, R4 ;  /* 0x0000000249447825 */ /* 0x002fe200078e0204 */
[----:B------:R1:W-:Y:S01]  /*cea0*/  @P5 STG.E.U16 desc[UR20][R132.64], R194 ;  /* 0x000000c284005986 */ /* 0x0003e2000c101514 */
[----:B------:R-:W0:Y:S01]  /*ceb0*/  LDCU UR46, c[0x0][0x398] ;  /* 0x00007300ff2e77ac */ /* 0x000e220008000800 */
[----:B---3--:R-:W-:Y:S01]  /*cec0*/  PRMT R136, R200, 0x7610, R136 ;  /* 0x00007610c8887816 */ /* 0x008fe20000000088 */
[----:B------:R-:W-:Y:S01]  /*ced0*/  IMAD.WIDE R134, R79, 0x2, R6 ;  /* 0x000000024f867825 */ /* 0x000fe200078e0206 */
[----:B------:R3:W-:Y:S01]  /*cee0*/  @P6 STG.E.U16 desc[UR20][R68.64], R131 ;  /* 0x0000008344006986 */ /* 0x0007e2000c101514 */
[----:B------:R-:W-:Y:S01]  /*cef0*/  ISETP.LT.AND P5, PT, R2, UR65, !P3 ;  /* 0x0000004102007c0c */ /* 0x000fe2000dfa1270 */
[----:B------:R-:W0:Y:S01]  /*cf00*/  LDCU UR65, c[0x0][0x39c] ;  /* 0x00007380ff4177ac */ /* 0x000e220008000800 */
[----:B------:R-:W-:Y:S01]  /*cf10*/  VIADD R73, R0, 0x41 ;  /* 0x0000004100497836 */ /* 0x000fe20000000000 */
[----:B----4-:R-:W-:Y:S01]  /*cf20*/  PRMT R137, R199, 0x7610, R137 ;  /* 0x00007610c7897816 */ /* 0x010fe20000000089 */
[----:B------:R-:W4:Y:S01]  /*cf30*/  LDL.S16 R200, [R1+0x4] ;  /* 0x0000040001c87983 */ /* 0x000f220000100600 */
[----:B-1----:R-:W-:-:S04]  /*cf40*/  IMAD.WIDE R132, R79, 0x2, R8 ;  /* 0x000000024f847825 */ /* 0x002fc800078e0208 */
[----:B---3--:R-:W-:Y:S01]  /*cf50*/  IMAD.WIDE R68, R79, 0x2, R70 ;  /* 0x000000024f447825 */ /* 0x008fe200078e0246 */
[----:B------:R1:W-:Y:S01]  /*cf60*/  @P2 STG.E.U16 desc[UR20][R132.64], R136 ;  /* 0x0000008884002986 */ /* 0x0003e2000c101514 */
[----:B------:R-:W-:Y:S01]  /*cf70*/  ISETP.LT.AND P6, PT, R197, UR74, !P3 ;  /* 0x0000004ac5007c0c */ /* 0x000fe2000dfc1270 */
[----:B------:R-:W3:Y:S02]  /*cf80*/  LDCU UR74, c[0x0][0x398] ;  /* 0x00007300ff4a77ac */ /* 0x000ee40008000800 */
[----:B------:R-:W-:Y:S01]  /*cf90*/  @P0 STG.E.U16 desc[UR20][R134.64], R137 ;  /* 0x0000008986000986 */ /* 0x000fe2000c101514 */
[----:B------:R-:W-:Y:S01]  /*cfa0*/  ISETP.GE.AND P0, PT, R73, UR64, PT ;  /* 0x0000004049007c0c */ /* 0x000fe2000bf06270 */
[----:B------:R-:W-:Y:S01]  /*cfb0*/  VIADD R73, R79, UR30 ;  /* 0x0000001e4f497c36 */ /* 0x000fe20008000000 */
[----:B------:R-:W-:Y:S01]  /*cfc0*/  PRMT R131, R195, 0x7632, R131 ;  /* 0x00007632c3837816 */ /* 0x000fe20000000083 */
[----:B------:R0:W-:Y:S01]  /*cfd0*/  @P4 STG.E.U16 desc[UR20][R68.64], R195 ;  /* 0x000000c344004986 */ /* 0x0001e2000c101514 */
[----:B------:R-:W-:Y:S01]  /*cfe0*/  ISETP.LT.AND P2, PT, R196, UR39, !P3 ;  /* 0x00000027c4007c0c */ /* 0x000fe2000df41270 */
[----:B------:R-:W2:Y:S01]  /*cff0*/  LDCU UR39, c[0x0][0x398] ;  /* 0x00007300ff2777ac */ /* 0x000ea20008000800 */
[----:B-1----:R-:W-:Y:S01]  /*d000*/  IMAD.WIDE R132, R73, 0x2, R8 ;  /* 0x0000000249847825 */ /* 0x002fe200078e0208 */
[----:B------:R-:W-:Y:S01]  /*d010*/  PRMT R136, R201, 0x7632, R136 ;  /* 0x00007632c9887816 */ /* 0x000fe20000000088 */
[----:B------:R-:W1:Y:S01]  /*d020*/  LDCU UR64, c[0x0][0x398] ;  /* 0x00007300ff4077ac */ /* 0x000e620008000800 */
[----:B------:R-:W-:Y:S01]  /*d030*/  F2FP.F16.F32.PACK_AB R16, R16, R80 ;  /* 0x000000501010723e */ /* 0x000fe200000000ff */
[----:B------:R-:W2:Y:S01]  /*d040*/  LDL.LU.S16 R199, [R1+0x6] ;  /* 0x0000060001c77983 */ /* 0x000ea20000300600 */
[----:B0-----:R-:W-:Y:S01]  /*d050*/  IMAD.WIDE R68, R79, 0x2, R4 ;  /* 0x000000024f447825 */ /* 0x001fe200078e0204 */
[----:B------:R-:W-:-:S04]  /*d060*/  PRMT R134, R198, 0x7632, R134 ;  /* 0x00007632c6867816 */ /* 0x000fc80000000086 */
[----:B------:R0:W-:Y:S01]  /*d070*/  @P1 STG.E.U16 desc[UR20][R68.64], R131 ;  /* 0x0000008344001986 */ /* 0x0001e2000c101514 */
[----:B------:R-:W-:Y:S01]  /*d080*/  VIADD R79, R0, 0x42 ;  /* 0x00000042004f7836 */ /* 0x000fe20000000000 */
[----:B------:R-:W-:Y:S01]  /*d090*/  ISETP.LT.AND P3, PT, R3, UR26, !P3 ;  /* 0x0000001a03007c0c */ /* 0x000fe2000df61270 */
[----:B------:R-:W1:Y:S01]  /*d0a0*/  LDCU UR26, c[0x0][0x398] ;  /* 0x00007300ff1a77ac */ /* 0x000e620008000800 */
[----:B------:R-:W-:Y:S01]  /*d0b0*/  ISETP.LT.AND P4, PT, R2, UR37, !P0 ;  /* 0x0000002502007c0c */ /* 0x000fe2000c781270 */
[----:B------:R3:W-:Y:S01]  /*d0c0*/  @P5 STG.E.U16 desc[UR20][R132.64], R198 ;  /* 0x000000c684005986 */ /* 0x0007e2000c101514 */
[----:B------:R-:W-:Y:S01]  /*d0d0*/  ISETP.LT.AND P1, PT, R197, UR35, !P0 ;  /* 0x00000023c5007c0c */ /* 0x000fe2000c721270 */
[----:B------:R-:W1:Y:S01]  /*d0e0*/  LDCU UR37, c[0x0][0x39c] ;  /* 0x00007380ff2577ac */ /* 0x000e620008000800 */
[C---:B0-----:R-:W-:Y:S01]  /*d0f0*/  IMAD.WIDE R68, R73.reuse, 0x2, R6 ;  /* 0x0000000249447825 */ /* 0x041fe200078e0206 */
[----:B------:R-:W-:Y:S01]  /*d100*/  PRMT R131, R72, 0x7610, R131 ;  /* 0x0000761048837816 */ /* 0x000fe20000000083 */
[----:B------:R-:W0:Y:S03]  /*d110*/  LDCU UR35, c[0x0][0x398] ;  /* 0x00007300ff2377ac */ /* 0x000e260008000800 */
[----:B------:R1:W-:Y:S01]  /*d120*/  @P6 STG.E.U16 desc[UR20][R68.64], R134 ;  /* 0x0000008644006986 */ /* 0x0003e2000c101514 */
[----:B---3--:R-:W-:Y:S01]  /*d130*/  IMAD.WIDE R132, R73, 0x2, R70 ;  /* 0x0000000249847825 */ /* 0x008fe200078e0246 */
[----:B------:R-:W-:Y:S01]  /*d140*/  ISETP.GE.AND P6, PT, R79, UR24, PT ;  /* 0x000000184f007c0c */ /* 0x000fe2000bfc6270 */
[----:B------:R-:W3:Y:S01]  /*d150*/  LDCU UR24, c[0x0][0x398] ;  /* 0x00007300ff1877ac */ /* 0x000ee20008000800 */
[----:B------:R-:W-:Y:S01]  /*d160*/  ISETP.LT.AND P5, PT, R196, UR66, !P0 ;  /* 0x00000042c4007c0c */ /* 0x000fe2000c7a1270 */
[----:B------:R-:W-:Y:S01]  /*d170*/  VIADD R79, R73, UR30 ;  /* 0x0000001e494f7c36 */ /* 0x000fe20008000000 */
[----:B------:R-:W-:Y:S01]  /*d180*/  PRMT R135, R72, 0x7632, R135 ;  /* 0x0000763248877816 */ /* 0x000fe20000000087 */
[----:B------:R0:W-:Y:S01]  /*d190*/  @P2 STG.E.U16 desc[UR20][R132.64], R131 ;  /* 0x0000008384002986 */ /* 0x0001e2000c101514 */
[----:B------:R-:W-:Y:S01]  /*d1a0*/  ISETP.LT.AND P0, PT, R3, UR68, !P0 ;  /* 0x0000004403007c0c */ /* 0x000fe2000c701270 */
[----:B------:R-:W2:Y:S01]  /*d1b0*/  LDCU UR66, c[0x0][0x398] ;  /* 0x00007300ff4277ac */ /* 0x000ea20008000800 */
[----:B-1----:R-:W-:Y:S01]  /*d1c0*/  IMAD.WIDE R68, R73, 0x2, R4 ;  /* 0x0000000249447825 */ /* 0x002fe200078e0204 */
[----:B------:R-:W-:Y:S01]  /*d1d0*/  ISETP.LT.AND P2, PT, R2, UR62, !P6 ;  /* 0x0000003e02007c0c */ /* 0x000fe2000f741270 */
[----:B------:R-:W1:Y:S02]  /*d1e0*/  LDCU UR68, c[0x0][0x398] ;  /* 0x00007300ff4477ac */ /* 0x000e640008000800 */
[C---:B------:R-:W-:Y:S01]  /*d1f0*/  IMAD.WIDE R72, R79.reuse, 0x2, R8 ;  /* 0x000000024f487825 */ /* 0x040fe200078e0208 */
[----:B------:R3:W-:Y:S01]  /*d200*/  @P3 STG.E.U16 desc[UR20][R68.64], R135 ;  /* 0x0000008744003986 */ /* 0x0007e2000c101514 */
[----:B------:R-:W1:Y:S02]  /*d210*/  LDCU UR62, c[0x0][0x39c] ;  /* 0x00007380ff3e77ac */ /* 0x000e640008000800 */
[C---:B0-----:R-:W-:Y:S01]  /*d220*/  IMAD.WIDE R132, R79.reuse, 0x2, R6 ;  /* 0x000000024f847825 */ /* 0x041fe200078e0206 */
[----:B------:R-:W-:Y:S03]  /*d230*/  @P4 STG.E.U16 desc[UR20][R72.64], R201 ;  /* 0x000000c948004986 */ /* 0x000fe6000c101514 */
[----:B------:R-:W-:Y:S01]  /*d240*/  VIADD R131, R0, 0x43 ;  /* 0x0000004300837836 */ /* 0x000fe20000000000 */
[----:B------:R0:W-:Y:S01]  /*d250*/  @P1 STG.E.U16 desc[UR20][R132.64], R136 ;  /* 0x0000008884001986 */ /* 0x0001e2000c101514 */
[----:B---3--:R-:W-:-:S03]  /*d260*/  IMAD.WIDE R68, R79, 0x2, R70 ;  /* 0x000000024f447825 */ /* 0x008fc600078e0246 */
[----:B------:R-:W-:Y:S01]  /*d270*/  ISETP.GE.AND P1, PT, R131, UR12, PT ;  /* 0x0000000c83007c0c */ /* 0x000fe2000bf26270 */
[----:B------:R-:W3:Y:S01]  /*d280*/  LDCU UR12, c[0x0][0x398] ;  /* 0x00007300ff0c77ac */ /* 0x000ee20008000800 */
[----:B------:R-:W-:Y:S01]  /*d290*/  ISETP.LT.AND P3, PT, R197, UR60, !P6 ;  /* 0x0000003cc5007c0c */ /* 0x000fe2000f761270 */
[----:B------:R-:W-:Y:S01]  /*d2a0*/  VIADD R131, R79, UR30 ;  /* 0x0000001e4f837c36 */ /* 0x000fe20008000000 */
[----:B------:R-:W-:Y:S01]  /*d2b0*/  ISETP.LT.AND P4, PT, R196, UR73, !P6 ;  /* 0x00000049c4007c0c */ /* 0x000fe2000f781270 */
[----:B------:R1:W-:Y:S01]  /*d2c0*/  @P5 STG.E.U16 desc[UR20][R68.64], R78 ;  /* 0x0000004e44005986 */ /* 0x0003e2000c101514 */
[----:B------:R-:W2:Y:S01]  /*d2d0*/  LDCU UR60, c[0x0][0x398] ;  /* 0x00007300ff3c77ac */ /* 0x000ea20008000800 */
[----:B0-----:R-:W-:Y:S01]  /*d2e0*/  PRMT R132, R78, 0x7632, R132 ;  /* 0x000076324e847816 */ /* 0x001fe20000000084 */
[----:B------:R-:W-:Y:S01]  /*d2f0*/  IMAD.WIDE R72, R131, 0x2, R8 ;  /* 0x0000000283487825 */ /* 0x000fe200078e0208 */
[----:B------:R-:W-:Y:S01]  /*d300*/  ISETP.LT.AND P6, PT, R3, UR67, !P6 ;  /* 0x0000004303007c0c */ /* 0x000fe2000f7c1270 */
[----:B------:R-:W0:Y:S01]  /*d310*/  LDCU UR73, c[0x0][0x398] ;  /* 0x00007300ff4977ac */ /* 0x000e220008000800 */
[----:B------:R-:W-:Y:S01]  /*d320*/  ISETP.LT.AND P5, PT, R2, UR59, !P1 ;  /* 0x0000003b02007c0c */ /* 0x000fe2000cfa1270 */
[----:B------:R-:W-:Y:S01]  /*d330*/  VIADD R133, R131, UR30 ;  /* 0x0000001e83857c36 */ /* 0x000fe20008000000 */
[----:B------:R-:W0:Y:S01]  /*d340*/  LDCU UR59, c[0x0][0x39c] ;  /* 0x00007380ff3b77ac */ /* 0x000e220008000800 */
[----:B-1----:R-:W-:Y:S01]  /*d350*/  IMAD.WIDE R68, R79, 0x2, R4 ;  /* 0x000000024f447825 */ /* 0x002fe200078e0204 */
[----:B------:R-:W-:Y:S01]  /*d360*/  PRMT R79, R202, 0x7632, R79 ;  /* 0x00007632ca4f7816 */ /* 0x000fe2000000004f */
[----:B------:R-:W1:Y:S03]  /*d370*/  LDCU UR67, c[0x0][0x398] ;  /* 0x00007300ff4377ac */ /* 0x000e660008000800 */
[----:B------:R0:W-:Y:S01]  /*d380*/  @P0 STG.E.U16 desc[UR20][R68.64], R132 ;  /* 0x0000008444000986 */ /* 0x0001e2000c101514 */
[----:B------:R-:W-:Y:S01]  /*d390*/  ISETP.LT.AND P0, PT, R197, UR4, !P1 ;  /* 0x00000004c5007c0c */ /* 0x000fe2000cf01270 */
[----:B------:R-:W-:Y:S01]  /*d3a0*/  VIADD R78, R0, 0x44 ;  /* 0x00000044004e7836 */ /* 0x000fe20000000000 */
[----:B------:R-:W-:Y:S01]  /*d3b0*/  F2FP.F16.F32.PACK_AB R17, R17, R81 ;  /* 0x000000511111723e */ /* 0x000fe200000000ff */
[----:B------:R1:W-:Y:S01]  /*d3c0*/  @P2 STG.E.U16 desc[UR20][R72.64], R202 ;  /* 0x000000ca48002986 */ /* 0x0003e2000c101514 */
[----:B------:R-:W-:Y:S01]  /*d3d0*/  ISETP.LT.AND P2, PT, R196, UR33, !P1 ;  /* 0x00000021c4007c0c */ /* 0x000fe2000cf41270 */
[----:B------:R-:W2:Y:S01]  /*d3e0*/  LDCU UR4, c[0x0][0x398] ;  /* 0x00007300ff0477ac */ /* 0x000ea20008000800 */
[----:B0-----:R-:W-:Y:S01]  /*d3f0*/  IMAD.WIDE R68, R131, 0x2, R6 ;  /* 0x0000000283447825 */ /* 0x001fe200078e0206 */
[----:B------:R-:W-:Y:S01]  /*d400*/  PRMT R132, R77, 0x7632, R132 ;  /* 0x000076324d847816 */ /* 0x000fe20000000084 */
[----:B------:R-:W0:Y:S02]  /*d410*/  LDCU UR33, c[0x0][0x398] ;  /* 0x00007300ff2177ac */ /* 0x000e240008000800 */
[----:B-1----:R-:W-:Y:S01]  /*d420*/  IMAD.WIDE R72, R131, 0x2, R70 ;  /* 0x0000000283487825 */ /* 0x002fe200078e0246 */
[----:B------:R1:W-:Y:S01]  /*d430*/  @P3 STG.E.U16 desc[UR20][R68.64], R79 ;  /* 0x0000004f44003986 */ /* 0x0003e2000c101514 */
[----:B------:R-:W-:Y:S01]  /*d440*/  ISETP.GE.AND P3, PT, R78, UR41, PT ;  /* 0x000000294e007c0c */ /* 0x000fe2000bf66270 */
[----:B------:R-:W0:Y:S02]  /*d450*/  LDCU UR41, c[0x0][0x398] ;  /* 0x00007300ff2977ac */ /* 0x000e240008000800 */
[----:B------:R3:W-:Y:S01]  /*d460*/  @P4 STG.E.U16 desc[UR20][R72.64], R77 ;  /* 0x0000004d48004986 */ /* 0x0007e2000c101514 */
[----:B------:R-:W-:Y:S01]  /*d470*/  ISETP.LT.AND P1, PT, R3, UR31, !P1 ;  /* 0x0000001f03007c0c */ /* 0x000fe2000cf21270 */
[----:B------:R-:W0:Y:S01]  /*d480*/  LDCU UR31, c[0x0][0x398] ;  /* 0x00007300ff1f77ac */ /* 0x000e220008000800 */
[----:B------:R-:W-:Y:S01]  /*d490*/  ISETP.LT.AND P4, PT, R2, UR57, !P3 ;  /* 0x0000003902007c0c */ /* 0x000fe2000df81270 */
[----:B------:R-:W0:Y:S01]  /*d4a0*/  LDCU UR57, c[0x0][0x39c] ;  /* 0x00007380ff3977ac */ /* 0x000e220008000800 */
[----:B-1----:R-:W-:Y:S01]  /*d4b0*/  IMAD.WIDE R68, R131, 0x2, R4 ;  /* 0x0000000283447825 */ /* 0x002fe200078e0204 */
[----:B------:R-:W-:-:S03]  /*d4c0*/  PRMT R131, R205, 0x7632, R131 ;  /* 0x00007632cd837816 */ /* 0x000fc60000000083 */
[C---:B---3--:R-:W-:Y:S01]  /*d4d0*/  IMAD.WIDE R72, R133.reuse, 0x2, R8 ;  /* 0x0000000285487825 */ /* 0x048fe200078e0208 */
[----:B------:R1:W-:Y:S03]  /*d4e0*/  @P6 STG.E.U16 desc[UR20][R68.64], R132 ;  /* 0x0000008444006986 */ /* 0x0003e6000c101514 */
[C---:B------:R-:W-:Y:S01]  /*d4f0*/  IMAD.WIDE R78, R133.reuse, 0x2, R6 ;  /* 0x00000002854e7825 */ /* 0x040fe200078e0206 */
[----:B------:R3:W-:Y:S03]  /*d500*/  @P5 STG.E.U16 desc[UR20][R72.64], R205 ;  /* 0x000000cd48005986 */ /* 0x0007e6000c101514 */
[----:B------:R-:W-:Y:S01]  /*d510*/  VIADD R77, R0, 0x45 ;  /* 0x00000045004d7836 */ /* 0x000fe20000000000 */
[----:B------:R0:W-:Y:S01]  /*d520*/  @P0 STG.E.U16 desc[UR20][R78.64], R131 ;  /* 0x000000834e000986 */ /* 0x0001e2000c101514 */
[----:B-1----:R-:W-:-:S03]  /*d530*/  IMAD.WIDE R68, R133, 0x2, R70 ;  /* 0x0000000285447825 */ /* 0x002fc600078e0246 */
[----:B------:R-:W-:Y:S01]  /*d540*/  ISETP.GE.AND P0, PT, R77, UR61, PT ;  /* 0x0000003d4d007c0c */ /* 0x000fe2000bf06270 */
[----:B------:R-:W1:Y:S01]  /*d550*/  LDCU UR61, c[0x0][0x398] ;  /* 0x00007300ff3d77ac */ /* 0x000e620008000800 */
[----:B------:R-:W-:Y:S01]  /*d560*/  ISETP.LT.AND P6, PT, R197, UR44, !P3 ;  /* 0x0000002cc5007c0c */ /* 0x000fe2000dfc1270 */
[----:B------:R-:W-:Y:S01]  /*d570*/  VIADD R77, R133, UR30 ;  /* 0x0000001e854d7c36 */ /* 0x000fe20008000000 */
[----:B------:R-:W-:Y:S01]  /*d580*/  ISETP.LT.AND P5, PT, R196, UR69, !P3 ;  /* 0x00000045c4007c0c */ /* 0x000fe2000dfa1270 */
[----:B------:R5:W-:Y:S01]  /*d590*/  @P2 STG.E.U16 desc[UR20][R68.64], R76 ;  /* 0x0000004c44002986 */ /* 0x000be2000c101514 */
[----:B------:R-:W-:Y:S01]  /*d5a0*/  PRMT R132, R209, 0x7632, R132 ;  /* 0x00007632d1847816 */ /* 0x000fe20000000084 */
[----:B---3--:R-:W-:Y:S01]  /*d5b0*/  IMAD.WIDE R72, R77, 0x2, R8 ;  /* 0x000000024d487825 */ /* 0x008fe200078e0208 */
[----:B0-----:R-:W-:Y:S01]  /*d5c0*/  PRMT R78, R76, 0x7632, R78 ;  /* 0x000076324c4e7816 */ /* 0x001fe2000000004e */
[----:B------:R-:W0:Y:S01]  /*d5d0*/  LDCU UR44, c[0x0][0x398] ;  /* 0x00007300ff2c77ac */ /* 0x000e220008000800 */
[----:B------:R-:W-:-:S02]  /*d5e0*/  ISETP.LT.AND P3, PT, R3, UR22, !P3 ;  /* 0x0000001603007c0c */ /* 0x000fc4000df61270 */
[----:B------:R-:W-:Y:S02]  /*d5f0*/  ISETP.LT.AND P2, PT, R2, UR40, !P0 ;  /* 0x0000002802007c0c */ /* 0x000fe4000c741270 */
[----:B------:R-:W-:Y:S01]  /*d600*/  PRMT R131, R206, 0x7632, R131 ;  /* 0x00007632ce837816 */ /* 0x000fe20000000083 */
[----:B------:R-:W-:Y:S01]  /*d610*/  VIADD R79, R77, UR30 ;  /* 0x0000001e4d4f7c36 */ /* 0x000fe20008000000 */
[----:B------:R-:W3:Y:S01]  /*d620*/  LDCU UR40, c[0x0][0x39c] ;  /* 0x00007380ff2877ac */ /* 0x000ee20008000800 */
[----:B-----5:R-:W-:Y:S01]  /*d630*/  IMAD.WIDE R68, R133, 0x2, R4 ;  /* 0x0000000285447825 */ /* 0x020fe200078e0204 */
[----:B------:R-:W-:Y:S02]  /*d640*/  F2FP.F16.F32.PACK_AB R18, R18, R82 ;  /* 0x000000521212723e */ /* 0x000fe400000000ff */
[----:B------:R-:W-:Y:S01]  /*d650*/  F2FP.F16.F32.PACK_AB R83, R19, R83 ;  /* 0x000000531353723e */ /* 0x000fe200000000ff */
[----:B------:R-:W-:Y:S01]  /*d660*/  VIADD R76, R0, 0x46 ;  /* 0x00000046004c7836 */ /* 0x000fe20000000000 */
[----:B------:R5:W-:Y:S01]  /*d670*/  @P1 STG.E.U16 desc[UR20][R68.64], R78 ;  /* 0x0000004e44001986 */ /* 0x000be2000c101514 */
[----:B------:R-:W-:Y:S01]  /*d680*/  ISETP.LT.AND P1, PT, R197, UR28, !P0 ;  /* 0x0000001cc5007c0c */ /* 0x000fe2000c721270 */
[----:B------:R-:W0:Y:S02]  /*d690*/  LDCU UR69, c[0x0][0x398] ;  /* 0x00007300ff4577ac */ /* 0x000e240008000800 */
[----:B------:R1:W-:Y:S01]  /*d6a0*/  @P4 STG.E.U16 desc[UR20][R72.64], R206 ;  /* 0x000000ce48004986 */ /* 0x0003e2000c101514 */
[----:B------:R-:W-:Y:S01]  /*d6b0*/  ISETP.LT.AND P4, PT, R196, UR42, !P0 ;  /* 0x0000002ac4007c0c */ /* 0x000fe2000c781270 */
[----:B------:R-:W0:Y:S01]  /*d6c0*/  LDCU UR22, c[0x0][0x398] ;  /* 0x00007300ff1677ac */ /* 0x000e220008000800 */
[----:B-----5:R-:W-:Y:S01]  /*d6d0*/  IMAD.WIDE R68, R77, 0x2, R6 ;  /* 0x000000024d447825 */ /* 0x020fe200078e0206 */
[----:B------:R-:W-:Y:S01]  /*d6e0*/  PRMT R78, R75, 0x7632, R78 ;  /* 0x000076324b4e7816 */ /* 0x000fe2000000004e */
[----:B------:R-:W5:Y:S02]  /*d6f0*/  LDCU UR28, c[0x0][0x398] ;  /* 0x00007300ff1c77ac */ /* 0x000f640008000800 */
        /* <DEDUP_REMOVED lines=10> */
[----:B------:R-:W-:Y:S01]  /*d7a0*/  PRMT R131, R213, 0x7632, R131 ;  /* 0x00007632d5837816 */ /* 0x000fe20000000083 */
[----:B------:R-:W1:Y:S02]  /*d7b0*/  LDCU UR38, c[0x0][0x398] ;  /* 0x00007300ff2677ac */ /* 0x000e640008000800 */
[C---:B---3--:R-:W-:Y:S01]  /*d7c0*/  IMAD.WIDE R72, R79.reuse, 0x2, R8 ;  /* 0x000000024f487825 */ /* 0x048fe200078e0208 */
[----:B------:R3:W-:Y:S03]  /*d7d0*/  @P3 STG.E.U16 desc[UR20][R68.64], R78 ;  /* 0x0000004e44003986 */ /* 0x0007e6000c101514 */
[C---:B------:R-:W-:Y:S01]  /*d7e0*/  IMAD.WIDE R76, R79.reuse, 0x2, R6 ;  /* 0x000000024f4c7825 */ /* 0x040fe200078e0206 */
[----:B------:R0:W-:Y:S03]  /*d7f0*/  @P2 STG.E.U16 desc[UR20][R72.64], R209 ;  /* 0x000000d148002986 */ /* 0x0001e6000c101514 */
        /* <DEDUP_REMOVED lines=9> */
[----:B------:R-:W-:Y:S01]  /*d890*/  PRMT R78, R10, 0x7632, R78 ;  /* 0x000076320a4e7816 */ /* 0x000fe2000000004e */
[----:B0-----:R-:W-:Y:S01]  /*d8a0*/  IMAD.WIDE R72, R75, 0x2, R8 ;  /* 0x000000024b487825 */ /* 0x001fe200078e0208 */
[----:B------:R-:W-:Y:S01]  /*d8b0*/  PRMT R76, R74, 0x7632, R76 ;  /* 0x000076324a4c7816 */ /* 0x000fe2000000004c */
[----:B------:R-:W0:Y:S01]  /*d8c0*/  LDCU UR47, c[0x0][0x398] ;  /* 0x00007300ff2f77ac */ /* 0x000e220008000800 */
[----:B------:R-:W-:-:S02]  /*d8d0*/  ISETP.LT.AND P6, PT, R3, UR36, !P6 ;  /* 0x0000002403007c0c */ /* 0x000fc4000f7c1270 */
[----:B------:R-:W-:Y:S01]  /*d8e0*/  ISETP.LT.AND P4, PT, R2, UR76, !P1 ;  /* 0x0000004c02007c0c */ /* 0x000fe2000cf81270 */
        /* <DEDUP_REMOVED lines=10> */
[C---:B------:R-:W-:Y:S01]  /*d990*/  VIADD R79, R75.reuse, UR30 ;  /* 0x0000001e4b4f7c36 */ /* 0x040fe20008000000 */
[----:B------:R-:W2:Y:S01]  /*d9a0*/  LDCU UR36, c[0x0][0x398] ;  /* 0x00007300ff2477ac */ /* 0x000ea20008000800 */
[----:B0-----:R-:W-:Y:S01]  /*d9b0*/  IMAD.WIDE R68, R75, 0x2, R6 ;  /* 0x000000024b447825 */ /* 0x001fe200078e0206 */
[----:B------:R-:W-:Y:S01]  /*d9c0*/  F2FP.F16.F32.PACK_AB R21, R21, R85 ;  /* 0x000000551515723e */ /* 0x000fe200000000ff */
[----:B------:R-:W0:Y:S02]  /*d9d0*/  LDCU UR51, c[0x0][0x398] ;  /* 0x00007300ff3377ac */ /* 0x000e240008000800 */
[----:B-1----:R-:W-:Y:S01]  /*d9e0*/  IMAD.WIDE R72, R75, 0x2, R70 ;  /* 0x000000024b487825 */ /* 0x002fe200078e0246 */
[----:B------:R1:W-:Y:S01]  /*d9f0*/  @P3 STG.E.U16 desc[UR20][R68.64], R77 ;  /* 0x0000004d44003986 */ /* 0x0003e2000c101514 */
[----:B------:R-:W-:Y:S01]  /*da00*/  ISETP.LT.AND P1, PT, R3, UR63, !P1 ;  /* 0x0000003f03007c0c */ /* 0x000fe2000cf21270 */
[----:B------:R-:W0:Y:S01]  /*da10*/  LDCU UR58, c[0x0][0x398] ;  /* 0x00007300ff3a77ac */ /* 0x000e220008000800 */
[----:B------:R-:W-:Y:S01]  /*da20*/  ISETP.GE.AND P3, PT, R74, UR10, PT ;  /* 0x0000000a4a007c0c */ /* 0x000fe2000bf66270 */
[----:B------:R3:W-:Y:S01]  /*da30*/  @P2 STG.E.U16 desc[UR20][R72.64], R10 ;  /* 0x0000000a48002986 */ /* 0x0007e2000c101514 */
[----:B------:R-:W-:Y:S01]  /*da40*/  F2FP.F16.F32.PACK_AB R22, R22, R86 ;  /* 0x000000561616723e */ /* 0x000fe200000000ff */
[----:B------:R-:W0:Y:S01]  /*da50*/  LDCU UR63, c[0x0][0x398] ;  /* 0x00007300ff3f77ac */ /* 0x000e220008000800 */
[----:B-1----:R-:W-:Y:S01]  /*da60*/  IMAD.WIDE R68, R75, 0x2, R4 ;  /* 0x000000024b447825 */ /* 0x002fe200078e0204 */
[----:B------:R-:W1:Y:S03]  /*da70*/  LDCU UR10, c[0x0][0x398] ;  /* 0x00007300ff0a77ac */ /* 0x000e660008000800 */
[C---:B---3--:R-:W-:Y:S01]  /*da80*/  IMAD.WIDE R72, R79.reuse, 0x2, R8 ;  /* 0x000000024f487825 */ /* 0x048fe200078e0208 */
[----:B------:R-:W-:Y:S03]  /*da90*/  @P6 STG.E.U16 desc[UR20][R68.64], R78 ;  /* 0x0000004e44006986 */ /* 0x000fe6000c101514 */
[----:B------:R-:W-:Y:S01]  /*daa0*/  IMAD.WIDE R74, R79, 0x2, R6 ;  /* 0x000000024f4a7825 */ /* 0x000fe200078e0206 */
[----:B------:R-:W-:-:S03]  /*dab0*/  ISETP.LT.AND P2, PT, R2, UR55, !P3 ;  /* 0x0000003702007c0c */ /* 0x000fc6000df41270 */
[----:B------:R-:W-:Y:S02]  /*dac0*/  VIADD R10, R0, 0x49 ;  /* 0x00000049000a7836 */ /* 0x000fe40000000000 */
[----:B------:R-:W-:Y:S01]  /*dad0*/  IMAD.WIDE R76, R79, 0x2, R70 ;  /* 0x000000024f4c7825 */ /* 0x000fe200078e0246 */
[----:B------:R3:W-:Y:S01]  /*dae0*/  @P4 STG.E.U16 desc[UR20][R72.64], R213 ;  /* 0x000000d548004986 */ /* 0x0007e2000c101514 */
[----:B------:R-:W-:Y:S01]  /*daf0*/  ISETP.LT.AND P6, PT, R197, UR50, !P3 ;  /* 0x00000032c5007c0c */ /* 0x000fe2000dfc1270 */
[----:B------:R-:W0:Y:S01]  /*db00*/  LDCU UR55, c[0x0][0x39c] ;  /* 0x00007380ff3777ac */ /* 0x000e220008000800 */
[----:B------:R-:W-:Y:S01]  /*db10*/  ISETP.GE.AND P4, PT, R10, UR18, PT ;  /* 0x000000120a007c0c */ /* 0x000fe2000bf86270 */
[----:B------:R1:W-:Y:S01]  /*db20*/  @P0 STG.E.U16 desc[UR20][R74.64], R131 ;  /* 0x000000834a000986 */ /* 0x0003e2000c101514 */
[----:B------:R-:W0:Y:S03]  /*db30*/  LDCU UR50, c[0x0][0x398] ;  /* 0x00007300ff3277ac */ /* 0x000e260008000800 */
[----:B------:R4:W-:Y:S01]  /*db40*/  @P5 STG.E.U16 desc[UR20][R76.64], R11 ;  /* 0x0000000b4c005986 */ /* 0x0009e2000c101514 */
[----:B------:R-:W-:Y:S01]  /*db50*/  ISETP.LT.AND P0, PT, R196, UR9, !P3 ;  /* 0x00000009c4007c0c */ /* 0x000fe2000df01270 */
[----:B------:R-:W0:Y:S01]  /*db60*/  LDCU UR9, c[0x0][0x398] ;  /* 0x00007300ff0977ac */ /* 0x000e220008000800 */
[----:B---3--:R-:W-:-:S02]  /*db70*/  VIADD R73, R79, UR30 ;  /* 0x0000001e4f497c36 */ /* 0x008fc40008000000 */
[----:B------:R-:W-:Y:S01]  /*db80*/  VIADD R72, R0, 0x4a ;  /* 0x0000004a00487836 */ /* 0x000fe20000000000 */
[----:B------:R-:W3:Y:S01]  /*db90*/  LDCU UR18, c[0x0][0x398] ;  /* 0x00007300ff1277ac */ /* 0x000ee20008000800 */
[----:B-1----:R-:W-:Y:S01]  /*dba0*/  PRMT R75, R11, 0x7632, R75 ;  /* 0x000076320b4b7816 */ /* 0x002fe2000000004b */
[----:B----4-:R-:W-:Y:S01]  /*dbb0*/  IMAD.WIDE R10, R79, 0x2, R4 ;  /* 0x000000024f0a7825 */ /* 0x010fe200078e0204 */
[----:B------:R-:W-:Y:S01]  /*dbc0*/  ISETP.LT.AND P3, PT, R3, UR56, !P3 ;  /* 0x0000003803007c0c */ /* 0x000fe2000df61270 */
[----:B------:R-:W1:Y:S02]  /*dbd0*/  LDCU UR56, c[0x0][0x398] ;  /* 0x00007300ff3877ac */ /* 0x000e640008000800 */
[----:B------:R-:W-:Y:S01]  /*dbe0*/  IMAD.WIDE R68, R73, 0x2, R8 ;  /* 0x0000000249447825 */ /* 0x000fe200078e0208 */
[----:B------:R4:W-:Y:S01]  /*dbf0*/  @P1 STG.E.U16 desc[UR20][R10.64], R75 ;  /* 0x0000004b0a001986 */ /* 0x0009e2000c101514 */
[----:B------:R-:W-:Y:S01]  /*dc00*/  ISETP.LT.AND P5, PT, R2, UR72, !P4 ;  /* 0x0000004802007c0c */ /* 0x000fe2000e7a1270 */
[----:B------:R-:W0:Y:S01]  /*dc10*/  LDCU UR72, c[0x0][0x39c] ;  /* 0x00007380ff4877ac */ /* 0x000e220008000800 */
[----:B------:R-:W-:Y:S01]  /*dc20*/  ISETP.LT.AND P1, PT, R197, UR53, !P4 ;  /* 0x00000035c5007c0c */ /* 0x000fe2000e721270 */
[----:B------:R1:W-:Y:S01]  /*dc30*/  @P2 STG.E.U16 desc[UR20][R68.64], R214 ;  /* 0x000000d644002986 */ /* 0x0003e2000c101514 */
[----:B------:R-:W-:Y:S01]  /*dc40*/  ISETP.LT.AND P2, PT, R196, UR49, !P4 ;  /* 0x00000031c4007c0c */ /* 0x000fe2000e741270 */
[C---:B------:R-:W-:Y:S01]  /*dc50*/  VIADD R77, R73.reuse, UR30 ;  /* 0x0000001e494d7c36 */ /* 0x040fe20008000000 */
[----:B----4-:R-:W-:Y:S01]  /*dc60*/  PRMT R11, R214, 0x7632, R11 ;  /* 0x00007632d60b7816 */ /* 0x010fe2000000000b */
[C---:B------:R-:W-:Y:S01]  /*dc70*/  IMAD.WIDE R74, R73.reuse, 0x2, R6 ;  /* 0x00000002494a7825 */ /* 0x040fe200078e0206 */
[----:B------:R-:W-:Y:S01]  /*dc80*/  PRMT R76, R12, 0x7632, R76 ;  /* 0x000076320c4c7816 */ /* 0x000fe2000000004c */
[----:B------:R-:W4:Y:S03]  /*dc90*/  LDCU UR53, c[0x0][0x398] ;  /* 0x00007300ff3577ac */ /* 0x000f260008000800 */
[----:B------:R0:W-:Y:S01]  /*dca0*/  @P6 STG.E.U16 desc[UR20][R74.64], R11 ;  /* 0x0000000b4a006986 */ /* 0x0001e2000c101514 */
[----:B-1----:R-:W-:Y:S01]  /*dcb0*/  IMAD.WIDE R68, R73, 0x2, R4 ;  /* 0x0000000249447825 */ /* 0x002fe200078e0204 */
[----:B------:R-:W-:Y:S01]  /*dcc0*/  ISETP.GE.AND P6, PT, R72, UR70, PT ;  /* 0x0000004648007c0c */ /* 0x000fe2000bfc6270 */
[----:B------:R-:W1:Y:S01]  /*dcd0*/  LDCU UR49, c[0x0][0x398] ;  /* 0x00007300ff3177ac */ /* 0x000e620008000800 */
[----:B------:R-:W-:Y:S01]  /*dce0*/  ISETP.LT.AND P4, PT, R3, UR54, !P4 ;  /* 0x0000003603007c0c */ /* 0x000fe2000e781270 */
[----:B------:R-:W-:Y:S01]  /*dcf0*/  VIADD R79, R77, UR30 ;  /* 0x0000001e4d4f7c36 */ /* 0x000fe20008000000 */
[----:B------:R-:W-:Y:S01]  /*dd00*/  F2FP.F16.F32.PACK_AB R23, R23, R87 ;  /* 0x000000571717723e */ /* 0x000fe200000000ff */
[----:B------:R-:W1:Y:S01]  /*dd10*/  LDCU UR54, c[0x0][0x398] ;  /* 0x00007300ff3677ac */ /* 0x000e620008000800 */
[----:B------:R-:W-:Y:S01]  /*dd20*/  F2FP.F16.F32.PACK_AB R24, R24, R88 ;  /* 0x000000581818723e */ /* 0x000fe200000000ff */
[----:B------:R-:W1:Y:S01]  /*dd30*/  LDCU UR70, c[0x0][0x398] ;  /* 0x00007300ff4677ac */ /* 0x000e620008000800 */
[----:B0-----:R-:W-:Y:S01]  /*dd40*/  PRMT R75, R12, 0x7610, R75 ;  /* 0x000076100c4b7816 */ /* 0x001fe2000000004b */
[----:B------:R-:W-:-:S04]  /*dd50*/  IMAD.WIDE R10, R73, 0x2, R70 ;  /* 0x00000002490a7825 */ /* 0x000fc800078e0246 */
[C---:B------:R-:W-:Y:S01]  /*dd60*/  IMAD.WIDE R72, R77.reuse, 0x2, R8 ;  /* 0x000000024d487825 */ /* 0x040fe200078e0208 */
[----:B------:R0:W-:Y:S04]  /*dd70*/  @P0 STG.E.U16 desc[UR20][R10.64], R75 ;  /* 0x0000004b0a000986 */ /* 0x0001e8000c101514 */
[----:B------:R1:W-:Y:S01]  /*dd80*/  @P3 STG.E.U16 desc[UR20][R68.64], R76 ;  /* 0x0000004c44003986 */ /* 0x0003e2000c101514 */
[----:B------:R-:W-:Y:S01]  /*dd90*/  VIADD R12, R0, 0x4b ;  /* 0x0000004b000c7836 */ /* 0x000fe20000000000 */
[----:B------:R-:W-:Y:S01]  /*dda0*/  ISETP.LT.AND P0, PT, R2, UR48, !P6 ;  /* 0x0000003002007c0c */ /* 0x000fe2000f701270 */
[----:B------:R-:W2:Y:S01]  /*ddb0*/  LDCU UR48, c[0x0][0x39c] ;  /* 0x00007380ff3077ac */ /* 0x000ea20008000800 */
[----:B------:R3:W-:Y:S01]  /*ddc0*/  @P5 STG.E.U16 desc[UR20][R72.64], R217 ;  /* 0x000000d948005986 */ /* 0x0007e2000c101514 */
[----:B0-----:R-:W-:Y:S01]  /*ddd0*/  IMAD.WIDE R74, R77, 0x2, R6 ;  /* 0x000000024d4a7825 */ /* 0x001fe200078e0206 */
[----:B-1----:R-:W-:-:S03]  /*dde0*/  PRMT R69, R217, 0x7632, R69 ;  /* 0x00007632d9457816 */ /* 0x002fc60000000045 */
[----:B------:R-:W-:Y:S01]  /*ddf0*/  IMAD.WIDE R10, R77, 0x2, R70 ;  /* 0x000000024d0a7825 */ /* 0x000fe200078e0246 */
[----:B------:R-:W-:Y:S01]  /*de00*/  ISETP.LT.AND P3, PT, R197, UR34, !P6 ;  /* 0x00000022c5007c0c */ /* 0x000fe2000f761270 */
[----:B------:R-:W0:Y:S01]  /*de10*/  LDCU UR34, c[0x0][0x398] ;  /* 0x00007300ff2277ac */ /* 0x000e220008000800 */
[----:B------:R1:W-:Y:S01]  /*de20*/  @P1 STG.E.U16 desc[UR20][R74.64], R69 ;  /* 0x000000454a001986 */ /* 0x0003e2000c101514 */
[----:B------:R-:W-:Y:S01]  /*de30*/  ISETP.LT.AND P5, PT, R196, UR52, !P6 ;  /* 0x00000034c4007c0c */ /* 0x000fe2000f7a1270 */
[----:B---3--:R-:W-:Y:S01]  /*de40*/  VIADD R73, R0, 0x4c ;  /* 0x0000004c00497836 */ /* 0x008fe20000000000 */
[----:B------:R-:W-:Y:S01]  /*de50*/  ISETP.GE.AND P1, PT, R12, UR14, PT ;  /* 0x0000000e0c007c0c */ /* 0x000fe2000bf26270 */
[----:B------:R3:W-:Y:S01]  /*de60*/  @P2 STG.E.U16 desc[UR20][R10.64], R13 ;  /* 0x0000000d0a002986 */ /* 0x0007e2000c101514 */
[----:B------:R-:W-:Y:S01]  /*de70*/  VIADD R72, R0, 0x4d ;  /* 0x0000004d00487836 */ /* 0x000fe20000000000 */
[----:B------:R-:W-:Y:S01]  /*de80*/  ISETP.LT.AND P6, PT, R3, UR45, !P6 ;  /* 0x0000002d03007c0c */ /* 0x000fe2000f7c1270 */
[----:B------:R-:W0:Y:S01]  /*de90*/  LDCU UR52, c[0x0][0x398] ;  /* 0x00007300ff3477ac */ /* 0x000e220008000800 */
[----:B------:R-:W-:-:S02]  /*dea0*/  ISETP.GE.AND P2, PT, R73, UR65, PT ;  /* 0x0000004149007c0c */ /* 0x000fc4000bf46270 */
[----:B------:R-:W-:Y:S01]  /*deb0*/  F2FP.F16.F32.PACK_AB R25, R25, R89 ;  /* 0x000000591919723e */ /* 0x000fe200000000ff */
[----:B------:R-:W0:Y:S01]  /*dec0*/  LDCU UR14, c[0x0][0x398] ;  /* 0x00007300ff0e77ac */ /* 0x000e220008000800 */
[----:B-1----:R-:W-:Y:S01]  /*ded0*/  IMAD.WIDE R68, R79, 0x2, R8 ;  /* 0x000000024f447825 */ /* 0x002fe200078e0208 */
[----:B------:R-:W1:Y:S01]  /*dee0*/  LDCU UR65, c[0x0][0x398] ;  /* 0x00007300ff4177ac */ /* 0x000e620008000800 */
[----:B---3--:R-:W-:Y:S02]  /*def0*/  PRMT R11, R13, 0x7632, R11 ;  /* 0x000076320d0b7816 */ /* 0x008fe4000000000b */
[----:B------:R-:W-:Y:S01]  /*df00*/  IMAD.WIDE R12, R77, 0x2, R4 ;  /* 0x000000024d0c7825 */ /* 0x000fe200078e0204 */
[----:B------:R-:W3:Y:S04]  /*df10*/  LDCU UR45, c[0x0][0x398] ;  /* 0x00007300ff2d77ac */ /* 0x000ee80008000800 */
[----:B------:R0:W-:Y:S01]  /*df20*/  @P4 STG.E.U16 desc[UR20][R12.64], R11 ;  /* 0x0000000b0c004986 */ /* 0x0001e2000c101514 */
[----:B------:R-:W-:Y:S01]  /*df30*/  ISETP.GE.AND P4, PT, R72, UR37, PT ;  /* 0x0000002548007c0c */ /* 0x000fe2000bf86270 */
[C---:B------:R-:W-:Y:S01]  /*df40*/  IMAD.WIDE R72, R79.reuse, 0x2, R70 ;  /* 0x000000024f487825 */ /* 0x040fe200078e0246 */
[----:B------:R-:W1:Y:S01]  /*df50*/  LDCU UR37, c[0x0][0x39c] ;  /* 0x00007380ff2577ac */ /* 0x000e620008000800 */
[----:B------:R-:W-:Y:S01]  /*df60*/  @P0 STG.E.U16 desc[UR20][R68.64], R218 ;  /* 0x000000da44000986 */ /* 0x000fe2000c101514 */
[----:B0-----:R-:W-:Y:S01]  /*df70*/  PRMT R13, R218, 0x7632, R13 ;  /* 0x00007632da0d7816 */ /* 0x001fe2000000000d */
[----:B------:R-:W-:-:S05]  /*df80*/  IMAD.WIDE R10, R79, 0x2, R6 ;  /* 0x000000024f0a7825 */ /* 0x000fca00078e0206 */
[----:B------:R0:W-:Y:S04]  /*df90*/  @P3 STG.E.U16 desc[UR20][R10.64], R13 ;  /* 0x0000000d0a003986 */ /* 0x0001e8000c101514 */
[----:B------:R1:W-:Y:S01]  /*dfa0*/  @P5 STG.E.U16 desc[UR20][R72.64], R14 ;  /* 0x0000000e48005986 */ /* 0x0003e2000c101514 */
[----:B------:R-:W-:Y:S01]  /*dfb0*/  ISETP.LT.AND P5, PT, R2, UR75, !P1 ;  /* 0x0000004b02007c0c */ /* 0x000fe2000cfa1270 */
[----:B------:R-:W-:Y:S01]  /*dfc0*/  VIADD R75, R79, UR30 ;  /* 0x0000001e4f4b7c36 */ /* 0x000fe20008000000 */
[----:B------:R-:W-:Y:S01]  /*dfd0*/  ISETP.LT.AND P3, PT, R197, UR16, !P1 ;  /* 0x00000010c5007c0c */ /* 0x000fe2000cf61270 */
[----:B------:R-:W-:Y:S01]  /*dfe0*/  VIADD R74, R0, 0x4e ;  /* 0x0000004e004a7836 */ /* 0x000fe20000000000 */
[----:B------:R-:W2:Y:S01]  /*dff0*/  LDCU UR16, c[0x0][0x398] ;  /* 0x00007300ff1077ac */ /* 0x000ea20008000800 */
[----:B0-----:R-:W-:Y:S01]  /*e000*/  PRMT R11, R14, 0x7632, R11 ;  /* 0x000076320e0b7816 */ /* 0x001fe2000000000b */
[----:B------:R-:W-:Y:S01]  /*e010*/  IMAD.WIDE R12, R79, 0x2, R4 ;  /* 0x000000024f0c7825 */ /* 0x000fe200078e0204 */
[----:B------:R-:W-:Y:S01]  /*e020*/  F2FP.F16.F32.PACK_AB R26, R26, R90 ;  /* 0x0000005a1a1a723e */ /* 0x000fe200000000ff */
[----:B------:R-:W0:Y:S02]  /*e030*/  LDCU UR75, c[0x0][0x398] ;  /* 0x00007300ff4b77ac */ /* 0x000e240008000800 */
[----:B------:R-:W-:Y:S01]  /*e040*/  IMAD.WIDE R68, R75, 0x2, R8 ;  /* 0x000000024b447825 */ /* 0x000fe200078e0208 */
[----:B------:R2:W-:Y:S01]  /*e050*/  @P6 STG.E.U16 desc[UR20][R12.64], R11 ;  /* 0x0000000b0c006986 */ /* 0x0005e2000c101514 */
[----:B------:R-:W-:Y:S01]  /*e060*/  ISETP.LT.AND P6, PT, R196, UR71, !P1 ;  /* 0x00000047c4007c0c */ /* 0x000fe2000cfc1270 */
[----:B------:R-:W0:Y:S01]  /*e070*/  LDCU UR71, c[0x0][0x398] ;  /* 0x00007300ff4777ac */ /* 0x000e220008000800 */
[----:B------:R-:W-:Y:S01]  /*e080*/  VIADD R10, R0, 0x4f ;  /* 0x0000004f000a7836 */ /* 0x000fe20000000000 */
[----:B------:R-:W-:Y:S01]  /*e090*/  ISETP.LT.AND P1, PT, R3, UR46, !P1 ;  /* 0x0000002e03007c0c */ /* 0x000fe2000cf21270 */
[----:B------:R3:W-:Y:S01]  /*e0a0*/  @P5 STG.E.U16 desc[UR20][R68.64], R221 ;  /* 0x000000dd44005986 */ /* 0x0007e2000c101514 */
[----:B-1----:R-:W-:Y:S01]  /*e0b0*/  PRMT R72, R15, 0x7610, R72 ;  /* 0x000076100f487816 */ /* 0x002fe20000000048 */
[----:B------:R-:W1:Y:S01]  /*e0c0*/  LDCU UR46, c[0x0][0x398] ;  /* 0x00007300ff2e77ac */ /* 0x000e620008000800 */
[----:B------:R-:W-:-:S02]  /*e0d0*/  ISETP.GE.AND P5, PT, R10, UR59, PT ;  /* 0x0000003b0a007c0c */ /* 0x000fc4000bfa6270 */
[----:B------:R-:W-:Y:S01]  /*e0e0*/  PRMT R73, R15, 0x7632, R73 ;  /* 0x000076320f497816 */ /* 0x000fe20000000049 */
[C---:B--2---:R-:W-:Y:S01]  /*e0f0*/  IMAD.WIDE R10, R75.reuse, 0x2, R6 ;  /* 0x000000024b0a7825 */ /* 0x044fe200078e0206 */
[----:B------:R-:W-:Y:S01]  /*e100*/  ISETP.GE.AND P0, PT, R74, UR62, PT ;  /* 0x0000003e4a007c0c */ /* 0x000fe2000bf06270 */
[----:B------:R-:W2:Y:S02]  /*e110*/  LDCU UR59, c[0x0][0x39c] ;  /* 0x00007380ff3b77ac */ /* 0x000ea40008000800 */
[----:B------:R-:W-:Y:S01]  /*e120*/  IMAD.WIDE R12, R75, 0x2, R70 ;  /* 0x000000024b0c7825 */ /* 0x000fe200078e0246 */
[----:B---3--:R-:W-:Y:S01]  /*e130*/  PRMT R69, R221, 0x7632, R69 ;  /* 0x00007632dd457816 */ /* 0x008fe20000000045 */
[----:B------:R-:W3:Y:S02]  /*e140*/  LDCU UR62, c[0x0][0x398] ;  /* 0x00007300ff3e77ac */ /* 0x000ee40008000800 */
[C---:B------:R-:W-:Y:S02]  /*e150*/  IMAD.WIDE R14, R75.reuse, 0x2, R4 ;  /* 0x000000024b0e7825 */ /* 0x040fe400078e0204 */
[----:B------:R0:W-:Y:S01]  /*e160*/  @P3 STG.E.U16 desc[UR20][R10.64], R69 ;  /* 0x000000450a003986 */ /* 0x0001e2000c101514 */
[----:B------:R-:W-:Y:S01]  /*e170*/  ISETP.LT.AND P3, PT, R2, UR74, !P2 ;  /* 0x0000004a02007c0c */ /* 0x000fe2000d761270 */
[----:B------:R-:W-:Y:S01]  /*e180*/  VIADD R75, R75, UR30 ;  /* 0x0000001e4b4b7c36 */ /* 0x000fe20008000000 */
[----:B------:R-:W1:Y:S01]  /*e190*/  LDCU UR74, c[0x0][0x398] ;  /* 0x00007300ff4a77ac */ /* 0x000e620008000800 */
[----:B------:R2:W-:Y:S01]  /*e1a0*/  @P6 STG.E.U16 desc[UR20][R12.64], R72 ;  /* 0x000000480c006986 */ /* 0x0005e2000c101514 */
[----:B------:R-:W-:Y:S01]  /*e1b0*/  ISETP.LT.AND P6, PT, R196, UR26, !P2 ;  /* 0x0000001ac4007c0c */ /* 0x000fe2000d7c1270 */
[----:B------:R-:W-:Y:S01]  /*e1c0*/  VIADD R68, R0, 0x50 ;  /* 0x0000005000447836 */ /* 0x000fe20000000000 */
[----:B------:R-:W-:Y:S01]  /*e1d0*/  F2FP.F16.F32.PACK_AB R27, R27, R91 ;  /* 0x0000005b1b1b723e */ /* 0x000fe200000000ff */
[----:B------:R3:W-:Y:S01]  /*e1e0*/  @P1 STG.E.U16 desc[UR20][R14.64], R73 ;  /* 0x000000490e001986 */ /* 0x0007e2000c101514 */
[----:B------:R-:W-:Y:S01]  /*e1f0*/  ISETP.LT.AND P1, PT, R197, UR39, !P2 ;  /* 0x00000027c5007c0c */ /* 0x000fe2000d721270 */
[----:B------:R-:W1:Y:S01]  /*e200*/  LDCU UR39, c[0x0][0x398] ;  /* 0x00007300ff2777ac */ /* 0x000e620008000800 */
[----:B0-----:R-:W-:Y:S01]  /*e210*/  IMAD.WIDE R10, R75, 0x2, R8 ;  /* 0x000000024b0a7825 */ /* 0x001fe200078e0208 */
[----:B------:R-:W-:Y:S01]  /*e220*/  PRMT R69, R222, 0x7632, R69 ;  /* 0x00007632de457816 */ /* 0x000fe20000000045 */
[----:B------:R-:W0:Y:S01]  /*e230*/  LDCU UR26, c[0x0][0x398] ;  /* 0x00007300ff1a77ac */ /* 0x000e220008000800 */
[----:B------:R-:W-:Y:S01]  /*e240*/  ISETP.LT.AND P2, PT, R3, UR64, !P2 ;  /* 0x0000004003007c0c */ /* 0x000fe2000d741270 */
[----:B--2---:R-:W-:Y:S01]  /*e250*/  IMAD.WIDE R12, R75, 0x2, R6 ;  /* 0x000000024b0c7825 */ /* 0x004fe200078e0206 */
[----:B------:R-:W-:-:S03]  /*e260*/  PRMT R72, R16, 0x7610, R72 ;  /* 0x0000761010487816 */ /* 0x000fc60000000048 */
[C---:B---3--:R-:W-:Y:S01]  /*e270*/  IMAD.WIDE R14, R75.reuse, 0x2, R70 ;  /* 0x000000024b0e7825 */ /* 0x048fe200078e0246 */
[----:B------:R2:W-:Y:S01]  /*e280*/  @P3 STG.E.U16 desc[UR20][R10.64], R222 ;  /* 0x000000de0a003986 */ /* 0x0005e2000c101514 */
[----:B------:R-:W-:Y:S01]  /*e290*/  ISETP.GE.AND P3, PT, R68, UR57, PT ;  /* 0x0000003944007c0c */ /* 0x000fe2000bf66270 */
[----:B------:R-:W3:Y:S02]  /*e2a0*/  LDCU UR57, c[0x0][0x39c] ;  /* 0x00007380ff3977ac */ /* 0x000ee40008000800 */
[----:B------:R0:W-:Y:S01]  /*e2b0*/  @P1 STG.E.U16 desc[UR20][R12.64], R69 ;  /* 0x000000450c001986 */ /* 0x0001e2000c101514 */
[----:B------:R-:W-:Y:S01]  /*e2c0*/  F2FP.F16.F32.PACK_AB R28, R28, R92 ;  /* 0x0000005c1c1c723e */ /* 0x000fe200000000ff */
[----:B------:R-:W1:Y:S02]  /*e2d0*/  LDCU UR64, c[0x0][0x398] ;  /* 0x00007300ff4077ac */ /* 0x000e640008000800 */
[----:B------:R1:W-:Y:S01]  /*e2e0*/  @P6 STG.E.U16 desc[UR20][R14.64], R72 ;  /* 0x000000480e006986 */ /* 0x0003e2000c101514 */
[----:B------:R-:W-:Y:S01]  /*e2f0*/  ISETP.LT.AND P6, PT, R2, UR35, !P4 ;  /* 0x0000002302007c0c */ /* 0x000fe2000e7c1270 */
[----:B------:R-:W3:Y:S01]  /*e300*/  LDCU UR35, c[0x0][0x398] ;  /* 0x00007300ff2377ac */ /* 0x000ee20008000800 */
[----:B--2---:R-:W-:Y:S01]  /*e310*/  PRMT R11, R16, 0x7632, R11 ;  /* 0x00007632100b7816 */ /* 0x004fe2000000000b */
[----:B0-----:R-:W-:-:S04]  /*e320*/  IMAD.WIDE R68, R75, 0x2, R4 ;  /* 0x000000024b447825 */ /* 0x001fc800078e0204 */
[----:B------:R-:W-:Y:S01]  /*e330*/  VIADD R75, R75, UR30 ;  /* 0x0000001e4b4b7c36 */ /* 0x000fe20008000000 */
[----:B------:R0:W-:Y:S01]  /*e340*/  @P2 STG.E.U16 desc[UR20][R68.64], R11 ;  /* 0x0000000b44002986 */ /* 0x0001e2000c101514 */
[----:B------:R-:W-:Y:S02]  /*e350*/  ISETP.LT.AND P1, PT, R197, UR66, !P4 ;  /* 0x00000042c5007c0c */ /* 0x000fe4000e721270 */
[----:B-1----:R-:W-:Y:S01]  /*e360*/  PRMT R15, R225, 0x7632, R15 ;  /* 0x00007632e10f7816 */ /* 0x002fe2000000000f */
[C---:B------:R-:W-:Y:S01]  /*e370*/  IMAD.WIDE R12, R75.reuse, 0x2, R6 ;  /* 0x000000024b0c7825 */ /* 0x040fe200078e0206 */
[----:B------:R-:W1:Y:S03]  /*e380*/  LDCU UR66, c[0x0][0x398] ;  /* 0x00007300ff4277ac */ /* 0x000e660008000800 */
[----:B0-----:R-:W-:-:S05]  /*e390*/  IMAD.WIDE R10, R75, 0x2, R8 ;  /* 0x000000024b0a7825 */ /* 0x001fca00078e0208 */
[----:B------:R0:W-:Y:S01]  /*e3a0*/  @P6 STG.E.U16 desc[UR20][R10.64], R225 ;  /* 0x000000e10a006986 */ /* 0x0001e2000c101514 */
[----:B------:R-:W-:Y:S01]  /*e3b0*/  ISETP.LT.AND P6, PT, R196, UR68, !P4 ;  /* 0x00000044c4007c0c */ /* 0x000fe2000e7c1270 */
[----:B------:R-:W-:Y:S01]  /*e3c0*/  VIADD R16, R0, 0x51 ;  /* 0x0000005100107836 */ /* 0x000fe20000000000 */
[----:B------:R-:W-:Y:S01]  /*e3d0*/  ISETP.LT.AND P4, PT, R3, UR24, !P4 ;  /* 0x0000001803007c0c */ /* 0x000fe2000e781270 */
[----:B------:R2:W-:Y:S01]  /*e3e0*/  @P1 STG.E.U16 desc[UR20][R12.64], R15 ;  /* 0x0000000f0c001986 */ /* 0x0005e2000c101514 */
[----:B------:R-:W-:Y:S01]  /*e3f0*/  PRMT R68, R17, 0x7632, R68 ;  /* 0x0000763211447816 */ /* 0x000fe20000000044 */
[----:B------:R-:W1:Y:S01]  /*e400*/  LDCU UR24, c[0x0][0x39c] ;  /* 0x00007380ff1877ac */ /* 0x000e620008000800 */
[----:B------:R-:W-:Y:S01]  /*e410*/  ISETP.LT.AND P1, PT, R2, UR60, !P0 ;  /* 0x0000003c02007c0c */ /* 0x000fe2000c721270 */
[----:B0-----:R-:W-:Y:S01]  /*e420*/  IMAD.WIDE R10, R75, 0x2, R4 ;  /* 0x000000024b0a7825 */ /* 0x001fe200078e0204 */
[----:B------:R-:W-:Y:S01]  /*e430*/  PRMT R69, R18, 0x7632, R69 ;  /* 0x0000763212457816 */ /* 0x000fe20000000045 */
[----:B------:R-:W0:Y:S01]  /*e440*/  LDCU UR60, c[0x0][0x398] ;  /* 0x00007300ff3c77ac */ /* 0x000e220008000800 */
[----:B--2---:R-:W-:Y:S01]  /*e450*/  PRMT R13, R17, 0x7610, R13 ;  /* 0x00007610110d7816 */ /* 0x004fe2000000000d */
[C---:B------:R-:W-:Y:S01]  /*e460*/  IMAD.WIDE R14, R75.reuse, 0x2, R70 ;  /* 0x000000024b0e7825 */ /* 0x040fe200078e0246 */
[----:B------:R-:W2:Y:S03]  /*e470*/  LDCU UR68, c[0x0][0x398] ;  /* 0x00007300ff4477ac */ /* 0x000ea60008000800 */
[----:B------:R-:W-:Y:S01]  /*e480*/  VIADD R17, R75, UR30 ;  /* 0x0000001e4b117c36 */ /* 0x000fe20008000000 */
[----:B------:R0:W-:Y:S01]  /*e490*/  @P6 STG.E.U16 desc[UR20][R14.64], R13 ;  /* 0x0000000d0e006986 */ /* 0x0001e2000c101514 */
[----:B------:R-:W-:Y:S01]  /*e4a0*/  ISETP.LT.AND P6, PT, R197, UR73, !P0 ;  /* 0x00000049c5007c0c */ /* 0x000fe2000c7c1270 */
[----:B------:R-:W1:Y:S02]  /*e4b0*/  LDCU UR73, c[0x0][0x398] ;  /* 0x00007300ff4977ac */ /* 0x000e640008000800 */
[----:B------:R2:W-:Y:S01]  /*e4c0*/  @P4 STG.E.U16 desc[UR20][R10.64], R68 ;  /* 0x000000440a004986 */ /* 0x0005e2000c101514 */
[----:B------:R-:W-:Y:S01]  /*e4d0*/  ISETP.LT.AND P4, PT, R196, UR67, !P0 ;  /* 0x00000043c4007c0c */ /* 0x000fe2000c781270 */
[----:B------:R-:W-:Y:S01]  /*e4e0*/  VIADD R19, R17, UR30 ;  /* 0x0000001e11137c36 */ /* 0x000fe20008000000 */
[----:B------:R-:W-:Y:S01]  /*e4f0*/  ISETP.LT.AND P0, PT, R3, UR12, !P0 ;  /* 0x0000000c03007c0c */ /* 0x000fe2000c701270 */
[----:B------:R-:W1:Y:S01]  /*e500*/  LDCU UR12, c[0x0][0x39c] ;  /* 0x00007380ff0c77ac */ /* 0x000e620008000800 */
[C---:B0-----:R-:W-:Y:S01]  /*e510*/  IMAD.WIDE R12, R17.reuse, 0x2, R8 ;  /* 0x00000002110c7825 */ /* 0x041fe200078e0208 */
[----:B------:R-:W-:Y:S01]  /*e520*/  ISETP.GE.AND P2, PT, R16, UR40, PT ;  /* 0x0000002810007c0c */ /* 0x000fe2000bf46270 */
[----:B------:R-:W0:Y:S01]  /*e530*/  LDCU UR40, c[0x0][0x398] ;  /* 0x00007300ff2877ac */ /* 0x000e220008000800 */
[----:B--2---:R-:W-:Y:S01]  /*e540*/  PRMT R68, R226, 0x7632, R68 ;  /* 0x00007632e2447816 */ /* 0x004fe20000000044 */
[C---:B------:R-:W-:Y:S01]  /*e550*/  IMAD.WIDE R10, R17.reuse, 0x2, R6 ;  /* 0x00000002110a7825 */ /* 0x040fe200078e0206 */
[----:B------:R2:W-:Y:S01]  /*e560*/  @P1 STG.E.U16 desc[UR20][R12.64], R226 ;  /* 0x000000e20c001986 */ /* 0x0005e2000c101514 */
[----:B------:R-:W0:Y:S02]  /*e570*/  LDCU UR67, c[0x0][0x398] ;  /* 0x00007300ff4377ac */ /* 0x000e240008000800 */
[C---:B------:R-:W-:Y:S01]  /*e580*/  IMAD.WIDE R14, R17.reuse, 0x2, R70 ;  /* 0x00000002110e7825 */ /* 0x040fe200078e0246 */
[----:B------:R0:W-:Y:S01]  /*e590*/  @P6 STG.E.U16 desc[UR20][R10.64], R68 ;  /* 0x000000440a006986 */ /* 0x0001e2000c101514 */
[----:B------:R-:W-:Y:S01]  /*e5a0*/  ISETP.LT.AND P6, PT, R196, UR31, !P5 ;  /* 0x0000001fc4007c0c */ /* 0x000fe2000efc1270 */
[----:B------:R-:W1:Y:S02]  /*e5b0*/  LDCU UR31, c[0x0][0x398] ;  /* 0x00007300ff1f77ac */ /* 0x000e640008000800 */
[----:B------:R0:W-:Y:S01]  /*e5c0*/  @P4 STG.E.U16 desc[UR20][R14.64], R18 ;  /* 0x000000120e004986 */ /* 0x0001e2000c101514 */
[----:B--2---:R-:W-:Y:S01]  /*e5d0*/  IMAD.WIDE R12, R17, 0x2, R4 ;  /* 0x00000002110c7825 */ /* 0x004fe200078e0204 */
[----:B------:R-:W-:Y:S01]  /*e5e0*/  ISETP.LT.AND P4, PT, R2, UR4, !P5 ;  /* 0x0000000402007c0c */ /* 0x000fe2000ef81270 */
[----:B------:R-:W2:Y:S03]  /*e5f0*/  LDCU UR4, c[0x0][0x398] ;  /* 0x00007300ff0477ac */ /* 0x000ea60008000800 */
[----:B------:R1:W-:Y:S01]  /*e600*/  @P0 STG.E.U16 desc[UR20][R12.64], R69 ;  /* 0x000000450c000986 */ /* 0x0003e2000c101514 */
[----:B------:R-:W-:Y:S01]  /*e610*/  ISETP.LT.AND P0, PT, R197, UR33, !P5 ;  /* 0x00000021c5007c0c */ /* 0x000fe2000ef01270 */
[----:B------:R-:W-:Y:S01]  /*e620*/  VIADD R16, R0, 0x52 ;  /* 0x0000005200107836 */ /* 0x000fe20000000000 */
[----:B------:R-:W-:Y:S01]  /*e630*/  PRMT R17, R229, 0x7632, R17 ;  /* 0x00007632e5117816 */ /* 0x000fe20000000011 */
[----:B0-----:R-:W-:Y:S01]  /*e640*/  IMAD.WIDE R10, R19, 0x2, R8 ;  /* 0x00000002130a7825 */ /* 0x001fe200078e0208 */
[----:B------:R-:W-:Y:S01]  /*e650*/  ISETP.LT.AND P5, PT, R3, UR41, !P5 ;  /* 0x0000002903007c0c */ /* 0x000fe2000efa1270 */
[----:B------:R-:W0:Y:S01]  /*e660*/  LDCU UR41, c[0x0][0x39c] ;  /* 0x00007380ff2977ac */ /* 0x000e220008000800 */
[----:B------:R-:W-:Y:S01]  /*e670*/  ISETP.GE.AND P1, PT, R16, UR6, PT ;  /* 0x0000000610007c0c */ /* 0x000fe2000bf26270 */
[----:B------:R-:W-:-:S04]  /*e680*/  IMAD.WIDE R14, R19, 0x2, R70 ;  /* 0x00000002130e7825 */ /* 0x000fc800078e0246 */
[----:B-1----:R-:W-:Y:S01]  /*e690*/  IMAD.WIDE R12, R19, 0x2, R6 ;  /* 0x00000002130c7825 */ /* 0x002fe200078e0206 */
[----:B------:R1:W-:Y:S01]  /*e6a0*/  @P4 STG.E.U16 desc[UR20][R10.64], R229 ;  /* 0x000000e50a004986 */ /* 0x0003e2000c101514 */
[----:B------:R-:W-:Y:S01]  /*e6b0*/  F2FP.F16.F32.PACK_AB R29, R29, R93 ;  /* 0x0000005d1d1d723e */ /* 0x000fe200000000ff */
[----:B------:R-:W0:Y:S01]  /*e6c0*/  LDCU UR6, c[0x0][0x398] ;  /* 0x00007300ff0677ac */ /* 0x000e220008000800 */
[C---:B------:R-:W-:Y:S01]  /*e6d0*/  VIADD R16, R0.reuse, 0x53 ;  /* 0x0000005300107836 */ /* 0x040fe20000000000 */
[----:B------:R2:W-:Y:S01]  /*e6e0*/  @P0 STG.E.U16 desc[UR20][R12.64], R17 ;  /* 0x000000110c000986 */ /* 0x0005e2000c101514 */
[----:B------:R-:W-:Y:S01]  /*e6f0*/  VIADD R18, R0, 0x54 ;  /* 0x0000005400127836 */ /* 0x000fe20000000000 */
[----:B------:R-:W0:Y:S02]  /*e700*/  LDCU UR33, c[0x0][0x398] ;  /* 0x00007300ff2177ac */ /* 0x000e240008000800 */
[----:B------:R0:W-:Y:S01]  /*e710*/  @P6 STG.E.U16 desc[UR20][R14.64], R83 ;  /* 0x000000530e006986 */ /* 0x0001e2000c101514 */
[----:B------:R-:W-:Y:S01]  /*e720*/  ISETP.LT.AND P6, PT, R2, UR44, !P3 ;  /* 0x0000002c02007c0c */ /* 0x000fe2000dfc1270 */
[----:B------:R-:W3:Y:S01]  /*e730*/  LDCU UR44, c[0x0][0x398] ;  /* 0x00007300ff2c77ac */ /* 0x000ee20008000800 */
[----:B------:R-:W-:-:S02]  /*e740*/  ISETP.GE.AND P4, PT, R16, UR76, PT ;  /* 0x0000004c10007c0c */ /* 0x000fc4000bf86270 */
[----:B-1----:R-:W-:Y:S01]  /*e750*/  PRMT R11, R83, 0x7632, R11 ;  /* 0x00007632530b7816 */ /* 0x002fe2000000000b */
[----:B------:R-:W1:Y:S01]  /*e760*/  LDCU UR76, c[0x0][0x398] ;  /* 0x00007300ff4c77ac */ /* 0x000e620008000800 */
[----:B--2---:R-:W-:-:S04]  /*e770*/  IMAD.WIDE R16, R19, 0x2, R4 ;  /* 0x0000000213107825 */ /* 0x004fc800078e0204 */
[----:B------:R-:W-:Y:S01]  /*e780*/  VIADD R19, R19, UR30 ;  /* 0x0000001e13137c36 */ /* 0x000fe20008000000 */
[----:B------:R2:W-:Y:S01]  /*e790*/  @P5 STG.E.U16 desc[UR20][R16.64], R11 ;  /* 0x0000000b10005986 */ /* 0x0005e2000c101514 */
[----:B------:R-:W-:Y:S01]  /*e7a0*/  ISETP.LT.AND P0, PT, R197, UR69, !P3 ;  /* 0x00000045c5007c0c */ /* 0x000fe2000df01270 */
[----:B------:R-:W1:Y:S01]  /*e7b0*/  LDCU UR69, c[0x0][0x398] ;  /* 0x00007300ff4577ac */ /* 0x000e620008000800 */
[----:B0-----:R-:W-:Y:S01]  /*e7c0*/  PRMT R15, R230, 0x7632, R15 ;  /* 0x00007632e60f7816 */ /* 0x001fe2000000000f */
[----:B------:R-:W-:-:S04]  /*e7d0*/  IMAD.WIDE R12, R19, 0x2, R6 ;  /* 0x00000002130c7825 */ /* 0x000fc800078e0206 */
[----:B--2---:R-:W-:-:S05]  /*e7e0*/  IMAD.WIDE R10, R19, 0x2, R8 ;  /* 0x00000002130a7825 */ /* 0x004fca00078e0208 */
[----:B------:R0:W-:Y:S01]  /*e7f0*/  @P6 STG.E.U16 desc[UR20][R10.64], R230 ;  /* 0x000000e60a006986 */ /* 0x0001e2000c101514 */
[----:B------:R-:W-:Y:S01]  /*e800*/  ISETP.LT.AND P6, PT, R196, UR22, !P3 ;  /* 0x00000016c4007c0c */ /* 0x000fe2000dfc1270 */
[----:B------:R-:W-:Y:S01]  /*e810*/  VIADD R17, R19, UR30 ;  /* 0x0000001e13117c36 */ /* 0x000fe20008000000 */
[----:B------:R-:W-:Y:S01]  /*e820*/  ISETP.LT.AND P3, PT, R3, UR61, !P3 ;  /* 0x0000003d03007c0c */ /* 0x000fe2000df61270 */
[----:B------:R2:W-:Y:S01]  /*e830*/  @P0 STG.E.U16 desc[UR20][R12.64], R15 ;  /* 0x0000000f0c000986 */ /* 0x0005e2000c101514 */
[----:B------:R-:W-:Y:S01]  /*e840*/  ISETP.GE.AND P5, PT, R18, UR55, PT ;  /* 0x0000003712007c0c */ /* 0x000fe2000bfa6270 */
[----:B------:R-:W-:Y:S01]  /*e850*/  VIADD R16, R0, 0x55 ;  /* 0x0000005500107836 */ /* 0x000fe20000000000 */
[----:B------:R-:W-:Y:S01]  /*e860*/  PRMT R18, R20, 0x7632, R18 ;  /* 0x0000763214127816 */ /* 0x000fe20000000012 */
[----:B------:R-:W1:Y:S01]  /*e870*/  LDCU UR55, c[0x0][0x39c] ;  /* 0x00007380ff3777ac */ /* 0x000e620008000800 */
[----:B-----5:R-:W-:Y:S01]  /*e880*/  ISETP.LT.AND P0, PT, R2, UR28, !P2 ;  /* 0x0000001c02007c0c */ /* 0x020fe2000d701270 */
[C---:B0-----:R-:W-:Y:S01]  /*e890*/  IMAD.WIDE R10, R19.reuse, 0x2, R4 ;  /* 0x00000002130a7825 */ /* 0x041fe200078e0204 */
[----:B------:R-:W-:Y:S01]  /*e8a0*/  F2FP.F16.F32.PACK_AB R30, R30, R94 ;  /* 0x0000005e1e1e723e */ /* 0x000fe200000000ff */
[----:B------:R-:W0:Y:S02]  /*e8b0*/  LDCU UR22, c[0x0][0x398] ;  /* 0x00007300ff1677ac */ /* 0x000e240008000800 */
[----:B--2---:R-:W-:Y:S01]  /*e8c0*/  IMAD.WIDE R14, R19, 0x2, R70 ;  /* 0x00000002130e7825 */ /* 0x004fe200078e0246 */
[----:B------:R-:W-:Y:S01]  /*e8d0*/  F2FP.F16.F32.PACK_AB R31, R31, R95 ;  /* 0x0000005f1f1f723e */ /* 0x000fe200000000ff */
[----:B------:R-:W2:Y:S03]  /*e8e0*/  LDCU UR61, c[0x0][0x398] ;  /* 0x00007300ff3d77ac */ /* 0x000ea60008000800 */
[----:B------:R5:W-:Y:S01]  /*e8f0*/  @P6 STG.E.U16 desc[UR20][R14.64], R20 ;  /* 0x000000140e006986 */ /* 0x000be2000c101514 */
[----:B------:R-:W-:Y:S01]  /*e900*/  ISETP.LT.AND P6, PT, R197, UR42, !P2 ;  /* 0x0000002ac5007c0c */ /* 0x000fe2000d7c1270 */
[C---:B------:R-:W-:Y:S01]  /*e910*/  IMAD.WIDE R12, R17.reuse, 0x2, R8 ;  /* 0x00000002110c7825 */ /* 0x040fe200078e0208 */
[----:B------:R-:W-:Y:S01]  /*e920*/  F2FP.F16.F32.PACK_AB R32, R32, R96 ;  /* 0x000000602020723e */ /* 0x000fe200000000ff */
[----:B------:R0:W-:Y:S01]  /*e930*/  @P3 STG.E.U16 desc[UR20][R10.64], R18 ;  /* 0x000000120a003986 */ /* 0x0001e2000c101514 */
[C---:B------:R-:W-:Y:S01]  /*e940*/  ISETP.LT.AND P3, PT, R196.reuse, UR43, !P2 ;  /* 0x0000002bc4007c0c */ /* 0x040fe2000d761270 */
[----:B------:R-:W-:Y:S01]  /*e950*/  VIADD R19, R17, UR30 ;  /* 0x0000001e11137c36 */ /* 0x000fe20008000000 */
[----:B------:R-:W-:Y:S01]  /*e960*/  ISETP.LT.AND P2, PT, R3, UR38, !P2 ;  /* 0x0000002603007c0c */ /* 0x000fe2000d741270 */
[----:B------:R1:W-:Y:S01]  /*e970*/  @P0 STG.E.U16 desc[UR20][R12.64], R233 ;  /* 0x000000e90c000986 */ /* 0x0003e2000c101514 */
[----:B------:R-:W2:Y:S01]  /*e980*/  LDCU UR28, c[0x0][0x398] ;  /* 0x00007300ff1c77ac */ /* 0x000ea20008000800 */
[----:B-----5:R-:W-:Y:S01]  /*e990*/  IMAD.WIDE R14, R17, 0x2, R70 ;  /* 0x00000002110e7825 */ /* 0x020fe200078e0246 */
[----:B------:R-:W-:Y:S01]  /*e9a0*/  PRMT R20, R21, 0x7632, R20 ;  /* 0x0000763215147816 */ /* 0x000fe20000000014 */
[----:B------:R-:W5:Y:S01]  /*e9b0*/  LDCU UR42, c[0x0][0x398] ;  /* 0x00007300ff2a77ac */ /* 0x000f620008000800 */
[----:B0-----:R-:W-:Y:S01]  /*e9c0*/  PRMT R18, R233, 0x7632, R18 ;  /* 0x00007632e9127816 */ /* 0x001fe20000000012 */
[C---:B------:R-:W-:Y:S01]  /*e9d0*/  IMAD.WIDE R10, R17.reuse, 0x2, R6 ;  /* 0x00000002110a7825 */ /* 0x040fe200078e0206 */
[----:B------:R-:W0:Y:S03]  /*e9e0*/  LDCU UR43, c[0x0][0x398] ;  /* 0x00007300ff2b77ac */ /* 0x000e260008000800 */
[----:B-1----:R-:W-:Y:S01]  /*e9f0*/  IMAD.WIDE R12, R17, 0x2, R4 ;  /* 0x00000002110c7825 */ /* 0x002fe200078e0204 */
[----:B------:R1:W-:Y:S01]  /*ea00*/  @P6 STG.E.U16 desc[UR20][R10.64], R18 ;  /* 0x000000120a006986 */ /* 0x0003e2000c101514 */
[----:B------:R-:W-:Y:S01]  /*ea10*/  ISETP.LT.AND P6, PT, R196, UR36, !P1 ;  /* 0x00000024c4007c0c */ /* 0x000fe2000cfc1270 */
[----:B------:R-:W0:Y:S02]  /*ea20*/  LDCU UR38, c[0x0][0x398] ;  /* 0x00007300ff2677ac */ /* 0x000e240008000800 */
[----:B------:R2:W-:Y:S01]  /*ea30*/  @P3 STG.E.U16 desc[UR20][R14.64], R21 ;  /* 0x000000150e003986 */ /* 0x0005e2000c101514 */
[----:B------:R-:W-:Y:S01]  /*ea40*/  ISETP.LT.AND P3, PT, R2, UR47, !P1 ;  /* 0x0000002f02007c0c */ /* 0x000fe2000cf61270 */
[----:B------:R-:W0:Y:S02]  /*ea50*/  LDCU UR47, c[0x0][0x398] ;  /* 0x00007300ff2f77ac */ /* 0x000e240008000800 */
[----:B------:R3:W-:Y:S01]  /*ea60*/  @P2 STG.E.U16 desc[UR20][R12.64], R20 ;  /* 0x000000140c002986 */ /* 0x0007e2000c101514 */
[----:B------:R-:W-:Y:S01]  /*ea70*/  ISETP.LT.AND P2, PT, R197, UR32, !P1 ;  /* 0x00000020c5007c0c */ /* 0x000fe2000cf41270 */
[----:B------:R-:W0:Y:S01]  /*ea80*/  LDCU UR32, c[0x0][0x398] ;  /* 0x00007300ff2077ac */ /* 0x000e220008000800 */
[----:B------:R-:W-:Y:S01]  /*ea90*/  PRMT R17, R234, 0x7632, R17 ;  /* 0x00007632ea117816 */ /* 0x000fe20000000011 */
[----:B-1----:R-:W-:Y:S01]  /*eaa0*/  IMAD.WIDE R10, R19, 0x2, R8 ;  /* 0x00000002130a7825 */ /* 0x002fe200078e0208 */
[----:B------:R-:W-:Y:S01]  /*eab0*/  ISETP.LT.AND P1, PT, R3, UR77, !P1 ;  /* 0x0000004d03007c0c */ /* 0x000fe2000cf21270 */
[----:B------:R-:W1:Y:S01]  /*eac0*/  LDCU UR36, c[0x0][0x398] ;  /* 0x00007300ff2477ac */ /* 0x000e620008000800 */
[----:B------:R-:W-:Y:S01]  /*ead0*/  ISETP.GE.AND P0, PT, R16, UR72, PT ;  /* 0x0000004810007c0c */ /* 0x000fe2000bf06270 */
[----:B--2---:R-:W-:-:S04]  /*eae0*/  IMAD.WIDE R14, R19, 0x2, R70 ;  /* 0x00000002130e7825 */ /* 0x004fc800078e0246 */
[----:B---3--:R-:W-:Y:S01]  /*eaf0*/  IMAD.WIDE R12, R19, 0x2, R6 ;  /* 0x00000002130c7825 */ /* 0x008fe200078e0206 */
[----:B------:R2:W-:Y:S03]  /*eb00*/  @P3 STG.E.U16 desc[UR20][R10.64], R234 ;  /* 0x000000ea0a003986 */ /* 0x0005e6000c101514 */
[C---:B------:R-:W-:Y:S02]  /*eb10*/  VIADD R18, R0.reuse, 0x57 ;  /* 0x0000005700127836 */ /* 0x040fe40000000000 */
[----:B------:R-:W-:Y:S01]  /*eb20*/  VIADD R16, R0, 0x56 ;  /* 0x0000005600107836 */ /* 0x000fe20000000000 */
[----:B------:R3:W-:Y:S01]  /*eb30*/  @P2 STG.E.U16 desc[UR20][R12.64], R17 ;  /* 0x000000110c002986 */ /* 0x0007e2000c101514 */
[----:B------:R-:W-:Y:S01]  /*eb40*/  PRMT R20, R24, 0x7632, R20 ;  /* 0x0000763218147816 */ /* 0x000fe20000000014 */
[----:B------:R-:W0:Y:S02]  /*eb50*/  LDCU UR72, c[0x0][0x39c] ;  /* 0x00007380ff4877ac */ /* 0x000e240008000800 */
[----:B------:R0:W-:Y:S01]  /*eb60*/  @P6 STG.E.U16 desc[UR20][R14.64], R22 ;  /* 0x000000160e006986 */ /* 0x0001e2000c101514 */
[----:B------:R-:W-:Y:S01]  /*eb70*/  ISETP.LT.AND P6, PT, R2, UR51, !P4 ;  /* 0x0000003302007c0c */ /* 0x000fe2000e7c1270 */
[----:B------:R-:W1:Y:S01]  /*eb80*/  LDCU UR51, c[0x0][0x398] ;  /* 0x00007300ff3377ac */ /* 0x000e620008000800 */
[----:B------:R-:W-:-:S02]  /*eb90*/  ISETP.GE.AND P3, PT, R16, UR48, PT ;  /* 0x0000003010007c0c */ /* 0x000fc4000bf66270 */
[----:B--2---:R-:W-:Y:S01]  /*eba0*/  PRMT R11, R22, 0x7632, R11 ;  /* 0x00007632160b7816 */ /* 0x004fe2000000000b */
[----:B------:R-:W2:Y:S01]  /*ebb0*/  LDCU UR48, c[0x0][0x39c] ;  /* 0x00007380ff3077ac */ /* 0x000ea20008000800 */
[----:B---3--:R-:W-:-:S04]  /*ebc0*/  IMAD.WIDE R16, R19, 0x2, R4 ;  /* 0x0000000213107825 */ /* 0x008fc800078e0204 */
[----:B------:R-:W-:Y:S01]  /*ebd0*/  VIADD R19, R19, UR30 ;  /* 0x0000001e13137c36 */ /* 0x000fe20008000000 */
[----:B------:R3:W-:Y:S01]  /*ebe0*/  @P1 STG.E.U16 desc[UR20][R16.64], R11 ;  /* 0x0000000b10001986 */ /* 0x0007e2000c101514 */
[----:B------:R-:W-:Y:S01]  /*ebf0*/  ISETP.LT.AND P2, PT, R197, UR58, !P4 ;  /* 0x0000003ac5007c0c */ /* 0x000fe2000e741270 */
[----:B------:R-:W1:Y:S01]  /*ec00*/  LDCU UR58, c[0x0][0x398] ;  /* 0x00007300ff3a77ac */ /* 0x000e620008000800 */
[----:B0-----:R-:W-:Y:S01]  /*ec10*/  PRMT R15, R237, 0x7632, R15 ;  /* 0x00007632ed0f7816 */ /* 0x001fe2000000000f */
[----:B------:R-:W-:-:S04]  /*ec20*/  IMAD.WIDE R12, R19, 0x2, R6 ;  /* 0x00000002130c7825 */ /* 0x000fc800078e0206 */
[----:B---3--:R-:W-:-:S05]  /*ec30*/  IMAD.WIDE R10, R19, 0x2, R8 ;  /* 0x00000002130a7825 */ /* 0x008fca00078e0208 */
        /* <DEDUP_REMOVED lines=9> */
[----:B------:R-:W-:Y:S01]  /*ecd0*/  ISETP.LT.AND P2, PT, R2, UR50, !P5 ;  /* 0x0000003202007c0c */ /* 0x000fe2000ef41270 */
[----:B0-----:R-:W-:Y:S01]  /*ece0*/  IMAD.WIDE R10, R19, 0x2, R4 ;  /* 0x00000002130a7825 */ /* 0x001fe200078e0204 */
[----:B------:R-:W-:Y:S01]  /*ecf0*/  F2FP.F16.F32.PACK_AB R33, R33, R97 ;  /* 0x000000612121723e */ /* 0x000fe200000000ff */
[----:B------:R-:W0:Y:S02]  /*ed00*/  LDCU UR37, c[0x0][0x398] ;  /* 0x00007300ff2577ac */ /* 0x000e240008000800 */
[----:B---3--:R-:W-:Y:S01]  /*ed10*/  IMAD.WIDE R14, R19, 0x2, R70 ;  /* 0x00000002130e7825 */ /* 0x008fe200078e0246 */
[----:B------:R-:W-:Y:S01]  /*ed20*/  F2FP.F16.F32.PACK_AB R34, R34, R98 ;  /* 0x000000622222723e */ /* 0x000fe200000000ff */
[----:B------:R-:W3:Y:S03]  /*ed30*/  LDCU UR50, c[0x0][0x398] ;  /* 0x00007300ff3277ac */ /* 0x000ee60008000800 */
[----:B------:R0:W-:Y:S01]  /*ed40*/  @P6 STG.E.U16 desc[UR20][R14.64], R23 ;  /* 0x000000170e006986 */ /* 0x0001e2000c101514 */
[----:B------:R-:W-:Y:S01]  /*ed50*/  ISETP.LT.AND P6, PT, R197, UR9, !P5 ;  /* 0x00000009c5007c0c */ /* 0x000fe2000efc1270 */
[----:B------:R-:W-:Y:S01]  /*ed60*/  IMAD.WIDE R12, R17, 0x2, R8 ;  /* 0x00000002110c7825 */ /* 0x000fe200078e0208 */
[----:B------:R-:W1:Y:S01]  /*ed70*/  LDCU UR63, c[0x0][0x398] ;  /* 0x00007300ff3f77ac */ /* 0x000e620008000800 */
[----:B------:R2:W-:Y:S01]  /*ed80*/  @P4 STG.E.U16 desc[UR20][R10.64], R18 ;  /* 0x000000120a004986 */ /* 0x0005e2000c101514 */
[----:B------:R-:W-:-:S02]  /*ed90*/  ISETP.LT.AND P4, PT, R196, UR56, !P5 ;  /* 0x00000038c4007c0c */ /* 0x000fc4000ef81270 */
[----:B------:R-:W-:Y:S01]  /*eda0*/  ISETP.LT.AND P5, PT, R3, UR18, !P5 ;  /* 0x0000001203007c0c */ /* 0x000fe2000efa1270 */
[----:B------:R1:W-:Y:S01]  /*edb0*/  @P2 STG.E.U16 desc[UR20][R12.64], R238 ;  /* 0x000000ee0c002986 */ /* 0x0003e2000c101514 */
[C---:B------:R-:W-:Y:S01]  /*edc0*/  VIADD R19, R17.reuse, UR30 ;  /* 0x0000001e11137c36 */ /* 0x040fe20008000000 */
[----:B------:R-:W3:Y:S01]  /*edd0*/  LDCU UR18, c[0x0][0x39c] ;  /* 0x00007380ff1277ac */ /* 0x000ee20008000800 */
[C---:B0-----:R-:W-:Y:S01]  /*ede0*/  IMAD.WIDE R14, R17.reuse, 0x2, R70 ;  /* 0x00000002110e7825 */ /* 0x041fe200078e0246 */
[----:B------:R-:W-:Y:S01]  /*edf0*/  PRMT R22, R34, 0x7632, R22 ;  /* 0x0000763222167816 */ /* 0x000fe20000000016 */
[----:B------:R-:W0:Y:S01]  /*ee00*/  LDCU UR9, c[0x0][0x398] ;  /* 0x00007300ff0977ac */ /* 0x000e220008000800 */
[----:B--2---:R-:W-:Y:S01]  /*ee10*/  PRMT R18, R238, 0x7632, R18 ;  /* 0x00007632ee127816 */ /* 0x004fe20000000012 */
[----:B------:R-:W-:Y:S01]  /*ee20*/  IMAD.WIDE R10, R17, 0x2, R6 ;  /* 0x00000002110a7825 */ /* 0x000fe200078e0206 */
[----:B------:R-:W-:Y:S01]  /*ee30*/  F2FP.F16.F32.PACK_AB R35, R35, R99 ;  /* 0x000000632323723e */ /* 0x000fe200000000ff */
[----:B------:R-:W2:Y:S02]  /*ee40*/  LDCU UR56, c[0x0][0x398] ;  /* 0x00007300ff3877ac */ /* 0x000ea40008000800 */
[----:B-1----:R-:W-:Y:S01]  /*ee50*/  IMAD.WIDE R12, R17, 0x2, R4 ;  /* 0x00000002110c7825 */ /* 0x002fe200078e0204 */
[----:B------:R1:W-:Y:S01]  /*ee60*/  @P6 STG.E.U16 desc[UR20][R10.64], R18 ;  /* 0x000000120a006986 */ /* 0x0003e2000c101514 */
[----:B------:R-:W-:Y:S01]  /*ee70*/  ISETP.LT.AND P6, PT, R196, UR54, !P0 ;  /* 0x00000036c4007c0c */ /* 0x000fe2000c7c1270 */
[----:B------:R-:W0:Y:S02]  /*ee80*/  LDCU UR54, c[0x0][0x398] ;  /* 0x00007300ff3677ac */ /* 0x000e240008000800 */
[----:B------:R2:W-:Y:S01]  /*ee90*/  @P4 STG.E.U16 desc[UR20][R14.64], R24 ;  /* 0x000000180e004986 */ /* 0x0005e2000c101514 */
[----:B----4-:R-:W-:Y:S01]  /*eea0*/  ISETP.LT.AND P4, PT, R2, UR53, !P0 ;  /* 0x0000003502007c0c */ /* 0x010fe2000c781270 */
[----:B------:R-:W4:Y:S02]  /*eeb0*/  LDCU UR53, c[0x0][0x398] ;  /* 0x00007300ff3577ac */ /* 0x000f240008000800 */
[----:B------:R0:W-:Y:S01]  /*eec0*/  @P5 STG.E.U16 desc[UR20][R12.64], R20 ;  /* 0x000000140c005986 */ /* 0x0001e2000c101514 */
[----:B------:R-:W-:Y:S01]  /*eed0*/  ISETP.LT.AND P5, PT, R197, UR49, !P0 ;  /* 0x00000031c5007c0c */ /* 0x000fe2000c7a1270 */
[----:B------:R-:W3:Y:S01]  /*eee0*/  LDCU UR49, c[0x0][0x398] ;  /* 0x00007300ff3177ac */ /* 0x000ee20008000800 */
[----:B------:R-:W-:Y:S01]  /*eef0*/  PRMT R17, R241, 0x7632, R17 ;  /* 0x00007632f1117816 */ /* 0x000fe20000000011 */
[----:B-1----:R-:W-:Y:S01]  /*ef00*/  IMAD.WIDE R10, R19, 0x2, R8 ;  /* 0x00000002130a7825 */ /* 0x002fe200078e0208 */
[----:B------:R-:W-:Y:S01]  /*ef10*/  ISETP.LT.AND P0, PT, R3, UR70, !P0 ;  /* 0x0000004603007c0c */ /* 0x000fe2000c701270 */
[----:B------:R-:W1:Y:S01]  /*ef20*/  LDCU UR70, c[0x0][0x398] ;  /* 0x00007300ff4677ac */ /* 0x000e620008000800 */
[----:B------:R-:W-:Y:S01]  /*ef30*/  ISETP.GE.AND P2, PT, R16, UR59, PT ;  /* 0x0000003b10007c0c */ /* 0x000fe2000bf46270 */
[----:B--2---:R-:W-:-:S04]  /*ef40*/  IMAD.WIDE R14, R19, 0x2, R70 ;  /* 0x00000002130e7825 */ /* 0x004fc800078e0246 */
[----:B0-----:R-:W-:Y:S01]  /*ef50*/  IMAD.WIDE R12, R19, 0x2, R6 ;  /* 0x00000002130c7825 */ /* 0x001fe200078e0206 */
[----:B------:R0:W-:Y:S03]  /*ef60*/  @P4 STG.E.U16 desc[UR20][R10.64], R241 ;  /* 0x000000f10a004986 */ /* 0x0001e6000c101514 */
[C---:B------:R-:W-:Y:S02]  /*ef70*/  VIADD R18, R0.reuse, 0x5a ;  /* 0x0000005a00127836 */ /* 0x040fe40000000000 */
[----:B------:R-:W-:Y:S01]  /*ef80*/  VIADD R16, R0, 0x59 ;  /* 0x0000005900107836 */ /* 0x000fe20000000000 */
[----:B------:R2:W-:Y:S01]  /*ef90*/  @P5 STG.E.U16 desc[UR20][R12.64], R17 ;  /* 0x000000110c005986 */ /* 0x0005e2000c101514 */
[----:B------:R-:W-:Y:S01]  /*efa0*/  ISETP.LT.AND P5, PT, R197, UR52, !P3 ;  /* 0x00000034c5007c0c */ /* 0x000fe2000dfa1270 */
[----:B------:R-:W1:Y:S02]  /*efb0*/  LDCU UR59, c[0x0][0x398] ;  /* 0x00007300ff3b77ac */ /* 0x000e640008000800 */
[----:B------:R3:W-:Y:S01]  /*efc0*/  @P6 STG.E.U16 desc[UR20][R14.64], R25 ;  /* 0x000000190e006986 */ /* 0x0007e2000c101514 */
[----:B------:R-:W-:Y:S01]  /*efd0*/  ISETP.LT.AND P6, PT, R2, UR34, !P3 ;  /* 0x0000002202007c0c */ /* 0x000fe2000dfc1270 */
[----:B------:R-:W1:Y:S01]  /*efe0*/  LDCU UR34, c[0x0][0x398] ;  /* 0x00007300ff2277ac */ /* 0x000e620008000800 */
[----:B------:R-:W-:-:S02]  /*eff0*/  ISETP.GE.AND P4, PT, R16, UR57, PT ;  /* 0x0000003910007c0c */ /* 0x000fc4000bf86270 */
[----:B0-----:R-:W-:Y:S01]  /*f000*/  PRMT R11, R25, 0x7632, R11 ;  /* 0x00007632190b7816 */ /* 0x001fe2000000000b */
[----:B------:R-:W0:Y:S01]  /*f010*/  LDCU UR57, c[0x0][0x39c] ;  /* 0x00007380ff3977ac */ /* 0x000e220008000800 */
[----:B--2---:R-:W-:Y:S01]  /*f020*/  IMAD.WIDE R16, R19, 0x2, R4 ;  /* 0x0000000213107825 */ /* 0x004fe200078e0204 */
[----:B------:R-:W-:Y:S01]  /*f030*/  PRMT R20, R27, 0x7632, R20 ;  /* 0x000076321b147816 */ /* 0x000fe20000000014 */
[----:B------:R-:W2:Y:S02]  /*f040*/  LDCU UR52, c[0x0][0x398] ;  /* 0x00007300ff3477ac */ /* 0x000ea40008000800 */
[----:B------:R-:W-:Y:S01]  /*f050*/  VIADD R19, R19, UR30 ;  /* 0x0000001e13137c36 */ /* 0x000fe20008000000 */
[----:B------:R0:W-:Y:S01]  /*f060*/  @P0 STG.E.U16 desc[UR20][R16.64], R11 ;  /* 0x0000000b10000986 */ /* 0x0001e2000c101514 */
[----:B---3--:R-:W-:Y:S02]  /*f070*/  PRMT R15, R242, 0x7632, R15 ;  /* 0x00007632f20f7816 */ /* 0x008fe4000000000f */
[----:B------:R-:W-:-:S04]  /*f080*/  IMAD.WIDE R12, R19, 0x2, R6 ;  /* 0x00000002130c7825 */ /* 0x000fc800078e0206 */
[----:B0-----:R-:W-:-:S05]  /*f090*/  IMAD.WIDE R10, R19, 0x2, R8 ;  /* 0x00000002130a7825 */ /* 0x001fca00078e0208 */
[----:B------:R0:W-:Y:S01]  /*f0a0*/  @P6 STG.E.U16 desc[UR20][R10.64], R242 ;  /* 0x000000f20a006986 */ /* 0x0001e2000c101514 */
[----:B------:R-:W-:Y:S01]  /*f0b0*/  ISETP.LT.AND P6, PT, R196, UR14, !P3 ;  /* 0x0000000ec4007c0c */ /* 0x000fe2000dfc1270 */
[----:B------:R-:W-:Y:S01]  /*f0c0*/  VIADD R17, R19, UR30 ;  /* 0x0000001e13117c36 */ /* 0x000fe20008000000 */
[----:B------:R-:W-:Y:S01]  /*f0d0*/  ISETP.GE.AND P0, PT, R18, UR24, PT ;  /* 0x0000001812007c0c */ /* 0x000fe2000bf06270 */
[----:B------:R3:W-:Y:S01]  /*f0e0*/  @P5 STG.E.U16 desc[UR20][R12.64], R15 ;  /* 0x0000000f0c005986 */ /* 0x0007e2000c101514 */
[----:B------:R-:W-:Y:S01]  /*f0f0*/  ISETP.LT.AND P5, PT, R3, UR65, !P3 ;  /* 0x0000004103007c0c */ /* 0x000fe2000dfa1270 */
[----:B------:R-:W-:Y:S01]  /*f100*/  VIADD R16, R0, 0x5b ;  /* 0x0000005b00107836 */ /* 0x000fe20000000000 */
[----:B------:R-:W-:Y:S01]  /*f110*/  PRMT R18, R26, 0x7632, R18 ;  /* 0x000076321a127816 */ /* 0x000fe20000000012 */
[----:B------:R-:W1:Y:S01]  /*f120*/  LDCU UR24, c[0x0][0x39c] ;  /* 0x00007380ff1877ac */ /* 0x000e620008000800 */
[----:B------:R-:W-:Y:S01]  /*f130*/  ISETP.LT.AND P3, PT, R2, UR45, !P1 ;  /* 0x0000002d02007c0c */ /* 0x000fe2000cf61270 */
[C---:B0-----:R-:W-:Y:S01]  /*f140*/  IMAD.WIDE R10, R19.reuse, 0x2, R4 ;  /* 0x00000002130a7825 */ /* 0x041fe200078e0204 */
[----:B------:R-:W-:Y:S01]  /*f150*/  F2FP.F16.F32.PACK_AB R36, R36, R100 ;  /* 0x000000642424723e */ /* 0x000fe200000000ff */
[----:B------:R-:W0:Y:S02]  /*f160*/  LDCU UR14, c[0x0][0x398] ;  /* 0x00007300ff0e77ac */ /* 0x000e240008000800 */
[----:B---3--:R-:W-:Y:S01]  /*f170*/  IMAD.WIDE R14, R19, 0x2, R70 ;  /* 0x00000002130e7825 */ /* 0x008fe200078e0246 */
[----:B------:R-:W-:Y:S01]  /*f180*/  F2FP.F16.F32.PACK_AB R37, R37, R101 ;  /* 0x000000652525723e */ /* 0x000fe200000000ff */
[----:B------:R-:W3:Y:S03]  /*f190*/  LDCU UR45, c[0x0][0x398] ;  /* 0x00007300ff2d77ac */ /* 0x000ee60008000800 */
[----:B------:R0:W-:Y:S01]  /*f1a0*/  @P6 STG.E.U16 desc[UR20][R14.64], R26 ;  /* 0x0000001a0e006986 */ /* 0x0001e2000c101514 */
[----:B------:R-:W-:Y:S01]  /*f1b0*/  ISETP.LT.AND P6, PT, R197, UR62, !P1 ;  /* 0x0000003ec5007c0c */ /* 0x000fe2000cfc1270 */
[C---:B------:R-:W-:Y:S01]  /*f1c0*/  IMAD.WIDE R12, R17.reuse, 0x2, R8 ;  /* 0x00000002110c7825 */ /* 0x040fe200078e0208 */
[----:B------:R-:W-:Y:S01]  /*f1d0*/  F2FP.F16.F32.PACK_AB R38, R38, R102 ;  /* 0x000000662626723e */ /* 0x000fe200000000ff */
[----:B------:R1:W-:Y:S01]  /*f1e0*/  @P5 STG.E.U16 desc[UR20][R10.64], R18 ;  /* 0x000000120a005986 */ /* 0x0003e2000c101514 */
[----:B------:R-:W-:Y:S01]  /*f1f0*/  ISETP.LT.AND P5, PT, R196, UR16, !P1 ;  /* 0x00000010c4007c0c */ /* 0x000fe2000cfa1270 */
[----:B------:R-:W-:Y:S01]  /*f200*/  VIADD R19, R17, UR30 ;  /* 0x0000001e11137c36 */ /* 0x000fe20008000000 */
[----:B------:R-:W-:Y:S01]  /*f210*/  ISETP.LT.AND P1, PT, R3, UR71, !P1 ;  /* 0x0000004703007c0c */ /* 0x000fe2000cf21270 */
[----:B------:R2:W-:Y:S01]  /*f220*/  @P3 STG.E.U16 desc[UR20][R12.64], R245 ;  /* 0x000000f50c003986 */ /* 0x0005e2000c101514 */
[----:B------:R-:W3:Y:S01]  /*f230*/  LDCU UR71, c[0x0][0x39c] ;  /* 0x00007380ff4777ac */ /* 0x000ee20008000800 */
[----:B0-----:R-:W-:Y:S01]  /*f240*/  IMAD.WIDE R14, R17, 0x2, R70 ;  /* 0x00000002110e7825 */ /* 0x001fe200078e0246 */
[----:B------:R-:W0:Y:S01]  /*f250*/  LDCU UR65, c[0x0][0x398] ;  /* 0x00007300ff4177ac */ /* 0x000e220008000800 */
[----:B-1----:R-:W-:-:S02]  /*f260*/  PRMT R18, R245, 0x7632, R18 ;  /* 0x00007632f5127816 */ /* 0x002fc40000000012 */
[C---:B------:R-:W-:Y:S01]  /*f270*/  IMAD.WIDE R10, R17.reuse, 0x2, R6 ;  /* 0x00000002110a7825 */ /* 0x040fe200078e0206 */
[----:B------:R-:W1:Y:S03]  /*f280*/  LDCU UR62, c[0x0][0x398] ;  /* 0x00007300ff3e77ac */ /* 0x000e660008000800 */
[----:B--2---:R-:W-:Y:S01]  /*f290*/  IMAD.WIDE R12, R17, 0x2, R4 ;  /* 0x00000002110c7825 */ /* 0x004fe200078e0204 */
        /* <DEDUP_REMOVED lines=10> */
[----:B--2---:R-:W-:Y:S01]  /*f340*/  IMAD.WIDE R10, R19, 0x2, R8 ;  /* 0x00000002130a7825 */ /* 0x004fe200078e0208 */
[----:B------:R-:W-:Y:S01]  /*f350*/  ISETP.LT.AND P2, PT, R3, UR26, !P2 ;  /* 0x0000001a03007c0c */ /* 0x000fe2000d741270 */
[----:B------:R-:W2:Y:S01]  /*f360*/  LDCU UR74, c[0x0][0x398] ;  /* 0x00007300ff4a77ac */ /* 0x000ea20008000800 */
[----:B------:R-:W-:Y:S01]  /*f370*/  ISETP.GE.AND P3, PT, R16, UR12, PT ;  /* 0x0000000c10007c0c */ /* 0x000fe2000bf66270 */
[----:B-1----:R-:W-:-:S04]  /*f380*/  IMAD.WIDE R14, R19, 0x2, R70 ;  /* 0x00000002130e7825 */ /* 0x002fc800078e0246 */
[----:B---3--:R-:W-:Y:S01]  /*f390*/  IMAD.WIDE R12, R19, 0x2, R6 ;  /* 0x00000002130c7825 */ /* 0x008fe200078e0206 */
[----:B------:R1:W-:Y:S03]  /*f3a0*/  @P5 STG.E.U16 desc[UR20][R10.64], R246 ;  /* 0x000000f60a005986 */ /* 0x0003e6000c101514 */
[----:B------:R-:W-:Y:S01]  /*f3b0*/  VIADD R18, R0, 0x5d ;  /* 0x0000005d00127836 */ /* 0x000fe20000000000 */
[----:B------:R-:W-:Y:S01]  /*f3c0*/  PRMT R20, R30, 0x7632, R20 ;  /* 0x000076321e147816 */ /* 0x000fe20000000014 */
[----:B------:R-:W-:Y:S01]  /*f3d0*/  VIADD R16, R0, 0x5c ;  /* 0x0000005c00107836 */ /* 0x000fe20000000000 */
[----:B------:R3:W-:Y:S01]  /*f3e0*/  @P1 STG.E.U16 desc[UR20][R12.64], R17 ;  /* 0x000000110c001986 */ /* 0x0007e2000c101514 */
[----:B------:R-:W0:Y:S03]  /*f3f0*/  LDCU UR12, c[0x0][0x398] ;  /* 0x00007300ff0c77ac */ /* 0x000e260008000800 */
[----:B------:R2:W-:Y:S01]  /*f400*/  @P6 STG.E.U16 desc[UR20][R14.64], R28 ;  /* 0x0000001c0e006986 */ /* 0x0005e2000c101514 */
[----:B------:R-:W-:Y:S01]  /*f410*/  ISETP.LT.AND P6, PT, R2, UR35, !P4 ;  /* 0x0000002302007c0c */ /* 0x000fe2000e7c1270 */
[----:B------:R-:W0:Y:S01]  /*f420*/  LDCU UR26, c[0x0][0x398] ;  /* 0x00007300ff1a77ac */ /* 0x000e220008000800 */
[----:B------:R-:W-:-:S02]  /*f430*/  ISETP.GE.AND P5, PT, R16, UR41, PT ;  /* 0x0000002910007c0c */ /* 0x000fc4000bfa6270 */
[----:B-1----:R-:W-:Y:S01]  /*f440*/  PRMT R11, R28, 0x7632, R11 ;  /* 0x000076321c0b7816 */ /* 0x002fe2000000000b */
[----:B------:R-:W1:Y:S01]  /*f450*/  LDCU UR35, c[0x0][0x398] ;  /* 0x00007300ff2377ac */ /* 0x000e620008000800 */
[----:B---3--:R-:W-:Y:S01]  /*f460*/  IMAD.WIDE R16, R19, 0x2, R4 ;  /* 0x0000000213107825 */ /* 0x008fe200078e0204 */
[----:B------:R-:W-:Y:S01]  /*f470*/  ISETP.LT.AND P1, PT, R197, UR66, !P4 ;  /* 0x00000042c5007c0c */ /* 0x000fe2000e721270 */
[----:B------:R-:W3:Y:S02]  /*f480*/  LDCU UR41, c[0x0][0x398] ;  /* 0x00007300ff2977ac */ /* 0x000ee40008000800 */
[----:B------:R-:W-:Y:S01]  /*f490*/  VIADD R19, R19, UR30 ;  /* 0x0000001e13137c36 */ /* 0x000fe20008000000 */
[----:B------:R0:W-:Y:S01]  /*f4a0*/  @P2 STG.E.U16 desc[UR20][R16.64], R11 ;  /* 0x0000000b10002986 */ /* 0x0001e2000c101514 */
[----:B--2---:R-:W-:Y:S01]  /*f4b0*/  PRMT R15, R249, 0x7632, R15 ;  /* 0x00007632f90f7816 */ /* 0x004fe2000000000f */
[----:B------:R-:W2:Y:S01]  /*f4c0*/  LDCU UR66, c[0x0][0x398] ;  /* 0x00007300ff4277ac */ /* 0x000ea20008000800 */
[----:B------:R-:W-:-:S04]  /*f4d0*/  IMAD.WIDE R12, R19, 0x2, R6 ;  /* 0x00000002130c7825 */ /* 0x000fc800078e0206 */
[----:B0-----:R-:W-:-:S05]  /*f4e0*/  IMAD.WIDE R10, R19, 0x2, R8 ;  /* 0x00000002130a7825 */ /* 0x001fca00078e0208 */
        /* <DEDUP_REMOVED lines=8> */
[----:B------:R-:W2:Y:S01]  /*f570*/  LDCU UR40, c[0x0][0x39c] ;  /* 0x00007380ff2877ac */ /* 0x000ea20008000800 */
[----:B------:R-:W-:Y:S01]  /*f580*/  ISETP.LT.AND P1, PT, R2, UR60, !P0 ;  /* 0x0000003c02007c0c */ /* 0x000fe2000c721270 */
[----:B0-----:R-:W-:Y:S01]  /*f590*/  IMAD.WIDE R10, R19, 0x2, R4 ;  /* 0x00000002130a7825 */ /* 0x001fe200078e0204 */
[----:B------:R-:W-:Y:S01]  /*f5a0*/  F2FP.F16.F32.PACK_AB R39, R39, R103 ;  /* 0x000000672727723e */ /* 0x000fe200000000ff */
[----:B------:R-:W0:Y:S02]  /*f5b0*/  LDCU UR55, c[0x0][0x398] ;  /* 0x00007300ff3777ac */ /* 0x000e240008000800 */
[----:B-1----:R-:W-:Y:S01]  /*f5c0*/  IMAD.WIDE R14, R19, 0x2, R70 ;  /* 0x00000002130e7825 */ /* 0x002fe200078e0246 */
[----:B------:R-:W-:Y:S01]  /*f5d0*/  F2FP.F16.F32.PACK_AB R40, R40, R104 ;  /* 0x000000682828723e */ /* 0x000fe200000000ff */
[----:B------:R-:W1:Y:S03]  /*f5e0*/  LDCU UR64, c[0x0][0x398] ;  /* 0x00007300ff4077ac */ /* 0x000e660008000800 */
        /* <DEDUP_REMOVED lines=10> */
[----:B0-----:R-:W-:Y:S01]  /*f690*/  IMAD.WIDE R14, R17, 0x2, R70 ;  /* 0x00000002110e7825 */ /* 0x001fe200078e0246 */
[----:B------:R-:W-:Y:S01]  /*f6a0*/  F2FP.F16.F32.PACK_AB R41, R41, R105 ;  /* 0x000000692929723e */ /* 0x000fe200000000ff */
[----:B------:R-:W0:Y:S01]  /*f6b0*/  LDCU UR73, c[0x0][0x398] ;  /* 0x00007300ff4977ac */ /* 0x000e220008000800 */
[----:B--2---:R-:W-:Y:S01]  /*f6c0*/  PRMT R18, R250, 0x7632, R18 ;  /* 0x00007632fa127816 */ /* 0x004fe20000000012 */
[C---:B------:R-:W-:Y:S01]  /*f6d0*/  IMAD.WIDE R10, R17.reuse, 0x2, R6 ;  /* 0x00000002110a7825 */ /* 0x040fe200078e0206 */
[----:B------:R-:W2:Y:S03]  /*f6e0*/  LDCU UR67, c[0x0][0x398] ;  /* 0x00007300ff4377ac */ /* 0x000ea60008000800 */
        /* <DEDUP_REMOVED lines=12> */
[----:B------:R-:W-:Y:S01]  /*f7b0*/  PRMT R18, R203, 0x7610, R18 ;  /* 0x00007610cb127816 */ /* 0x000fe20000000012 */
[----:B------:R-:W4:Y:S02]  /*f7c0*/  LDL.S16 R204, [R1+0x8] ;  /* 0x0000080001cc7983 */ /* 0x000f240000100600 */
[----:B--2---:R-:W-:-:S04]  /*f7d0*/  IMAD.WIDE R14, R19, 0x2, R70 ;  /* 0x00000002130e7825 */ /* 0x004fc800078e0246 */
[----:B---3--:R-:W-:Y:S01]  /*f7e0*/  IMAD.WIDE R12, R19, 0x2, R6 ;  /* 0x00000002130c7825 */ /* 0x008fe200078e0206 */
[----:B------:R-:W-:Y:S04]  /*f7f0*/  @P4 STG.E.U16 desc[UR20][R10.64], R17 ;  /* 0x000000110a004986 */ /* 0x000fe8000c101514 */
[----:B------:R-:W-:Y:S01]  /*f800*/  @P0 STG.E.U16 desc[UR20][R12.64], R18 ;  /* 0x000000120c000986 */ /* 0x000fe2000c101514 */
[----:B------:R-:W-:-:S03]  /*f810*/  PRMT R20, R199, 0x7610, R20 ;  /* 0x00007610c7147816 */ /* 0x000fc60000000014 */
[----:B------:R1:W-:Y:S04]  /*f820*/  @P6 STG.E.U16 desc[UR20][R14.64], R31 ;  /* 0x0000001f0e006986 */ /* 0x0003e8000c101514 */
[----:B------:R-:W2:Y:S01]  /*f830*/  LDL.LU.S16 R203, [R1+0xa] ;  /* 0x00000a0001cb7983 */ /* 0x000ea20000300600 */
[----:B-1----:R-:W-:-:S03]  /*f840*/  PRMT R15, R200, 0x7610, R15 ;  /* 0x00007610c80f7816 */ /* 0x002fc6000000000f */
[----:B------:R-:W3:Y:S04]  /*f850*/  LDL.S16 R200, [R1+0xc] ;  /* 0x00000c0001c87983 */ /* 0x000ee80000100600 */
[----:B------:R-:W2:Y:S01]  /*f860*/  LDL.LU.S16 R199, [R1+0xe] ;  /* 0x00000e0001c77983 */ /* 0x000ea20000300600 */
[----:B------:R-:W-:Y:S02]  /*f870*/  ISETP.LT.AND P3, PT, R3, UR31, !P3 ;  /* 0x0000001f03007c0c */ /* 0x000fe4000df61270 */
[----:B------:R-:W-:Y:S01]  /*f880*/  ISETP.GE.AND P1, PT, R16, UR72, PT ;  /* 0x0000004810007c0c */ /* 0x000fe2000bf26270 */
[----:B------:R-:W-:Y:S01]  /*f890*/  VIADD R16, R0, 0x5f ;  /* 0x0000005f00107836 */ /* 0x000fe20000000000 */
[----:B------:R-:W-:Y:S02]  /*f8a0*/  ISETP.LT.AND P6, PT, R2, UR44, !P5 ;  /* 0x0000002c02007c0c */ /* 0x000fe4000efc1270 */
[----:B------:R-:W-:Y:S01]  /*f8b0*/  PRMT R11, R31, 0x7632, R11 ;  /* 0x000076321f0b7816 */ /* 0x000fe2000000000b */
[----:B------:R-:W-:Y:S01]  /*f8c0*/  VIADD R18, R0, 0x60 ;  /* 0x0000006000127836 */ /* 0x000fe20000000000 */
[----:B------:R-:W-:Y:S01]  /*f8d0*/  ISETP.GE.AND P4, PT, R16, UR48, PT ;  /* 0x0000003010007c0c */ /* 0x000fe2000bf86270 */
[----:B------:R-:W-:Y:S01]  /*f8e0*/  IMAD.WIDE R16, R19, 0x2, R4 ;  /* 0x0000000213107825 */ /* 0x000fe200078e0204 */
[----:B------:R-:W-:Y:S01]  /*f8f0*/  ISETP.LT.AND P0, PT, R197, UR69, !P5 ;  /* 0x00000045c5007c0c */ /* 0x000fe2000ef01270 */
[----:B------:R-:W1:Y:S02]  /*f900*/  LDCU UR72, c[0x0][0x39c] ;  /* 0x00007380ff4877ac */ /* 0x000e640008000800 */
[----:B------:R-:W-:Y:S01]  /*f910*/  VIADD R19, R19, UR30 ;  /* 0x0000001e13137c36 */ /* 0x000fe20008000000 */
[----:B------:R0:W-:Y:S01]  /*f920*/  @P3 STG.E.U16 desc[UR20][R16.64], R11 ;  /* 0x0000000b10003986 */ /* 0x0001e2000c101514 */
[----:B------:R-:W-:Y:S01]  /*f930*/  F2FP.F16.F32.PACK_AB R42, R42, R106 ;  /* 0x0000006a2a2a723e */ /* 0x000fe200000000ff */
[----:B------:R-:W1:Y:S01]  /*f940*/  LDCU UR31, c[0x0][0x398] ;  /* 0x00007300ff1f77ac */ /* 0x000e620008000800 */
[C---:B------:R-:W-:Y:S01]  /*f950*/  IMAD.WIDE R12, R19.reuse, 0x2, R6 ;  /* 0x00000002130c7825 */ /* 0x040fe200078e0206 */
[----:B------:R-:W1:Y:S01]  /*f960*/  LDCU UR44, c[0x0][0x398] ;  /* 0x00007300ff2c77ac */ /* 0x000e620008000800 */
[----:B------:R-:W1:Y:S02]  /*f970*/  LDCU UR69, c[0x0][0x398] ;  /* 0x00007300ff4577ac */ /* 0x000e640008000800 */
[----:B0-----:R-:W-:Y:S01]  /*f980*/  IMAD.WIDE R10, R19, 0x2, R8 ;  /* 0x00000002130a7825 */ /* 0x001fe200078e0208 */
[----:B------:R-:W-:Y:S01]  /*f990*/  F2FP.F16.F32.PACK_AB R43, R43, R107 ;  /* 0x0000006b2b2b723e */ /* 0x000fe200000000ff */
[----:B------:R-:W0:Y:S03]  /*f9a0*/  LDCU UR48, c[0x0][0x398] ;  /* 0x00007300ff3077ac */ /* 0x000e260008000800 */
[----:B------:R1:W-:Y:S01]  /*f9b0*/  @P6 STG.E.U16 desc[UR20][R10.64], R15 ;  /* 0x0000000f0a006986 */ /* 0x0003e2000c101514 */
[----:B------:R-:W-:Y:S01]  /*f9c0*/  ISETP.LT.AND P6, PT, R196, UR75, !P5 ;  /* 0x0000004bc4007c0c */ /* 0x000fe2000efc1270 */
[----:B------:R-:W-:Y:S01]  /*f9d0*/  VIADD R17, R19, UR30 ;  /* 0x0000001e13117c36 */ /* 0x000fe20008000000 */
[----:B------:R-:W-:Y:S01]  /*f9e0*/  ISETP.LT.AND P5, PT, R3, UR22, !P5 ;  /* 0x0000001603007c0c */ /* 0x000fe2000efa1270 */
[----:B------:R0:W-:Y:S01]  /*f9f0*/  @P0 STG.E.U16 desc[UR20][R12.64], R20 ;  /* 0x000000140c000986 */ /* 0x0001e2000c101514 */
[----:B------:R-:W-:Y:S01]  /*fa00*/  ISETP.LT.AND P0, PT, R2, UR61, !P2 ;  /* 0x0000003d02007c0c */ /* 0x000fe2000d701270 */
[----:B------:R-:W-:Y:S01]  /*fa10*/  VIADD R16, R0, 0x61 ;  /* 0x0000006100107836 */ /* 0x000fe20000000000 */
[----:B------:R-:W-:Y:S01]  /*fa20*/  ISETP.GE.AND P3, PT, R18, UR10, PT ;  /* 0x0000000a12007c0c */ /* 0x000fe2000bf66270 */
[----:B------:R-:W2:Y:S01]  /*fa30*/  LDCU UR22, c[0x0][0x39c] ;  /* 0x00007380ff1677ac */ /* 0x000ea20008000800 */
[C---:B-1----:R-:W-:Y:S01]  /*fa40*/  IMAD.WIDE R14, R19.reuse, 0x2, R70 ;  /* 0x00000002130e7825 */ /* 0x042fe200078e0246 */
[----:B------:R-:W-:Y:S01]  /*fa50*/  PRMT R18, R32, 0x7632, R18 ;  /* 0x0000763220127816 */ /* 0x000fe20000000012 */
[----:B------:R-:W1:Y:S02]  /*fa60*/  LDCU UR10, c[0x0][0x398] ;  /* 0x00007300ff0a77ac */ /* 0x000e640008000800 */
[----:B------:R-:W-:Y:S01]  /*fa70*/  IMAD.WIDE R10, R19, 0x2, R4 ;  /* 0x00000002130a7825 */ /* 0x000fe200078e0204 */
[----:B------:R4:W-:Y:S01]  /*fa80*/  @P6 STG.E.U16 desc[UR20][R14.64], R32 ;  /* 0x000000200e006986 */ /* 0x0009e2000c101514 */
[----:B------:R-:W1:Y:S02]  /*fa90*/  LDCU UR75, c[0x0][0x398] ;  /* 0x00007300ff4b77ac */ /* 0x000e640008000800 */
[----:B0-----:R-:W-:Y:S01]  /*faa0*/  IMAD.WIDE R12, R17, 0x2, R8 ;  /* 0x00000002110c7825 */ /* 0x001fe200078e0208 */
[----:B------:R0:W-:Y:S01]  /*fab0*/  @P5 STG.E.U16 desc[UR20][R10.64], R18 ;  /* 0x000000120a005986 */ /* 0x0001e2000c101514 */
[----:B------:R-:W-:Y:S01]  /*fac0*/  F2FP.F16.F32.PACK_AB R44, R44, R108 ;  /* 0x0000006c2c2c723e */ /* 0x000fe200000000ff */
[----:B------:R-:W0:Y:S01]  /*fad0*/  LDCU UR61, c[0x0][0x398] ;  /* 0x00007300ff3d77ac */ /* 0x000e220008000800 */
[----:B----4-:R-:W-:-:S02]  /*fae0*/  PRMT R15, R204, 0x7610, R15 ;  /* 0x00007610cc0f7816 */ /* 0x010fc4000000000f */
[----:B------:R-:W4:Y:S04]  /*faf0*/  LDL.S16 R204, [R1+0x10] ;  /* 0x0000100001cc7983 */ /* 0x000f280000100600 */
[----:B------:R0:W-:Y:S01]  /*fb00*/  @P0 STG.E.U16 desc[UR20][R12.64], R15 ;  /* 0x0000000f0c000986 */ /* 0x0001e2000c101514 */
[----:B------:R-:W-:Y:S02]  /*fb10*/  ISETP.GE.AND P0, PT, R16, UR18, PT ;  /* 0x0000001210007c0c */ /* 0x000fe4000bf06270 */
[----:B---3--:R-:W-:Y:S02]  /*fb20*/  PRMT R20, R200, 0x7610, R20 ;  /* 0x00007610c8147816 */ /* 0x008fe40000000014 */
[----:B--2---:R-:W-:Y:S02]  /*fb30*/  PRMT R21, R199, 0x7610, R21 ;  /* 0x00007610c7157816 */ /* 0x004fe40000000015 */
[----:B------:R-:W-:-:S02]  /*fb40*/  ISETP.LT.AND P6, PT, R197, UR28, !P2 ;  /* 0x0000001cc5007c0c */ /* 0x000fc4000d7c1270 */
[----:B-----5:R-:W-:Y:S01]  /*fb50*/  ISETP.LT.AND P5, PT, R196, UR42, !P2 ;  /* 0x0000002ac4007c0c */ /* 0x020fe2000d7a1270 */
[----:B0-----:R-:W-:Y:S01]  /*fb60*/  IMAD.WIDE R10, R17, 0x2, R6 ;  /* 0x00000002110a7825 */ /* 0x001fe200078e0206 */
[----:B------:R-:W-:Y:S01]  /*fb70*/  PRMT R16, R203, 0x7610, R16 ;  /* 0x00007610cb107816 */ /* 0x000fe20000000010 */
[----:B------:R-:W0:Y:S01]  /*fb80*/  LDCU UR28, c[0x0][0x398] ;  /* 0x00007300ff1c77ac */ /* 0x000e220008000800 */
[----:B------:R-:W2:Y:S01]  /*fb90*/  LDL.LU.S16 R203, [R1+0x12] ;  /* 0x0000120001cb7983 */ /* 0x000ea20000300600 */
[----:B------:R-:W-:Y:S01]  /*fba0*/  IMAD.WIDE R14, R17, 0x2, R70 ;  /* 0x00000002110e7825 */ /* 0x000fe200078e0246 */
[----:B------:R-:W-:Y:S01]  /*fbb0*/  PRMT R18, R33, 0x7632, R18 ;  /* 0x0000763221127816 */ /* 0x000fe20000000012 */
[----:B------:R-:W3:Y:S01]  /*fbc0*/  LDCU UR42, c[0x0][0x398] ;  /* 0x00007300ff2a77ac */ /* 0x000ee20008000800 */
[----:B------:R-:W5:Y:S01]  /*fbd0*/  LDL.S16 R200, [R1+0x14] ;  /* 0x0000140001c87983 */ /* 0x000f620000100600 */
[----:B------:R-:W-:Y:S01]  /*fbe0*/  IMAD.WIDE R12, R17, 0x2, R4 ;  /* 0x00000002110c7825 */ /* 0x000fe200078e0204 */
[----:B------:R-:W0:Y:S02]  /*fbf0*/  LDCU UR18, c[0x0][0x398] ;  /* 0x00007300ff1277ac */ /* 0x000e240008000800 */
[----:B------:R-:W3:Y:S01]  /*fc00*/  LDL.LU.S16 R199, [R1+0x16] ;  /* 0x0000160001c77983 */ /* 0x000ee20000300600 */
[----:B------:R-:W-:Y:S01]  /*fc10*/  ISETP.LT.AND P2, PT, R3, UR43, !P2 ;  /* 0x0000002b03007c0c */ /* 0x000fe2000d741270 */
[----:B------:R-:W-:Y:S01]  /*fc20*/  VIADD R19, R17, UR30 ;  /* 0x0000001e11137c36 */ /* 0x000fe20008000000 */
[----:B------:R-:W0:Y:S01]  /*fc30*/  LDCU UR43, c[0x0][0x39c] ;  /* 0x00007380ff2b77ac */ /* 0x000e220008000800 */
[----:B------:R1:W-:Y:S01]  /*fc40*/  @P6 STG.E.U16 desc[UR20][R10.64], R16 ;  /* 0x000000100a006986 */ /* 0x0003e2000c101514 */
[----:B------:R-:W-:Y:S01]  /*fc50*/  ISETP.LT.AND P6, PT, R197, UR47, !P1 ;  /* 0x0000002fc5007c0c */ /* 0x000fe2000cfc1270 */
[----:B------:R-:W0:Y:S02]  /*fc60*/  LDCU UR47, c[0x0][0x398] ;  /* 0x00007300ff2f77ac */ /* 0x000e240008000800 */
[----:B------:R0:W-:Y:S01]  /*fc70*/  @P5 STG.E.U16 desc[UR20][R14.64], R33 ;  /* 0x000000210e005986 */ /* 0x0001e2000c101514 */
[----:B------:R-:W-:Y:S01]  /*fc80*/  ISETP.LT.AND P5, PT, R2, UR38, !P1 ;  /* 0x0000002602007c0c */ /* 0x000fe2000cfa1270 */
[----:B------:R-:W2:Y:S04]  /*fc90*/  LDCU UR38, c[0x0][0x398] ;  /* 0x00007300ff2677ac */ /* 0x000ea80008000800 */
[----:B------:R0:W-:Y:S01]  /*fca0*/  @P2 STG.E.U16 desc[UR20][R12.64], R18 ;  /* 0x000000120c002986 */ /* 0x0001e2000c101514 */
[----:B------:R-:W-:Y:S01]  /*fcb0*/  ISETP.LT.AND P2, PT, R196, UR32, !P1 ;  /* 0x00000020c4007c0c */ /* 0x000fe2000cf41270 */
[----:B-1----:R-:W-:-:S04]  /*fcc0*/  IMAD.WIDE R10, R19, 0x2, R8 ;  /* 0x00000002130a7825 */ /* 0x002fc800078e0208 */
[----:B0-----:R-:W-:Y:S01]  /*fcd0*/  IMAD.WIDE R14, R19, 0x2, R70 ;  /* 0x00000002130e7825 */ /* 0x001fe200078e0246 */
[----:B------:R-:W-:Y:S01]  /*fce0*/  ISETP.LT.AND P1, PT, R3, UR36, !P1 ;  /* 0x0000002403007c0c */ /* 0x000fe2000cf21270 */
[----:B------:R4:W-:Y:S01]  /*fcf0*/  @P5 STG.E.U16 desc[UR20][R10.64], R20 ;  /* 0x000000140a005986 */ /* 0x0009e2000c101514 */
[----:B------:R-:W0:Y:S01]  /*fd00*/  LDCU UR36, c[0x0][0x39c] ;  /* 0x00007380ff2477ac */ /* 0x000e220008000800 */
[----:B------:R-:W-:Y:S01]  /*fd10*/  IMAD.WIDE R12, R19, 0x2, R6 ;  /* 0x00000002130c7825 */ /* 0x000fe200078e0206 */
[----:B------:R-:W-:Y:S01]  /*fd20*/  F2FP.F16.F32.PACK_AB R45, R45, R109 ;  /* 0x0000006d2d2d723e */ /* 0x000fe200000000ff */
[----:B------:R-:W1:Y:S03]  /*fd30*/  LDCU UR32, c[0x0][0x398] ;  /* 0x00007300ff2077ac */ /* 0x000e660008000800 */
[----:B------:R2:W-:Y:S04]  /*fd40*/  @P6 STG.E.U16 desc[UR20][R12.64], R21 ;  /* 0x000000150c006986 */ /* 0x0005e8000c101514 */
[----:B------:R-:W-:Y:S01]  /*fd50*/  @P2 STG.E.U16 desc[UR20][R14.64], R34 ;  /* 0x000000220e002986 */ /* 0x000fe2000c101514 */
[----:B------:R-:W-:Y:S01]  /*fd60*/  ISETP.LT.AND P2, PT, R2, UR51, !P4 ;  /* 0x0000003302007c0c */ /* 0x000fe2000e741270 */
[----:B------:R-:W-:Y:S01]  /*fd70*/  IMAD.WIDE R16, R19, 0x2, R4 ;  /* 0x0000000213107825 */ /* 0x000fe200078e0204 */
[----:B----4-:R-:W-:-:S03]  /*fd80*/  PRMT R20, R204, 0x7610, R20 ;  /* 0x00007610cc147816 */ /* 0x010fc60000000014 */
[----:B------:R-:W-:Y:S01]  /*fd90*/  VIADD R19, R19, UR30 ;  /* 0x0000001e13137c36 */ /* 0x000fe20008000000 */
[----:B------:R-:W4:Y:S01]  /*fda0*/  LDL.S16 R204, [R1+0x18] ;  /* 0x0000180001cc7983 */ /* 0x000f220000100600 */
[----:B--2---:R-:W-:Y:S02]  /*fdb0*/  PRMT R21, R203, 0x7610, R21 ;  /* 0x00007610cb157816 */ /* 0x004fe40000000015 */
[----:B------:R-:W-:Y:S01]  /*fdc0*/  IMAD.WIDE R10, R19, 0x2, R8 ;  /* 0x00000002130a7825 */ /* 0x000fe200078e0208 */
[----:B------:R5:W-:Y:S01]  /*fdd0*/  @P1 STG.E.U16 desc[UR20][R16.64], R22 ;  /* 0x0000001610001986 */ /* 0x000be2000c101514 */
[----:B------:R-:W-:Y:S01]  /*fde0*/  ISETP.LT.AND P5, PT, R197, UR58, !P4 ;  /* 0x0000003ac5007c0c */ /* 0x000fe2000e7a1270 */
[----:B------:R-:W2:Y:S02]  /*fdf0*/  LDCU UR51, c[0x0][0x398] ;  /* 0x00007300ff3377ac */ /* 0x000ea40008000800 */
[----:B------:R-:W2:Y:S04]  /*fe00*/  LDL.LU.S16 R203, [R1+0x1a] ;  /* 0x00001a0001cb7983 */ /* 0x000ea80000300600 */
[----:B------:R3:W-:Y:S01]  /*fe10*/  @P2 STG.E.U16 desc[UR20][R10.64], R20 ;  /* 0x000000140a002986 */ /* 0x0007e2000c101514 */
[----:B-----5:R-:W-:-:S03]  /*fe20*/  PRMT R22, R200, 0x7610, R22 ;  /* 0x00007610c8167816 */ /* 0x020fc60000000016 */
[----:B------:R-:W5:Y:S01]  /*fe30*/  LDL.S16 R200, [R1+0x1c] ;  /* 0x00001c0001c87983 */ /* 0x000f620000100600 */
[----:B---3--:R-:W-:-:S03]  /*fe40*/  PRMT R20, R199, 0x7610, R20 ;  /* 0x00007610c7147816 */ /* 0x008fc60000000014 */
[----:B------:R-:W3:Y:S01]  /*fe50*/  LDL.LU.S16 R199, [R1+0x1e] ;  /* 0x00001e0001c77983 */ /* 0x000ee20000300600 */
[----:B------:R-:W-:Y:S01]  /*fe60*/  ISETP.LT.AND P6, PT, R196, UR76, !P4 ;  /* 0x0000004cc4007c0c */ /* 0x000fe2000e7c1270 */
[----:B------:R-:W-:Y:S01]  /*fe70*/  IMAD.WIDE R12, R19, 0x2, R6 ;  /* 0x00000002130c7825 */ /* 0x000fe200078e0206 */
[----:B------:R-:W-:Y:S01]  /*fe80*/  ISETP.LT.AND P4, PT, R3, UR37, !P4 ;  /* 0x0000002503007c0c */ /* 0x000fe2000e781270 */
[----:B------:R-:W0:Y:S02]  /*fe90*/  LDCU UR37, c[0x0][0x398] ;  /* 0x00007300ff2577ac */ /* 0x000e240008000800 */
[----:B------:R-:W-:Y:S01]  /*fea0*/  IMAD.WIDE R14, R19, 0x2, R70 ;  /* 0x00000002130e7825 */ /* 0x000fe200078e0246 */
[----:B------:R0:W-:Y:S01]  /*feb0*/  @P5 STG.E.U16 desc[UR20][R12.64], R21 ;  /* 0x000000150c005986 */ /* 0x0001e2000c101514 */
[----:B------:R-:W-:Y:S01]  /*fec0*/  ISETP.LT.AND P5, PT, R2, UR50, !P3 ;  /* 0x0000003202007c0c */ /* 0x000fe2000dfa1270 */
[----:B------:R-:W1:Y:S01]  /*fed0*/  LDCU UR50, c[0x0][0x39c] ;  /* 0x00007380ff3277ac */ /* 0x000e620008000800 */
[----:B------:R-:W-:-:S04]  /*fee0*/  VIADD R18, R0, 0x62 ;  /* 0x0000006200127836 */ /* 0x000fc80000000000 */
[----:B------:R1:W-:Y:S01]  /*fef0*/  @P6 STG.E.U16 desc[UR20][R14.64], R35 ;  /* 0x000000230e006986 */ /* 0x0003e2000c101514 */
[----:B------:R-:W-:Y:S01]  /*ff00*/  ISETP.LT.AND P6, PT, R197, UR63, !P3 ;  /* 0x0000003fc5007c0c */ /* 0x000fe2000dfc1270 */
[C---:B------:R-:W-:Y:S01]  /*ff10*/  VIADD R17, R19.reuse, UR30 ;  /* 0x0000001e13117c36 */ /* 0x040fe20008000000 */
[----:B------:R-:W-:Y:S01]  /*ff20*/  ISETP.GE.AND P1, PT, R18, UR57, PT ;  /* 0x0000003912007c0c */ /* 0x000fe2000bf26270 */
[----:B------:R-:W-:Y:S01]  /*ff30*/  IMAD.WIDE R10, R19, 0x2, R4 ;  /* 0x00000002130a7825 */ /* 0x000fe200078e0204 */
[----:B------:R-:W-:Y:S01]  /*ff40*/  PRMT R18, R35, 0x7632, R18 ;  /* 0x0000763223127816 */ /* 0x000fe20000000012 */
[----:B------:R-:W2:Y:S02]  /*ff50*/  LDCU UR57, c[0x0][0x398] ;  /* 0x00007300ff3977ac */ /* 0x000ea40008000800 */
[C---:B0-----:R-:W-:Y:S02]  /*ff60*/  IMAD.WIDE R12, R17.reuse, 0x2, R8 ;  /* 0x00000002110c7825 */ /* 0x041fe400078e0208 */
[----:B------:R0:W-:Y:S02]  /*ff70*/  @P4 STG.E.U16 desc[UR20][R10.64], R18 ;  /* 0x000000120a004986 */ /* 0x0001e4000c101514 */
[----:B-1----:R-:W-:-:S02]  /*ff80*/  IMAD.WIDE R14, R17, 0x2, R6 ;  /* 0x00000002110e7825 */ /* 0x002fc400078e0206 */
[----:B------:R1:W-:Y:S01]  /*ff90*/  @P5 STG.E.U16 desc[UR20][R12.64], R22 ;  /* 0x000000160c005986 */ /* 0x0003e2000c101514 */
[----:B------:R-:W-:Y:S01]  /*ffa0*/  ISETP.LT.AND P5, PT, R196, UR9, !P3 ;  /* 0x00000009c4007c0c */ /* 0x000fe2000dfa1270 */
[----:B------:R-:W-:Y:S01]  /*ffb0*/  VIADD R19, R17, UR30 ;  /* 0x0000001e11137c36 */ /* 0x000fe20008000000 */
[----:B------:R-:W-:Y:S01]  /*ffc0*/  ISETP.LT.AND P4, PT, R3, UR56, !P3 ;  /* 0x0000003803007c0c */ /* 0x000fe2000df81270 */
[----:B------:R4:W-:Y:S01]  /*ffd0*/  @P6 STG.E.U16 desc[UR20][R14.64], R20 ;  /* 0x000000140e006986 */ /* 0x0009e2000c101514 */
[----:B------:R-:W-:Y:S01]  /*ffe0*/  ISETP.LT.AND P6, PT, R2, UR59, !P0 ;  /* 0x0000003b02007c0c */ /* 0x000fe2000c7c1270 */
[----:B------:R-:W-:Y:S01]  /*fff0*/  VIADD R16, R0, 0x63 ;  /* 0x0000006300107836 */ /* 0x000fe20000000000 */
[----:B------:R-:W-:Y:S01]  /*10000*/  F2FP.F16.F32.PACK_AB R46, R46, R110 ;  /* 0x0000006e2e2e723e */ /* 0x000fe200000000ff */
[C---:B0-----:R-:W-:Y:S01]  /*10010*/  IMAD.WIDE R10, R17.reuse, 0x2, R70 ;  /* 0x00000002110a7825 */ /* 0x041fe200078e0246 */
[----:B------:R-:W-:Y:S01]  /*10020*/  PRMT R18, R36, 0x7632, R18 ;  /* 0x0000763224127816 */ /* 0x000fe20000000012 */
[----:B------:R-:W0:Y:S02]  /*10030*/  LDCU UR9, c[0x0][0x398] ;  /* 0x00007300ff0977ac */ /* 0x000e240008000800 */
[----:B-1----:R-:W-:Y:S01]  /*10040*/  IMAD.WIDE R12, R17, 0x2, R4 ;  /* 0x00000002110c7825 */ /* 0x002fe200078e0204 */
[----:B----4-:R-:W-:-:S03]  /*10050*/  PRMT R21, R204, 0x7610, R21 ;  /* 0x00007610cc157816 */ /* 0x010fc60000000015 */
[----:B------:R-:W-:Y:S01]  /*10060*/  IMAD.WIDE R14, R19, 0x2, R8 ;  /* 0x00000002130e7825 */ /* 0x000fe200078e0208 */
[----:B------:R-:W4:Y:S01]  /*10070*/  LDL.S16 R204, [R1+0x20] ;  /* 0x0000200001cc7983 */ /* 0x000f220000100600 */
[----:B------:R-:W-:Y:S01]  /*10080*/  PRMT R22, R38, 0x7632, R22 ;  /* 0x0000763226167816 */ /* 0x000fe20000000016 */
[----:B------:R-:W1:Y:S02]  /*10090*/  LDCU UR56, c[0x0][0x398] ;  /* 0x00007300ff3877ac */ /* 0x000e640008000800 */
[----:B------:R-:W-:Y:S04]  /*100a0*/  @P5 STG.E.U16 desc[UR20][R10.64], R36 ;  /* 0x000000240a005986 */ /* 0x000fe8000c101514 */
[----:B------:R-:W-:Y:S04]  /*100b0*/  @P4 STG.E.U16 desc[UR20][R12.64], R18 ;  /* 0x000000120c004986 */ /* 0x000fe8000c101514 */
[----:B------:R3:W-:Y:S01]  /*100c0*/  @P6 STG.E.U16 desc[UR20][R14.64], R21 ;  /* 0x000000150e006986 */ /* 0x0007e2000c101514 */
[----:B--2---:R-:W-:-:S03]  /*100d0*/  PRMT R17, R203, 0x7610, R17 ;  /* 0x00007610cb117816 */ /* 0x004fc60000000011 */
[----:B------:R-:W2:Y:S01]  /*100e0*/  LDL.LU.S16 R203, [R1+0x22] ;  /* 0x0000220001cb7983 */ /* 0x000ea20000300600 */
[----:B-----5:R-:W-:-:S03]  /*100f0*/  PRMT R20, R200, 0x7610, R20 ;  /* 0x00007610c8147816 */ /* 0x020fc60000000014 */
[----:B------:R-:W5:Y:S01]  /*10100*/  LDL.S16 R200, [R1+0x24] ;  /* 0x0000240001c87983 */ /* 0x000f620000100600 */
[----:B---3--:R-:W-:-:S03]  /*10110*/  PRMT R21, R199, 0x7610, R21 ;  /* 0x00007610c7157816 */ /* 0x008fc60000000015 */
[----:B------:R-:W3:Y:S01]  /*10120*/  LDL.LU.S16 R199, [R1+0x26] ;  /* 0x0000260001c77983 */ /* 0x000ee20000300600 */
[----:B------:R-:W-:Y:S02]  /*10130*/  ISETP.LT.AND P4, PT, R197, UR53, !P0 ;  /* 0x00000035c5007c0c */ /* 0x000fe4000c781270 */
[----:B------:R-:W-:Y:S01]  /*10140*/  ISETP.LT.AND P5, PT, R196, UR49, !P0 ;  /* 0x00000031c4007c0c */ /* 0x000fe2000c7a1270 */
[----:B------:R-:W-:Y:S01]  /*10150*/  IMAD.WIDE R10, R19, 0x2, R6 ;  /* 0x00000002130a7825 */ /* 0x000fe200078e0206 */
[----:B------:R-:W-:Y:S01]  /*10160*/  ISETP.LT.AND P6, PT, R3, UR54, !P0 ;  /* 0x0000003603007c0c */ /* 0x000fe2000c7c1270 */
[----:B------:R-:W0:Y:S01]  /*10170*/  LDCU UR49, c[0x0][0x398] ;  /* 0x00007300ff3177ac */ /* 0x000e220008000800 */
[----:B------:R-:W-:Y:S01]  /*10180*/  PRMT R18, R37, 0x7632, R18 ;  /* 0x0000763225127816 */ /* 0x000fe20000000012 */
[C---:B------:R-:W-:Y:S01]  /*10190*/  IMAD.WIDE R12, R19.reuse, 0x2, R70 ;  /* 0x00000002130c7825 */ /* 0x040fe200078e0246 */
[----:B------:R-:W-:Y:S01]  /*101a0*/  ISETP.GE.AND P2, PT, R16, UR24, PT ;  /* 0x0000001810007c0c */ /* 0x000fe2000bf46270 */
[----:B------:R-:W0:Y:S02]  /*101b0*/  LDCU UR24, c[0x0][0x398] ;  /* 0x00007300ff1877ac */ /* 0x000e240008000800 */
[----:B------:R-:W-:-:S02]  /*101c0*/  IMAD.WIDE R14, R19, 0x2, R4 ;  /* 0x00000002130e7825 */ /* 0x000fc400078e0204 */
[----:B------:R1:W-:Y:S01]  /*101d0*/  @P4 STG.E.U16 desc[UR20][R10.64], R17 ;  /* 0x000000110a004986 */ /* 0x0003e2000c101514 */
[----:B------:R-:W-:Y:S01]  /*101e0*/  F2FP.F16.F32.PACK_AB R47, R47, R111 ;  /* 0x0000006f2f2f723e */ /* 0x000fe200000000ff */
[----:B------:R-:W0:Y:S02]  /*101f0*/  LDCU UR53, c[0x0][0x398] ;  /* 0x00007300ff3577ac */ /* 0x000e240008000800 */
        /* <DEDUP_REMOVED lines=8> */
[----:B-1----:R-:W-:Y:S01]  /*10280*/  IMAD.WIDE R10, R19, 0x2, R8 ;  /* 0x00000002130a7825 */ /* 0x002fe200078e0208 */
[----:B------:R-:W-:Y:S01]  /*10290*/  F2FP.F16.F32.PACK_AB R49, R49, R113 ;  /* 0x000000713131723e */ /* 0x000fe200000000ff */
[----:B------:R-:W1:Y:S02]  /*102a0*/  LDCU UR34, c[0x0][0x398] ;  /* 0x00007300ff2277ac */ /* 0x000e640008000800 */
[C---:B0-----:R-:W-:Y:S01]  /*102b0*/  IMAD.WIDE R12, R19.reuse, 0x2, R6 ;  /* 0x00000002130c7825 */ /* 0x041fe200078e0206 */
[----:B------:R-:W-:Y:S01]  /*102c0*/  ISETP.GE.AND P3, PT, R16, UR71, PT ;  /* 0x0000004710007c0c */ /* 0x000fe2000bf66270 */
[----:B------:R-:W0:Y:S02]  /*102d0*/  LDCU UR54, c[0x0][0x398] ;  /* 0x00007300ff3677ac */ /* 0x000e240008000800 */
[----:B------:R-:W-:Y:S01]  /*102e0*/  IMAD.WIDE R14, R19, 0x2, R70 ;  /* 0x00000002130e7825 */ /* 0x000fe200078e0246 */
[----:B------:R-:W-:Y:S01]  /*102f0*/  ISETP.LT.AND P1, PT, R3, UR14, !P1 ;  /* 0x0000000e03007c0c */ /* 0x000fe2000cf21270 */
[----:B------:R4:W-:Y:S01]  /*10300*/  @P6 STG.E.U16 desc[UR20][R10.64], R20 ;  /* 0x000000140a006986 */ /* 0x0009e2000c101514 */
[----:B------:R-:W0:Y:S01]  /*10310*/  LDCU UR14, c[0x0][0x398] ;  /* 0x00007300ff0e77ac */ /* 0x000e220008000800 */
[----:B------:R-:W-:-:S02]  /*10320*/  VIADD R16, R0, 0x65 ;  /* 0x0000006500107836 */ /* 0x000fc40000000000 */
[----:B------:R2:W-:Y:S01]  /*10330*/  @P5 STG.E.U16 desc[UR20][R12.64], R21 ;  /* 0x000000150c005986 */ /* 0x0005e2000c101514 */
[----:B------:R-:W-:Y:S01]  /*10340*/  F2FP.F16.F32.PACK_AB R50, R50, R114 ;  /* 0x000000723232723e */ /* 0x000fe200000000ff */
[----:B------:R-:W0:Y:S02]  /*10350*/  LDCU UR52, c[0x0][0x398] ;  /* 0x00007300ff3477ac */ /* 0x000e240008000800 */
[----:B------:R-:W-:Y:S01]  /*10360*/  @P4 STG.E.U16 desc[UR20][R14.64], R38 ;  /* 0x000000260e004986 */ /* 0x000fe2000c101514 */
[----:B------:R-:W-:Y:S01]  /*10370*/  ISETP.LT.AND P4, PT, R2, UR45, !P2 ;  /* 0x0000002d02007c0c */ /* 0x000fe2000d781270 */
[----:B------:R-:W-:Y:S01]  /*10380*/  VIADD R18, R0, 0x66 ;  /* 0x0000006600127836 */ /* 0x000fe20000000000 */
[----:B------:R-:W-:Y:S01]  /*10390*/  ISETP.GE.AND P0, PT, R16, UR39, PT ;  /* 0x0000002710007c0c */ /* 0x000fe2000bf06270 */
        /* <DEDUP_REMOVED lines=9> */
[----:B------:R-:W2:Y:S01]  /*10430*/  LDL.LU.S16 R203, [R1+0x2a] ;  /* 0x00002a0001cb7983 */ /* 0x000ea20000300600 */
[----:B------:R-:W-:Y:S01]  /*10440*/  ISETP.LT.AND P6, PT, R196, UR62, !P2 ;  /* 0x0000003ec4007c0c */ /* 0x000fe2000d7c1270 */
[----:B------:R-:W0:Y:S02]  /*10450*/  LDCU UR45, c[0x0][0x398] ;  /* 0x00007300ff2d77ac */ /* 0x000e240008000800 */
[----:B------:R3:W-:Y:S01]  /*10460*/  @P4 STG.E.U16 desc[UR20][R10.64], R20 ;  /* 0x000000140a004986 */ /* 0x0007e2000c101514 */
[----:B-----5:R-:W-:-:S03]  /*10470*/  PRMT R22, R200, 0x7610, R22 ;  /* 0x00007610c8167816 */ /* 0x020fc60000000016 */
[----:B------:R-:W5:Y:S01]  /*10480*/  LDL.S16 R200, [R1+0x2c] ;  /* 0x00002c0001c87983 */ /* 0x000f620000100600 */
[----:B---3--:R-:W-:-:S03]  /*10490*/  PRMT R20, R199, 0x7610, R20 ;  /* 0x00007610c7147816 */ /* 0x008fc60000000014 */
[----:B------:R-:W3:Y:S01]  /*104a0*/  LDL.LU.S16 R199, [R1+0x2e] ;  /* 0x00002e0001c77983 */ /* 0x000ee20000300600 */
[----:B------:R-:W-:Y:S01]  /*104b0*/  IMAD.WIDE R12, R19, 0x2, R6 ;  /* 0x00000002130c7825 */ /* 0x000fe200078e0206 */
[----:B------:R-:W-:Y:S01]  /*104c0*/  ISETP.LT.AND P4, PT, R3, UR16, !P2 ;  /* 0x0000001003007c0c */ /* 0x000fe2000d781270 */
[----:B------:R-:W0:Y:S02]  /*104d0*/  LDCU UR16, c[0x0][0x39c] ;  /* 0x00007380ff1077ac */ /* 0x000e240008000800 */
[----:B------:R-:W-:Y:S01]  /*104e0*/  IMAD.WIDE R14, R19, 0x2, R70 ;  /* 0x00000002130e7825 */ /* 0x000fe200078e0246 */
[----:B------:R1:W-:Y:S01]  /*104f0*/  @P5 STG.E.U16 desc[UR20][R12.64], R21 ;  /* 0x000000150c005986 */ /* 0x0003e2000c101514 */
[----:B------:R-:W-:Y:S01]  /*10500*/  ISETP.LT.AND P5, PT, R2, UR12, !P3 ;  /* 0x0000000c02007c0c */ /* 0x000fe2000dfa1270 */
[----:B------:R-:W0:Y:S02]  /*10510*/  LDCU UR12, c[0x0][0x398] ;  /* 0x00007300ff0c77ac */ /* 0x000e240008000800 */
[----:B------:R0:W-:Y:S01]  /*10520*/  @P6 STG.E.U16 desc[UR20][R14.64], R39 ;  /* 0x000000270e006986 */ /* 0x0001e2000c101514 */
[----:B------:R-:W-:Y:S01]  /*10530*/  ISETP.LT.AND P6, PT, R197, UR46, !P3 ;  /* 0x0000002ec5007c0c */ /* 0x000fe2000dfc1270 */
[C---:B------:R-:W-:Y:S01]  /*10540*/  VIADD R17, R19.reuse, UR30 ;  /* 0x0000001e13117c36 */ /* 0x040fe20008000000 */
[----:B------:R-:W-:Y:S01]  /*10550*/  ISETP.GE.AND P1, PT, R18, UR40, PT ;  /* 0x0000002812007c0c */ /* 0x000fe2000bf26270 */
[----:B------:R-:W-:Y:S01]  /*10560*/  IMAD.WIDE R10, R19, 0x2, R4 ;  /* 0x00000002130a7825 */ /* 0x000fe200078e0204 */
[----:B------:R-:W-:Y:S01]  /*10570*/  PRMT R18, R39, 0x7632, R18 ;  /* 0x0000763227127816 */ /* 0x000fe20000000012 */
[----:B------:R-:W2:Y:S02]  /*10580*/  LDCU UR40, c[0x0][0x398] ;  /* 0x00007300ff2877ac */ /* 0x000ea40008000800 */
[----:B-1----:R-:W-:-:S02]  /*10590*/  IMAD.WIDE R12, R17, 0x2, R8 ;  /* 0x00000002110c7825 */ /* 0x002fc400078e0208 */
[----:B------:R1:W-:Y:S01]  /*105a0*/  @P4 STG.E.U16 desc[UR20][R10.64], R18 ;  /* 0x000000120a004986 */ /* 0x0003e2000c101514 */
[----:B------:R-:W2:Y:S01]  /*105b0*/  LDCU UR46, c[0x0][0x398] ;  /* 0x00007300ff2e77ac */ /* 0x000ea20008000800 */
[----:B0-----:R-:W-:Y:S02]  /*105c0*/  IMAD.WIDE R14, R17, 0x2, R6 ;  /* 0x00000002110e7825 */ /* 0x001fe400078e0206 */
[----:B------:R0:W-:Y:S01]  /*105d0*/  @P5 STG.E.U16 desc[UR20][R12.64], R22 ;  /* 0x000000160c005986 */ /* 0x0001e2000c101514 */
[----:B------:R-:W-:Y:S02]  /*105e0*/  ISETP.LT.AND P5, PT, R196, UR74, !P3 ;  /* 0x0000004ac4007c0c */ /* 0x000fe4000dfa1270 */
[----:B------:R-:W-:Y:S01]  /*105f0*/  ISETP.LT.AND P4, PT, R3, UR26, !P3 ;  /* 0x0000001a03007c0c */ /* 0x000fe2000df81270 */
[----:B------:R0:W-:Y:S01]  /*10600*/  @P6 STG.E.U16 desc[UR20][R14.64], R20 ;  /* 0x000000140e006986 */ /* 0x0001e2000c101514 */
[----:B------:R-:W-:Y:S01]  /*10610*/  ISETP.LT.AND P6, PT, R2, UR35, !P0 ;  /* 0x0000002302007c0c */ /* 0x000fe2000c7c1270 */
[C---:B------:R-:W-:Y:S01]  /*10620*/  VIADD R19, R17.reuse, UR30 ;  /* 0x0000001e11137c36 */ /* 0x040fe20008000000 */
[----:B------:R-:W2:Y:S01]  /*10630*/  LDCU UR26, c[0x0][0x398] ;  /* 0x00007300ff1a77ac */ /* 0x000ea20008000800 */
[C---:B-1----:R-:W-:Y:S01]  /*10640*/  IMAD.WIDE R10, R17.reuse, 0x2, R70 ;  /* 0x00000002110a7825 */ /* 0x042fe200078e0246 */
[----:B------:R-:W-:Y:S01]  /*10650*/  PRMT R18, R40, 0x7632, R18 ;  /* 0x0000763228127816 */ /* 0x000fe20000000012 */
[----:B------:R-:W1:Y:S02]  /*10660*/  LDCU UR35, c[0x0][0x398] ;  /* 0x00007300ff2377ac */ /* 0x000e640008000800 */
[----:B0-----:R-:W-:-:S04]  /*10670*/  IMAD.WIDE R12, R17, 0x2, R4 ;  /* 0x00000002110c7825 */ /* 0x001fc800078e0204 */
[----:B------:R-:W-:Y:S01]  /*10680*/  IMAD.WIDE R14, R19, 0x2, R8 ;  /* 0x00000002130e7825 */ /* 0x000fe200078e0208 */
[----:B------:R-:W-:Y:S04]  /*10690*/  @P5 STG.E.U16 desc[UR20][R10.64], R40 ;  /* 0x000000280a005986 */ /* 0x000fe8000c101514 */
[----:B------:R-:W-:Y:S01]  /*106a0*/  @P4 STG.E.U16 desc[UR20][R12.64], R18 ;  /* 0x000000120c004986 */ /* 0x000fe2000c101514 */
[----:B----4-:R-:W-:-:S03]  /*106b0*/  PRMT R21, R204, 0x7610, R21 ;  /* 0x00007610cc157816 */ /* 0x010fc60000000015 */
[----:B------:R-:W4:Y:S04]  /*106c0*/  LDL.S16 R204, [R1+0x30] ;  /* 0x0000300001cc7983 */ /* 0x000f280000100600 */
        /* <DEDUP_REMOVED lines=13> */
[----:B------:R-:W-:-:S04]  /*107a0*/  IMAD.WIDE R12, R19, 0x2, R70 ;  /* 0x00000002130c7825 */ /* 0x000fc800078e0246 */
[----:B------:R-:W-:Y:S01]  /*107b0*/  VIADD R16, R0, 0x67 ;  /* 0x0000006700107836 */ /* 0x000fe20000000000 */
[----:B------:R-:W-:Y:S01]  /*107c0*/  PRMT R22, R42, 0x7632, R22 ;  /* 0x000076322a167816 */ /* 0x000fe20000000016 */
[----:B------:R-:W-:Y:S01]  /*107d0*/  IMAD.WIDE R14, R19, 0x2, R4 ;  /* 0x00000002130e7825 */ /* 0x000fe200078e0204 */
[----:B------:R0:W-:Y:S01]  /*107e0*/  @P4 STG.E.U16 desc[UR20][R10.64], R17 ;  /* 0x000000110a004986 */ /* 0x0001e2000c101514 */
[----:B------:R-:W1:Y:S03]  /*107f0*/  LDCU UR55, c[0x0][0x39c] ;  /* 0x00007380ff3777ac */ /* 0x000e660008000800 */
[----:B------:R0:W-:Y:S01]  /*10800*/  @P5 STG.E.U16 desc[UR20][R12.64], R41 ;  /* 0x000000290c005986 */ /* 0x0001e2000c101514 */
[----:B------:R-:W-:-:S03]  /*10810*/  ISETP.LT.AND P5, PT, R197, UR60, !P1 ;  /* 0x0000003cc5007c0c */ /* 0x000fc6000cfa1270 */
[----:B------:R1:W-:Y:S01]  /*10820*/  @P6 STG.E.U16 desc[UR20][R14.64], R18 ;  /* 0x000000120e006986 */ /* 0x0003e2000c101514 */
[----:B------:R-:W-:Y:S02]  /*10830*/  ISETP.LT.AND P6, PT, R2, UR64, !P1 ;  /* 0x0000004002007c0c */ /* 0x000fe4000cfc1270 */
[----:B------:R-:W-:Y:S01]  /*10840*/  ISETP.LT.AND P4, PT, R196, UR68, !P1 ;  /* 0x00000044c4007c0c */ /* 0x000fe2000cf81270 */
[----:B------:R-:W-:Y:S01]  /*10850*/  VIADD R19, R19, UR30 ;  /* 0x0000001e13137c36 */ /* 0x000fe20008000000 */
[----:B------:R-:W-:Y:S01]  /*10860*/  ISETP.GE.AND P2, PT, R16, UR72, PT ;  /* 0x0000004810007c0c */ /* 0x000fe2000bf46270 */
[----:B------:R-:W-:Y:S02]  /*10870*/  VIADD R16, R0, 0x68 ;  /* 0x0000006800107836 */ /* 0x000fe40000000000 */
[----:B0-----:R-:W-:-:S04]  /*10880*/  IMAD.WIDE R10, R19, 0x2, R8 ;  /* 0x00000002130a7825 */ /* 0x001fc800078e0208 */
[----:B------:R-:W-:Y:S01]  /*10890*/  IMAD.WIDE R12, R19, 0x2, R6 ;  /* 0x00000002130c7825 */ /* 0x000fe200078e0206 */
[----:B------:R-:W-:-:S03]  /*108a0*/  ISETP.GE.AND P3, PT, R16, UR33, PT ;  /* 0x0000002110007c0c */ /* 0x000fc6000bf66270 */
[----:B-1----:R-:W-:Y:S01]  /*108b0*/  IMAD.WIDE R14, R19, 0x2, R70 ;  /* 0x00000002130e7825 */ /* 0x002fe200078e0246 */
[----:B------:R4:W-:Y:S01]  /*108c0*/  @P6 STG.E.U16 desc[UR20][R10.64], R20 ;  /* 0x000000140a006986 */ /* 0x0009e2000c101514 */
[----:B------:R-:W-:Y:S01]  /*108d0*/  ISETP.LT.AND P1, PT, R3, UR73, !P1 ;  /* 0x0000004903007c0c */ /* 0x000fe2000cf21270 */
[----:B------:R-:W0:Y:S01]  /*108e0*/  LDCU UR33, c[0x0][0x398] ;  /* 0x00007300ff2177ac */ /* 0x000e220008000800 */
[----:B------:R-:W-:Y:S01]  /*108f0*/  VIADD R16, R0, 0x69 ;  /* 0x0000006900107836 */ /* 0x000fe20000000000 */
[----:B------:R2:W-:Y:S04]  /*10900*/  @P5 STG.E.U16 desc[UR20][R12.64], R21 ;  /* 0x000000150c005986 */ /* 0x0005e8000c101514 */
[----:B------:R1:W-:Y:S01]  /*10910*/  @P4 STG.E.U16 desc[UR20][R14.64], R42 ;  /* 0x0000002a0e004986 */ /* 0x0003e2000c101514 */
[----:B------:R-:W-:-:S02]  /*10920*/  ISETP.LT.AND P4, PT, R2, UR67, !P2 ;  /* 0x0000004302007c0c */ /* 0x000fc4000d781270 */
        /* <DEDUP_REMOVED lines=12> */
[C---:B------:R-:W-:Y:S01]  /*109f0*/  IMAD.WIDE R12, R19.reuse, 0x2, R6 ;  /* 0x00000002130c7825 */ /* 0x040fe200078e0206 */
[----:B------:R-:W0:Y:S01]  /*10a00*/  LDCU UR4, c[0x0][0x398] ;  /* 0x00007300ff0477ac */ /* 0x000e220008000800 */
[----:B------:R3:W-:Y:S02]  /*10a10*/  @P4 STG.E.U16 desc[UR20][R10.64], R20 ;  /* 0x000000140a004986 */ /* 0x0007e4000c101514 */
[----:B-1----:R-:W-:Y:S01]  /*10a20*/  IMAD.WIDE R14, R19, 0x2, R70 ;  /* 0x00000002130e7825 */ /* 0x002fe200078e0246 */
[----:B------:R-:W1:Y:S01]  /*10a30*/  LDCU UR6, c[0x0][0x398] ;  /* 0x00007300ff0677ac */ /* 0x000e620008000800 */
[----:B-----5:R-:W-:-:S02]  /*10a40*/  PRMT R22, R200, 0x7610, R22 ;  /* 0x00007610c8167816 */ /* 0x020fc40000000016 */
[----:B------:R-:W5:Y:S01]  /*10a50*/  LDL.S16 R200, [R1+0x3c] ;  /* 0x00003c0001c87983 */ /* 0x000f620000100600 */
[----:B---3--:R-:W-:-:S03]  /*10a60*/  PRMT R20, R199, 0x7610, R20 ;  /* 0x00007610c7147816 */ /* 0x008fc60000000014 */
[----:B------:R-:W3:Y:S01]  /*10a70*/  LDL.LU.S16 R199, [R1+0x3e] ;  /* 0x00003e0001c77983 */ /* 0x000ee20000300600 */
[----:B------:R-:W-:Y:S01]  /*10a80*/  ISETP.LT.AND P4, PT, R3, UR31, !P2 ;  /* 0x0000001f03007c0c */ /* 0x000fe2000d781270 */
[----:B------:R-:W-:Y:S01]  /*10a90*/  VIADD R18, R0, 0x6a ;  /* 0x0000006a00127836 */ /* 0x000fe20000000000 */
[----:B------:R-:W-:Y:S01]  /*10aa0*/  F2FP.F16.F32.PACK_AB R51, R51, R115 ;  /* 0x000000733333723e */ /* 0x000fe200000000ff */
[----:B------:R0:W-:Y:S01]  /*10ab0*/  @P5 STG.E.U16 desc[UR20][R12.64], R21 ;  /* 0x000000150c005986 */ /* 0x0001e2000c101514 */
[----:B------:R-:W-:Y:S01]  /*10ac0*/  ISETP.LT.AND P5, PT, R2, UR44, !P3 ;  /* 0x0000002c02007c0c */ /* 0x000fe2000dfa1270 */
[----:B------:R-:W-:Y:S01]  /*10ad0*/  VIADD R17, R19, UR30 ;  /* 0x0000001e13117c36 */ /* 0x000fe20008000000 */
[----:B------:R-:W1:Y:S01]  /*10ae0*/  LDCU UR31, c[0x0][0x398] ;  /* 0x00007300ff1f77ac */ /* 0x000e620008000800 */
[----:B------:R0:W-:Y:S01]  /*10af0*/  @P6 STG.E.U16 desc[UR20][R14.64], R43 ;  /* 0x0000002b0e006986 */ /* 0x0001e2000c101514 */
[----:B------:R-:W-:Y:S01]  /*10b00*/  ISETP.LT.AND P6, PT, R197, UR69, !P3 ;  /* 0x00000045c5007c0c */ /* 0x000fe2000dfc1270 */
[----:B------:R-:W-:Y:S01]  /*10b10*/  IMAD.WIDE R10, R19, 0x2, R4 ;  /* 0x00000002130a7825 */ /* 0x000fe200078e0204 */
[----:B------:R-:W-:Y:S01]  /*10b20*/  ISETP.GE.AND P1, PT, R18, UR43, PT ;  /* 0x0000002b12007c0c */ /* 0x000fe2000bf26270 */
[----:B------:R-:W1:Y:S01]  /*10b30*/  LDCU UR43, c[0x0][0x398] ;  /* 0x00007300ff2b77ac */ /* 0x000e620008000800 */
[----:B------:R-:W-:Y:S01]  /*10b40*/  PRMT R18, R43, 0x7632, R18 ;  /* 0x000076322b127816 */ /* 0x000fe20000000012 */
[----:B0-----:R-:W-:-:S04]  /*10b50*/  IMAD.WIDE R12, R17, 0x2, R8 ;  /* 0x00000002110c7825 */ /* 0x001fc800078e0208 */
[----:B------:R0:W-:Y:S01]  /*10b60*/  @P4 STG.E.U16 desc[UR20][R10.64], R18 ;  /* 0x000000120a004986 */ /* 0x0001e2000c101514 */
[----:B------:R-:W-:-:S03]  /*10b70*/  IMAD.WIDE R14, R17, 0x2, R6 ;  /* 0x00000002110e7825 */ /* 0x000fc600078e0206 */
[----:B------:R1:W-:Y:S01]  /*10b80*/  @P5 STG.E.U16 desc[UR20][R12.64], R22 ;  /* 0x000000160c005986 */ /* 0x0003e2000c101514 */
[----:B------:R-:W-:Y:S02]  /*10b90*/  ISETP.LT.AND P5, PT, R196, UR48, !P3 ;  /* 0x00000030c4007c0c */ /* 0x000fe4000dfa1270 */
[----:B------:R-:W-:Y:S01]  /*10ba0*/  ISETP.LT.AND P4, PT, R3, UR10, !P3 ;  /* 0x0000000a03007c0c */ /* 0x000fe2000df81270 */
[----:B------:R1:W-:Y:S01]  /*10bb0*/  @P6 STG.E.U16 desc[UR20][R14.64], R20 ;  /* 0x000000140e006986 */ /* 0x0003e2000c101514 */
[----:B------:R-:W-:Y:S01]  /*10bc0*/  ISETP.LT.AND P6, PT, R2, UR75, !P0 ;  /* 0x0000004b02007c0c */ /* 0x000fe2000c7c1270 */
[C---:B------:R-:W-:Y:S01]  /*10bd0*/  VIADD R19, R17.reuse, UR30 ;  /* 0x0000001e11137c36 */ /* 0x040fe20008000000 */
[----:B------:R-:W2:Y:S01]  /*10be0*/  LDCU UR10, c[0x0][0x39c] ;  /* 0x00007380ff0a77ac */ /* 0x000ea20008000800 */
[----:B0-----:R-:W-:Y:S01]  /*10bf0*/  IMAD.WIDE R10, R17, 0x2, R70 ;  /* 0x00000002110a7825 */ /* 0x001fe200078e0246 */
[----:B------:R-:W-:-:S03]  /*10c00*/  PRMT R18, R44, 0x7632, R18 ;  /* 0x000076322c127816 */ /* 0x000fc60000000012 */
[----:B-1----:R-:W-:-:S04]  /*10c10*/  IMAD.WIDE R12, R17, 0x2, R4 ;  /* 0x00000002110c7825 */ /* 0x002fc800078e0204 */
        /* <DEDUP_REMOVED lines=31> */
[----:B------:R-:W2:Y:S01]  /*10e10*/  LDCU UR18, c[0x0][0x39c] ;  /* 0x00007380ff1277ac */ /* 0x000ea20008000800 */
[----:B------:R-:W-:Y:S01]  /*10e20*/  ISETP.GE.AND P2, PT, R16, UR36, PT ;  /* 0x0000002410007c0c */ /* 0x000fe2000bf46270 */
[----:B------:R-:W-:-:S02]  /*10e30*/  VIADD R16, R0, 0x6c ;  /* 0x0000006c00107836 */ /* 0x000fc40000000000 */
[----:B-1----:R-:W-:Y:S01]  /*10e40*/  IMAD.WIDE R10, R19, 0x2, R8 ;  /* 0x00000002130a7825 */ /* 0x002fe200078e0208 */
[----:B------:R-:W-:Y:S01]  /*10e50*/  F2FP.F16.F32.PACK_AB R53, R53, R117 ;  /* 0x000000753535723e */ /* 0x000fe200000000ff */
[----:B------:R-:W1:Y:S02]  /*10e60*/  LDCU UR36, c[0x0][0x398] ;  /* 0x00007300ff2477ac */ /* 0x000e640008000800 */
[C---:B0-----:R-:W-:Y:S01]  /*10e70*/  IMAD.WIDE R12, R19.reuse, 0x2, R6 ;  /* 0x00000002130c7825 */ /* 0x041fe200078e0206 */
[----:B------:R-:W-:Y:S01]  /*10e80*/  ISETP.GE.AND P3, PT, R16, UR50, PT ;  /* 0x0000003210007c0c */ /* 0x000fe2000bf66270 */
[----:B------:R-:W0:Y:S02]  /*10e90*/  LDCU UR38, c[0x0][0x398] ;  /* 0x00007300ff2677ac */ /* 0x000e240008000800 */
[----:B------:R-:W-:Y:S01]  /*10ea0*/  IMAD.WIDE R14, R19, 0x2, R70 ;  /* 0x00000002130e7825 */ /* 0x000fe200078e0246 */
[----:B------:R4:W-:Y:S01]  /*10eb0*/  @P6 STG.E.U16 desc[UR20][R10.64], R20 ;  /* 0x000000140a006986 */ /* 0x0009e2000c101514 */
[----:B------:R-:W-:Y:S01]  /*10ec0*/  ISETP.LT.AND P1, PT, R3, UR32, !P1 ;  /* 0x0000002003007c0c */ /* 0x000fe2000cf21270 */
[----:B------:R-:W0:Y:S01]  /*10ed0*/  LDCU UR32, c[0x0][0x398] ;  /* 0x00007300ff2077ac */ /* 0x000e220008000800 */
[----:B------:R-:W-:Y:S01]  /*10ee0*/  VIADD R16, R0, 0x6d ;  /* 0x0000006d00107836 */ /* 0x000fe20000000000 */
[----:B------:R2:W-:Y:S04]  /*10ef0*/  @P5 STG.E.U16 desc[UR20][R12.64], R21 ;  /* 0x000000150c005986 */ /* 0x0005e8000c101514 */
[----:B------:R-:W-:Y:S01]  /*10f00*/  @P4 STG.E.U16 desc[UR20][R14.64], R46 ;  /* 0x0000002e0e004986 */ /* 0x000fe2000c101514 */
        /* <DEDUP_REMOVED lines=24> */
[----:B------:R-:W0:Y:S01]  /*11090*/  LDCU UR9, c[0x0][0x39c] ;  /* 0x00007380ff0977ac */ /* 0x000e220008000800 */
[----:B------:R-:W-:-:S02]  /*110a0*/  VIADD R18, R0, 0x6e ;  /* 0x0000006e00127836 */ /* 0x000fc40000000000 */
[----:B------:R-:W-:Y:S01]  /*110b0*/  VIADD R17, R19, UR30 ;  /* 0x0000001e13117c36 */ /* 0x000fe20008000000 */
[----:B------:R-:W0:Y:S01]  /*110c0*/  LDCU UR24, c[0x0][0x398] ;  /* 0x00007300ff1877ac */ /* 0x000e220008000800 */
[----:B------:R0:W-:Y:S01]  /*110d0*/  @P6 STG.E.U16 desc[UR20][R14.64], R47 ;  /* 0x0000002f0e006986 */ /* 0x0001e2000c101514 */
[----:B------:R-:W-:Y:S01]  /*110e0*/  ISETP.LT.AND P6, PT, R197, UR56, !P3 ;  /* 0x00000038c5007c0c */ /* 0x000fe2000dfc1270 */
[----:B------:R-:W-:Y:S01]  /*110f0*/  IMAD.WIDE R10, R19, 0x2, R4 ;  /* 0x00000002130a7825 */ /* 0x000fe200078e0204 */
[----:B------:R-:W-:Y:S01]  /*11100*/  ISETP.GE.AND P1, PT, R18, UR16, PT ;  /* 0x0000001012007c0c */ /* 0x000fe2000bf26270 */
[----:B------:R-:W2:Y:S01]  /*11110*/  LDCU UR16, c[0x0][0x398] ;  /* 0x00007300ff1077ac */ /* 0x000ea20008000800 */
[----:B------:R-:W-:Y:S01]  /*11120*/  PRMT R18, R47, 0x7632, R18 ;  /* 0x000076322f127816 */ /* 0x000fe20000000012 */
[----:B-1----:R-:W-:-:S04]  /*11130*/  IMAD.WIDE R12, R17, 0x2, R8 ;  /* 0x00000002110c7825 */ /* 0x002fc800078e0208 */
[----:B------:R1:W-:Y:S01]  /*11140*/  @P4 STG.E.U16 desc[UR20][R10.64], R18 ;  /* 0x000000120a004986 */ /* 0x0003e2000c101514 */
[----:B0-----:R-:W-:-:S03]  /*11150*/  IMAD.WIDE R14, R17, 0x2, R6 ;  /* 0x00000002110e7825 */ /* 0x001fc600078e0206 */
[----:B------:R0:W-:Y:S01]  /*11160*/  @P5 STG.E.U16 desc[UR20][R12.64], R22 ;  /* 0x000000160c005986 */ /* 0x0001e2000c101514 */
[----:B------:R-:W-:Y:S02]  /*11170*/  ISETP.LT.AND P5, PT, R196, UR49, !P3 ;  /* 0x00000031c4007c0c */ /* 0x000fe4000dfa1270 */
[----:B------:R-:W-:Y:S01]  /*11180*/  ISETP.LT.AND P4, PT, R3, UR53, !P3 ;  /* 0x0000003503007c0c */ /* 0x000fe2000df81270 */
[----:B------:R0:W-:Y:S01]  /*11190*/  @P6 STG.E.U16 desc[UR20][R14.64], R20 ;  /* 0x000000140e006986 */ /* 0x0001e2000c101514 */
[----:B------:R-:W-:Y:S01]  /*111a0*/  ISETP.LT.AND P6, PT, R2, UR34, !P0 ;  /* 0x0000002202007c0c */ /* 0x000fe2000c7c1270 */
[C---:B------:R-:W-:Y:S01]  /*111b0*/  VIADD R19, R17.reuse, UR30 ;  /* 0x0000001e11137c36 */ /* 0x040fe20008000000 */
[----:B------:R-:W-:Y:S01]  /*111c0*/  F2FP.F16.F32.PACK_AB R54, R54, R118 ;  /* 0x000000763636723e */ /* 0x000fe200000000ff */
        /* <DEDUP_REMOVED lines=31> */
[----:B------:R-:W-:Y:S01]  /*113c0*/  ISETP.LT.AND P6, PT, R2, UR12, !P1 ;  /* 0x0000000c02007c0c */ /* 0x000fe2000cfc1270 */
[----:B------:R-:W-:Y:S01]  /*113d0*/  VIADD R19, R19, UR30 ;  /* 0x0000001e13137c36 */ /* 0x000fe20008000000 */
[----:B------:R-:W-:Y:S01]  /*113e0*/  ISETP.LT.AND P4, PT, R196, UR33, !P1 ;  /* 0x00000021c4007c0c */ /* 0x000fe2000cf81270 */
[----:B------:R-:W2:Y:S01]  /*113f0*/  LDCU UR12, c[0x0][0x398] ;  /* 0x00007300ff0c77ac */ /* 0x000ea20008000800 */
        /* <DEDUP_REMOVED lines=8> */
[----:B------:R-:W1:Y:S01]  /*11480*/  LDCU UR41, c[0x0][0x398] ;  /* 0x00007300ff2977ac */ /* 0x000e620008000800 */
[C---:B------:R-:W-:Y:S01]  /*11490*/  VIADD R16, R0.reuse, 0x71 ;  /* 0x0000007100107836 */ /* 0x040fe20000000000 */
[----:B------:R2:W-:Y:S01]  /*114a0*/  @P5 STG.E.U16 desc[UR20][R12.64], R21 ;  /* 0x000000150c005986 */ /* 0x0005e2000c101514 */
[----:B------:R-:W-:Y:S01]  /*114b0*/  VIADD R18, R0, 0x72 ;  /* 0x0000007200127836 */ /* 0x000fe20000000000 */
[----:B------:R-:W-:Y:S01]  /*114c0*/  F2FP.F16.F32.PACK_AB R55, R55, R119 ;  /* 0x000000773737723e */ /* 0x000fe200000000ff */
[----:B------:R-:W1:Y:S01]  /*114d0*/  LDCU UR26, c[0x0][0x398] ;  /* 0x00007300ff1a77ac */ /* 0x000e620008000800 */
[----:B------:R-:W-:Y:S01]  /*114e0*/  @P4 STG.E.U16 desc[UR20][R14.64], R50 ;  /* 0x000000320e004986 */ /* 0x000fe2000c101514 */
[----:B------:R-:W-:-:S02]  /*114f0*/  ISETP.LT.AND P4, PT, R2, UR22, !P2 ;  /* 0x0000001602007c0c */ /* 0x000fc4000d781270 */
[----:B------:R-:W-:Y:S01]  /*11500*/  ISETP.GE.AND P0, PT, R16, UR10, PT ;  /* 0x0000000a10007c0c */ /* 0x000fe2000bf06270 */
[C---:B------:R-:W-:Y:S01]  /*11510*/  IMAD.WIDE R16, R19.reuse, 0x2, R4 ;  /* 0x0000000213107825 */ /* 0x040fe200078e0204 */
[----:B------:R-:W-:Y:S01]  /*11520*/  F2FP.F16.F32.PACK_AB R56, R56, R120 ;  /* 0x000000783838723e */ /* 0x000fe200000000ff */
[----:B------:R-:W1:Y:S02]  /*11530*/  LDCU UR10, c[0x0][0x39c] ;  /* 0x00007380ff0a77ac */ /* 0x000e640008000800 */
[----:B------:R-:W-:Y:S01]  /*11540*/  VIADD R19, R19, UR30 ;  /* 0x0000001e13137c36 */ /* 0x000fe20008000000 */
[----:B------:R5:W-:Y:S01]  /*11550*/  @P1 STG.E.U16 desc[UR20][R16.64], R22 ;  /* 0x0000001610001986 */ /* 0x000be2000c101514 */
[----:B------:R-:W1:Y:S02]  /*11560*/  LDCU UR33, c[0x0][0x398] ;  /* 0x00007300ff2177ac */ /* 0x000e640008000800 */
[----:B0-----:R-:W-:Y:S01]  /*11570*/  IMAD.WIDE R10, R19, 0x2, R8 ;  /* 0x00000002130a7825 */ /* 0x001fe200078e0208 */
[----:B----4-:R-:W-:Y:S01]  /*11580*/  PRMT R20, R204, 0x7610, R20 ;  /* 0x00007610cc147816 */ /* 0x010fe20000000014 */
[----:B------:R-:W0:Y:S01]  /*11590*/  LDCU UR22, c[0x0][0x398] ;  /* 0x00007300ff1677ac */ /* 0x000e220008000800 */
        /* <DEDUP_REMOVED lines=11> */
[----:B------:R-:W-:-:S03]  /*11650*/  ISETP.LT.AND P4, PT, R3, UR52, !P2 ;  /* 0x0000003403007c0c */ /* 0x000fc6000d781270 */
[----:B------:R-:W-:-:S06]  /*11660*/  IMAD.WIDE R14, R19, 0x2, R70 ;  /* 0x00000002130e7825 */ /* 0x000fcc00078e0246 */
[----:B------:R0:W-:Y:S01]  /*11670*/  @P5 STG.E.U16 desc[UR20][R12.64], R21 ;  /* 0x000000150c005986 */ /* 0x0001e2000c101514 */
[----:B------:R-:W-:Y:S01]  /*11680*/  ISETP.LT.AND P5, PT, R2, UR4, !P3 ;  /* 0x0000000402007c0c */ /* 0x000fe2000dfa1270 */
[----:B------:R-:W-:Y:S01]  /*11690*/  VIADD R17, R19, UR30 ;  /* 0x0000001e13117c36 */ /* 0x000fe20008000000 */
[----:B------:R-:W-:Y:S01]  /*116a0*/  ISETP.GE.AND P1, PT, R18, UR18, PT ;  /* 0x0000001212007c0c */ /* 0x000fe2000bf26270 */
[----:B------:R1:W-:Y:S01]  /*116b0*/  @P6 STG.E.U16 desc[UR20][R14.64], R51 ;  /* 0x000000330e006986 */ /* 0x0003e2000c101514 */
[----:B------:R-:W-:Y:S01]  /*116c0*/  ISETP.LT.AND P6, PT, R197, UR6, !P3 ;  /* 0x00000006c5007c0c */ /* 0x000fe2000dfc1270 */
[----:B------:R-:W-:Y:S01]  /*116d0*/  IMAD.WIDE R10, R19, 0x2, R4 ;  /* 0x00000002130a7825 */ /* 0x000fe200078e0204 */
[----:B------:R-:W-:Y:S01]  /*116e0*/  PRMT R18, R51, 0x7632, R18 ;  /* 0x0000763233127816 */ /* 0x000fe20000000012 */
[----:B------:R-:W2:Y:S02]  /*116f0*/  LDCU UR18, c[0x0][0x398] ;  /* 0x00007300ff1277ac */ /* 0x000ea40008000800 */
[----:B0-----:R-:W-:-:S02]  /*11700*/  IMAD.WIDE R12, R17, 0x2, R8 ;  /* 0x00000002110c7825 */ /* 0x001fc400078e0208 */
[----:B------:R0:W-:Y:S01]  /*11710*/  @P4 STG.E.U16 desc[UR20][R10.64], R18 ;  /* 0x000000120a004986 */ /* 0x0001e2000c101514 */
[----:B------:R-:W2:Y:S01]  /*11720*/  LDCU UR4, c[0x0][0x398] ;  /* 0x00007300ff0477ac */ /* 0x000ea20008000800 */
[----:B-1----:R-:W-:Y:S02]  /*11730*/  IMAD.WIDE R14, R17, 0x2, R6 ;  /* 0x00000002110e7825 */ /* 0x002fe400078e0206 */
[----:B------:R1:W-:Y:S01]  /*11740*/  @P5 STG.E.U16 desc[UR20][R12.64], R22 ;  /* 0x000000160c005986 */ /* 0x0003e2000c101514 */
[----:B------:R-:W-:Y:S01]  /*11750*/  ISETP.LT.AND P5, PT, R196, UR36, !P3 ;  /* 0x00000024c4007c0c */ /* 0x000fe2000dfa1270 */
[----:B------:R-:W2:Y:S01]  /*11760*/  LDCU UR6, c[0x0][0x398] ;  /* 0x00007300ff0677ac */ /* 0x000ea20008000800 */
[----:B------:R-:W-:Y:S01]  /*11770*/  ISETP.LT.AND P4, PT, R3, UR31, !P3 ;  /* 0x0000001f03007c0c */ /* 0x000fe2000df81270 */
[----:B------:R1:W-:Y:S01]  /*11780*/  @P6 STG.E.U16 desc[UR20][R14.64], R20 ;  /* 0x000000140e006986 */ /* 0x0003e2000c101514 */
[----:B------:R-:W-:Y:S01]  /*11790*/  ISETP.LT.AND P6, PT, R2, UR43, !P0 ;  /* 0x0000002b02007c0c */ /* 0x000fe2000c7c1270 */
[----:B------:R-:W-:Y:S01]  /*117a0*/  VIADD R19, R17, UR30 ;  /* 0x0000001e11137c36 */ /* 0x000fe20008000000 */
[----:B------:R-:W-:Y:S01]  /*117b0*/  F2FP.F16.F32.PACK_AB R57, R57, R121 ;  /* 0x000000793939723e */ /* 0x000fe200000000ff */
[C---:B0-----:R-:W-:Y:S01]  /*117c0*/  IMAD.WIDE R10, R17.reuse, 0x2, R70 ;  /* 0x00000002110a7825 */ /* 0x041fe200078e0246 */
[----:B------:R-:W-:Y:S01]  /*117d0*/  PRMT R18, R52, 0x7632, R18 ;  /* 0x0000763234127816 */ /* 0x000fe20000000012 */
[----:B------:R-:W0:Y:S02]  /*117e0*/  LDCU UR31, c[0x0][0x398] ;  /* 0x00007300ff1f77ac */ /* 0x000e240008000800 */
        /* <DEDUP_REMOVED lines=17> */
[----:B------:R-:W1:Y:S01]  /*11900*/  LDCU UR28, c[0x0][0x398] ;  /* 0x00007300ff1c77ac */ /* 0x000e620008000800 */
[----:B------:R-:W-:Y:S01]  /*11910*/  PRMT R18, R53, 0x7632, R18 ;  /* 0x0000763235127816 */ /* 0x000fe20000000012 */
[----:B------:R-:W-:-:S04]  /*11920*/  IMAD.WIDE R12, R19, 0x2, R70 ;  /* 0x00000002130c7825 */ /* 0x000fc800078e0246 */
[----:B------:R-:W-:Y:S02]  /*11930*/  IMAD.WIDE R14, R19, 0x2, R4 ;  /* 0x00000002130e7825 */ /* 0x000fe400078e0204 */
[----:B------:R0:W-:Y:S04]  /*11940*/  @P4 STG.E.U16 desc[UR20][R10.64], R17 ;  /* 0x000000110a004986 */ /* 0x0001e8000c101514 */
[----:B------:R0:W-:Y:S01]  /*11950*/  @P5 STG.E.U16 desc[UR20][R12.64], R53 ;  /* 0x000000350c005986 */ /* 0x0001e2000c101514 */
[----:B------:R-:W-:Y:S01]  /*11960*/  VIADD R16, R0, 0x73 ;  /* 0x0000007300107836 */ /* 0x000fe20000000000 */
[----:B------:R-:W-:Y:S02]  /*11970*/  ISETP.LT.AND P5, PT, R197, UR37, !P1 ;  /* 0x00000025c5007c0c */ /* 0x000fe4000cfa1270 */
[----:B------:R1:W-:Y:S01]  /*11980*/  @P6 STG.E.U16 desc[UR20][R14.64], R18 ;  /* 0x000000120e006986 */ /* 0x0003e2000c101514 */
[----:B------:R-:W-:Y:S01]  /*11990*/  ISETP.LT.AND P6, PT, R2, UR32, !P1 ;  /* 0x0000002002007c0c */ /* 0x000fe2000cfc1270 */
[----:B------:R-:W-:Y:S01]  /*119a0*/  VIADD R19, R19, UR30 ;  /* 0x0000001e13137c36 */ /* 0x000fe20008000000 */
[----:B------:R-:W-:Y:S01]  /*119b0*/  ISETP.LT.AND P4, PT, R196, UR16, !P1 ;  /* 0x00000010c4007c0c */ /* 0x000fe2000cf81270 */
[----:B------:R-:W2:Y:S01]  /*119c0*/  LDCU UR16, c[0x0][0x398] ;  /* 0x00007300ff1077ac */ /* 0x000ea20008000800 */
[----:B------:R-:W-:Y:S01]  /*119d0*/  ISETP.GE.AND P2, PT, R16, UR9, PT ;  /* 0x0000000910007c0c */ /* 0x000fe2000bf46270 */
[----:B------:R-:W-:-:S02]  /*119e0*/  VIADD R16, R0, 0x74 ;  /* 0x0000007400107836 */ /* 0x000fc40000000000 */
[C---:B0-----:R-:W-:Y:S01]  /*119f0*/  IMAD.WIDE R10, R19.reuse, 0x2, R8 ;  /* 0x00000002130a7825 */ /* 0x041fe200078e0208 */
[----:B------:R-:W-:Y:S01]  /*11a00*/  PRMT R22, R54, 0x7632, R22 ;  /* 0x0000763236167816 */ /* 0x000fe20000000016 */
[----:B------:R-:W0:Y:S02]  /*11a10*/  LDCU UR9, c[0x0][0x398] ;  /* 0x00007300ff0977ac */ /* 0x000e240008000800 */
[C---:B------:R-:W-:Y:S01]  /*11a20*/  IMAD.WIDE R12, R19.reuse, 0x2, R6 ;  /* 0x00000002130c7825 */ /* 0x040fe200078e0206 */
[----:B------:R-:W-:Y:S01]  /*11a30*/  ISETP.GE.AND P3, PT, R16, UR10, PT ;  /* 0x0000000a10007c0c */ /* 0x000fe2000bf66270 */
[----:B------:R-:W0:Y:S02]  /*11a40*/  LDCU UR32, c[0x0][0x398] ;  /* 0x00007300ff2077ac */ /* 0x000e240008000800 */
[----:B-1----:R-:W-:Y:S01]  /*11a50*/  IMAD.WIDE R14, R19, 0x2, R70 ;  /* 0x00000002130e7825 */ /* 0x002fe200078e0246 */
[----:B------:R4:W-:Y:S01]  /*11a60*/  @P6 STG.E.U16 desc[UR20][R10.64], R20 ;  /* 0x000000140a006986 */ /* 0x0009e2000c101514 */
[----:B------:R-:W-:Y:S01]  /*11a70*/  ISETP.LT.AND P1, PT, R3, UR24, !P1 ;  /* 0x0000001803007c0c */ /* 0x000fe2000cf21270 */
[----:B------:R-:W1:Y:S01]  /*11a80*/  LDCU UR10, c[0x0][0x398] ;  /* 0x00007300ff0a77ac */ /* 0x000e620008000800 */
[----:B------:R-:W-:Y:S01]  /*11a90*/  VIADD R16, R0, 0x75 ;  /* 0x0000007500107836 */ /* 0x000fe20000000000 */
[----:B------:R2:W-:Y:S01]  /*11aa0*/  @P5 STG.E.U16 desc[UR20][R12.64], R21 ;  /* 0x000000150c005986 */ /* 0x0005e2000c101514 */
[----:B----4-:R-:W-:-:S03]  /*11ab0*/  PRMT R20, R204, 0x7610, R20 ;  /* 0x00007610cc147816 */ /* 0x010fc60000000014 */
[----:B------:R-:W-:Y:S01]  /*11ac0*/  @P4 STG.E.U16 desc[UR20][R14.64], R54 ;  /* 0x000000360e004986 */ /* 0x000fe2000c101514 */
[----:B------:R-:W-:Y:S01]  /*11ad0*/  ISETP.LT.AND P4, PT, R2, UR38, !P2 ;  /* 0x0000002602007c0c */ /* 0x000fe2000d781270 */
[----:B------:R-:W-:Y:S01]  /*11ae0*/  VIADD R18, R0, 0x76 ;  /* 0x0000007600127836 */ /* 0x000fe20000000000 */
[----:B------:R-:W-:Y:S01]  /*11af0*/  ISETP.GE.AND P0, PT, R16, UR5, PT ;  /* 0x0000000510007c0c */ /* 0x000fe2000bf06270 */
[C---:B------:R-:W-:Y:S01]  /*11b00*/  IMAD.WIDE R16, R19.reuse, 0x2, R4 ;  /* 0x0000000213107825 */ /* 0x040fe200078e0204 */
[----:B------:R-:W4:Y:S01]  /*11b10*/  LDL.S16 R204, [R1+0x68] ;  /* 0x0000680001cc7983 */ /* 0x000f220000100600 */
[----:B------:R-:W-:Y:S01]  /*11b20*/  ISETP.LT.AND P6, PT, R196, UR41, !P2 ;  /* 0x00000029c4007c0c */ /* 0x000fe2000d7c1270 */
[----:B------:R-:W0:Y:S01]  /*11b30*/  LDCU UR5, c[0x0][0x398] ;  /* 0x00007300ff0577ac */ /* 0x000e220008000800 */
[----:B------:R-:W-:Y:S01]  /*11b40*/  VIADD R19, R19, UR30 ;  /* 0x0000001e13137c36 */ /* 0x000fe20008000000 */
[----:B------:R5:W-:Y:S01]  /*11b50*/  @P1 STG.E.U16 desc[UR20][R16.64], R22 ;  /* 0x0000001610001986 */ /* 0x000be2000c101514 */
[----:B------:R-:W-:Y:S01]  /*11b60*/  F2FP.F16.F32.PACK_AB R58, R58, R122 ;  /* 0x0000007a3a3a723e */ /* 0x000fe200000000ff */
[----:B------:R-:W0:Y:S01]  /*11b70*/  LDCU UR24, c[0x0][0x398] ;  /* 0x00007300ff1877ac */ /* 0x000e220008000800 */
[----:B------:R-:W-:-:S05]  /*11b80*/  IMAD.WIDE R10, R19, 0x2, R8 ;  /* 0x00000002130a7825 */ /* 0x000fca00078e0208 */
[----:B------:R3:W-:Y:S01]  /*11b90*/  @P4 STG.E.U16 desc[UR20][R10.64], R20 ;  /* 0x000000140a004986 */ /* 0x0007e2000c101514 */
[----:B--2---:R-:W-:-:S03]  /*11ba0*/  PRMT R21, R203, 0x7610, R21 ;  /* 0x00007610cb157816 */ /* 0x004fc60000000015 */
[----:B------:R-:W2:Y:S01]  /*11bb0*/  LDL.LU.S16 R203, [R1+0x6a] ;  /* 0x00006a0001cb7983 */ /* 0x000ea20000300600 */
        /* <DEDUP_REMOVED lines=9> */
[----:B------:R-:W-:Y:S01]  /*11c50*/  ISETP.GE.AND P1, PT, R18, UR13, PT ;  /* 0x0000000d12007c0c */ /* 0x000fe2000bf26270 */
[----:B------:R-:W0:Y:S06]  /*11c60*/  LDCU UR13, c[0x0][0x398] ;  /* 0x00007300ff0d77ac */ /* 0x000e2c0008000800 */
[----:B------:R0:W-:Y:S01]  /*11c70*/  @P5 STG.E.U16 desc[UR20][R12.64], R21 ;  /* 0x000000150c005986 */ /* 0x0001e2000c101514 */
[----:B------:R-:W-:-:S03]  /*11c80*/  ISETP.LT.AND P5, PT, R2, UR40, !P3 ;  /* 0x0000002802007c0c */ /* 0x000fc6000dfa1270 */
[----:B------:R1:W-:Y:S01]  /*11c90*/  @P6 STG.E.U16 desc[UR20][R14.64], R55 ;  /* 0x000000370e006986 */ /* 0x0003e2000c101514 */
[----:B------:R-:W-:Y:S01]  /*11ca0*/  ISETP.LT.AND P6, PT, R197, UR12, !P3 ;  /* 0x0000000cc5007c0c */ /* 0x000fe2000dfc1270 */
[----:B------:R-:W-:Y:S01]  /*11cb0*/  VIADD R17, R19, UR30 ;  /* 0x0000001e13117c36 */ /* 0x000fe20008000000 */
[----:B------:R-:W-:Y:S01]  /*11cc0*/  PRMT R18, R55, 0x7632, R18 ;  /* 0x0000763237127816 */ /* 0x000fe20000000012 */
[----:B------:R-:W-:Y:S01]  /*11cd0*/  IMAD.WIDE R10, R19, 0x2, R4 ;  /* 0x00000002130a7825 */ /* 0x000fe200078e0204 */
[----:B------:R-:W2:Y:S03]  /*11ce0*/  LDCU UR12, c[0x0][0x398] ;  /* 0x00007300ff0c77ac */ /* 0x000ea60008000800 */
[C---:B0-----:R-:W-:Y:S01]  /*11cf0*/  IMAD.WIDE R12, R17.reuse, 0x2, R8 ;  /* 0x00000002110c7825 */ /* 0x041fe200078e0208 */
[----:B------:R0:W-:Y:S03]  /*11d00*/  @P4 STG.E.U16 desc[UR20][R10.64], R18 ;  /* 0x000000120a004986 */ /* 0x0001e6000c101514 */
[----:B-1----:R-:W-:Y:S01]  /*11d10*/  IMAD.WIDE R14, R17, 0x2, R6 ;  /* 0x00000002110e7825 */ /* 0x002fe200078e0206 */
[----:B------:R1:W-:Y:S01]  /*11d20*/  @P5 STG.E.U16 desc[UR20][R12.64], R22 ;  /* 0x000000160c005986 */ /* 0x0003e2000c101514 */
[----:B------:R-:W-:-:S02]  /*11d30*/  ISETP.LT.AND P5, PT, R196, UR26, !P3 ;  /* 0x0000001ac4007c0c */ /* 0x000fc4000dfa1270 */
        /* <DEDUP_REMOVED lines=8> */
[----:B-1----:R-:W-:Y:S01]  /*11dc0*/  IMAD.WIDE R12, R17, 0x2, R4 ;  /* 0x00000002110c7825 */ /* 0x002fe200078e0204 */
[----:B----4-:R-:W-:-:S03]  /*11dd0*/  PRMT R21, R204, 0x7610, R21 ;  /* 0x00007610cc157816 */ /* 0x010fc60000000015 */
[----:B------:R-:W-:Y:S01]  /*11de0*/  IMAD.WIDE R14, R19, 0x2, R8 ;  /* 0x00000002130e7825 */ /* 0x000fe200078e0208 */
[----:B------:R-:W4:Y:S03]  /*11df0*/  LDL.S16 R204, [R1+0xd0] ;  /* 0x0000d00001cc7983 */ /* 0x000f260000100600 */
[----:B------:R-:W-:Y:S01]  /*11e00*/  VIADD R16, R0, 0x77 ;  /* 0x0000007700107836 */ /* 0x000fe20000000000 */
[----:B------:R-:W-:Y:S01]  /*11e10*/  @P5 STG.E.U16 desc[UR20][R10.64], R56 ;  /* 0x000000380a005986 */ /* 0x000fe2000c101514 */
[----:B------:R-:W-:Y:S01]  /*11e20*/  PRMT R22, R58, 0x7632, R22 ;  /* 0x000076323a167816 */ /* 0x000fe20000000016 */
[----:B------:R-:W1:Y:S02]  /*11e30*/  LDCU UR22, c[0x0][0x398] ;  /* 0x00007300ff1677ac */ /* 0x000e640008000800 */
        /* <DEDUP_REMOVED lines=28> */
[----:B------:R-:W2:Y:S01]  /*12000*/  LDCU UR10, c[0x0][0x398] ;  /* 0x00007300ff0a77ac */ /* 0x000ea20008000800 */
[----:B-1----:R-:W-:-:S04]  /*12010*/  IMAD.WIDE R10, R19, 0x2, R8 ;  /* 0x00000002130a7825 */ /* 0x002fc800078e0208 */
[C---:B0-----:R-:W-:Y:S01]  /*12020*/  IMAD.WIDE R12, R19.reuse, 0x2, R6 ;  /* 0x00000002130c7825 */ /* 0x041fe200078e0206 */
[----:B------:R-:W-:Y:S01]  /*12030*/  ISETP.GE.AND P3, PT, R16, UR27, PT ;  /* 0x0000001b10007c0c */ /* 0x000fe2000bf66270 */
[----:B------:R-:W0:Y:S02]  /*12040*/  LDCU UR9, c[0x0][0x398] ;  /* 0x00007300ff0977ac */ /* 0x000e240008000800 */
[----:B------:R-:W-:Y:S01]  /*12050*/  IMAD.WIDE R14, R19, 0x2, R70 ;  /* 0x00000002130e7825 */ /* 0x000fe200078e0246 */
[----:B------:R-:W-:Y:S01]  /*12060*/  ISETP.LT.AND P1, PT, R3, UR5, !P1 ;  /* 0x0000000503007c0c */ /* 0x000fe2000cf21270 */
[----:B------:R4:W-:Y:S01]  /*12070*/  @P6 STG.E.U16 desc[UR20][R10.64], R20 ;  /* 0x000000140a006986 */ /* 0x0009e2000c101514 */
[----:B------:R-:W1:Y:S01]  /*12080*/  LDCU UR5, c[0x0][0x398] ;  /* 0x00007300ff0577ac */ /* 0x000e620008000800 */
[----:B------:R-:W-:Y:S02]  /*12090*/  VIADD R16, R0, 0x79 ;  /* 0x0000007900107836 */ /* 0x000fe40000000000 */
        /* <DEDUP_REMOVED lines=13> */
[----:B------:R3:W-:Y:S01]  /*12170*/  @P4 STG.E.U16 desc[UR20][R10.64], R20 ;  /* 0x000000140a004986 */ /* 0x0007e2000c101514 */
[----:B------:R-:W-:Y:S01]  /*12180*/  ISETP.LT.AND P6, PT, R196, UR24, !P2 ;  /* 0x00000018c4007c0c */ /* 0x000fe2000d7c1270 */
[----:B------:R-:W-:Y:S01]  /*12190*/  IMAD.WIDE R12, R19, 0x2, R6 ;  /* 0x00000002130c7825 */ /* 0x000fe200078e0206 */
[----:B------:R-:W-:Y:S01]  /*121a0*/  F2FP.F16.F32.PACK_AB R61, R61, R125 ;  /* 0x0000007d3d3d723e */ /* 0x000fe200000000ff */
[----:B------:R-:W0:Y:S01]  /*121b0*/  LDCU UR16, c[0x0][0x398] ;  /* 0x00007300ff1077ac */ /* 0x000e220008000800 */
[----:B-----5:R-:W-:-:S02]  /*121c0*/  PRMT R22, R200, 0x7610, R22 ;  /* 0x00007610c8167816 */ /* 0x020fc40000000016 */
[----:B------:R-:W5:Y:S01]  /*121d0*/  LDL.LU.S16 R200, [R1+0xe2] ;  /* 0x0000e20001c87983 */ /* 0x000f620000300600 */
[----:B---3--:R-:W-:-:S03]  /*121e0*/  PRMT R20, R199, 0x7610, R20 ;  /* 0x00007610c7147816 */ /* 0x008fc60000000014 */
[----:B------:R-:W3:Y:S04]  /*121f0*/  LDL.S16 R203, [R1+0xe4] ;  /* 0x0000e40001cb7983 */ /* 0x000ee80000100600 */
[----:B------:R-:W2:Y:S01]  /*12200*/  LDL.LU.S16 R199, [R1+0xe6] ;  /* 0x0000e60001c77983 */ /* 0x000ea20000300600 */
[----:B------:R-:W-:Y:S01]  /*12210*/  IMAD.WIDE R14, R19, 0x2, R70 ;  /* 0x00000002130e7825 */ /* 0x000fe200078e0246 */
[----:B------:R-:W-:Y:S02]  /*12220*/  ISETP.LT.AND P2, PT, R3, UR32, !P2 ;  /* 0x0000002003007c0c */ /* 0x000fe4000d741270 */
[----:B------:R0:W-:Y:S01]  /*12230*/  @P5 STG.E.U16 desc[UR20][R12.64], R21 ;  /* 0x000000150c005986 */ /* 0x0001e2000c101514 */
[----:B------:R-:W-:Y:S01]  /*12240*/  ISETP.LT.AND P5, PT, R2, UR13, !P3 ;  /* 0x0000000d02007c0c */ /* 0x000fe2000dfa1270 */
[----:B------:R-:W-:Y:S01]  /*12250*/  VIADD R18, R0, 0x7a ;  /* 0x0000007a00127836 */ /* 0x000fe20000000000 */
[----:B------:R-:W-:Y:S01]  /*12260*/  F2FP.F16.F32.PACK_AB R62, R62, R126 ;  /* 0x0000007e3e3e723e */ /* 0x000fe200000000ff */
[----:B------:R1:W-:Y:S01]  /*12270*/  @P6 STG.E.U16 desc[UR20][R14.64], R59 ;  /* 0x0000003b0e006986 */ /* 0x0003e2000c101514 */
[----:B------:R-:W-:Y:S01]  /*12280*/  ISETP.LT.AND P6, PT, R197, UR14, !P3 ;  /* 0x0000000ec5007c0c */ /* 0x000fe2000dfc1270 */
[C---:B------:R-:W-:Y:S01]  /*12290*/  VIADD R17, R19.reuse, UR30 ;  /* 0x0000001e13117c36 */ /* 0x040fe20008000000 */
[----:B------:R-:W-:Y:S01]  /*122a0*/  ISETP.GE.AND P1, PT, R18, UR19, PT ;  /* 0x0000001312007c0c */ /* 0x000fe2000bf26270 */
[----:B------:R-:W-:Y:S01]  /*122b0*/  IMAD.WIDE R10, R19, 0x2, R4 ;  /* 0x00000002130a7825 */ /* 0x000fe200078e0204 */
[----:B------:R-:W-:Y:S01]  /*122c0*/  PRMT R18, R59, 0x7632, R18 ;  /* 0x000076323b127816 */ /* 0x000fe20000000012 */
[----:B------:R-:W2:Y:S02]  /*122d0*/  LDCU UR19, c[0x0][0x398] ;  /* 0x00007300ff1377ac */ /* 0x000ea40008000800 */
[----:B0-----:R-:W-:-:S02]  /*122e0*/  IMAD.WIDE R12, R17, 0x2, R8 ;  /* 0x00000002110c7825 */ /* 0x001fc400078e0208 */
[----:B------:R0:W-:Y:S01]  /*122f0*/  @P2 STG.E.U16 desc[UR20][R10.64], R18 ;  /* 0x000000120a002986 */ /* 0x0001e2000c101514 */
[----:B------:R-:W2:Y:S01]  /*12300*/  LDCU UR13, c[0x0][0x398] ;  /* 0x00007300ff0d77ac */ /* 0x000ea20008000800 */
[C---:B-1----:R-:W-:Y:S02]  /*12310*/  IMAD.WIDE R14, R17.reuse, 0x2, R6 ;  /* 0x00000002110e7825 */ /* 0x042fe400078e0206 */
        /* <DEDUP_REMOVED lines=8> */
[C---:B0-----:R-:W-:Y:S01]  /*123a0*/  IMAD.WIDE R10, R17.reuse, 0x2, R70 ;  /* 0x00000002110a7825 */ /* 0x041fe200078e0246 */
[----:B------:R-:W-:Y:S01]  /*123b0*/  PRMT R18, R60, 0x7632, R18 ;  /* 0x000076323c127816 */ /* 0x000fe20000000012 */
[----:B------:R-:W0:Y:S02]  /*123c0*/  LDCU UR12, c[0x0][0x398] ;  /* 0x00007300ff0c77ac */ /* 0x000e240008000800 */
[----:B-1----:R-:W-:-:S04]  /*123d0*/  IMAD.WIDE R12, R17, 0x2, R4 ;  /* 0x00000002110c7825 */ /* 0x002fc800078e0204 */
[----:B------:R-:W-:Y:S01]  /*123e0*/  IMAD.WIDE R14, R19, 0x2, R8 ;  /* 0x00000002130e7825 */ /* 0x000fe200078e0208 */
[----:B------:R-:W-:Y:S01]  /*123f0*/  @P5 STG.E.U16 desc[UR20][R10.64], R60 ;  /* 0x0000003c0a005986 */ /* 0x000fe2000c101514 */
[----:B----4-:R-:W-:Y:S01]  /*12400*/  PRMT R21, R204, 0x7610, R21 ;  /* 0x00007610cc157816 */ /* 0x010fe20000000015 */
[----:B------:R-:W1:Y:S02]  /*12410*/  LDCU UR18, c[0x0][0x398] ;  /* 0x00007300ff1277ac */ /* 0x000e640008000800 */
[----:B------:R-:W4:Y:S04]  /*12420*/  LDL.S16 R204, [R1+0xec] ;  /* 0x0000ec0001cc7983 */ /* 0x000f280000100600 */
[----:B------:R-:W-:Y:S04]  /*12430*/  @P2 STG.E.U16 desc[UR20][R12.64], R18 ;  /* 0x000000120c002986 */ /* 0x000fe8000c101514 */
[----:B------:R2:W-:Y:S01]  /*12440*/  @P6 STG.E.U16 desc[UR20][R14.64], R21 ;  /* 0x000000150e006986 */ /* 0x0005e2000c101514 */
[----:B-----5:R-:W-:-:S03]  /*12450*/  PRMT R17, R200, 0x7610, R17 ;  /* 0x00007610c8117816 */ /* 0x020fc60000000011 */
[----:B------:R-:W5:Y:S01]  /*12460*/  LDL.LU.S16 R200, [R1+0xee] ;  /* 0x0000ee0001c87983 */ /* 0x000f620000300600 */
[----:B---3--:R-:W-:-:S03]  /*12470*/  PRMT R20, R203, 0x7610, R20 ;  /* 0x00007610cb147816 */ /* 0x008fc60000000014 */
[----:B------:R-:W3:Y:S01]  /*12480*/  LDL.S16 R203, [R1+0xf0] ;  /* 0x0000f00001cb7983 */ /* 0x000ee20000100600 */
[----:B--2---:R-:W-:-:S03]  /*12490*/  PRMT R21, R199, 0x7610, R21 ;  /* 0x00007610c7157816 */ /* 0x004fc60000000015 */
[----:B------:R-:W2:Y:S01]  /*124a0*/  LDL.LU.S16 R199, [R1+0xf2] ;  /* 0x0000f20001c77983 */ /* 0x000ea20000300600 */
[----:B------:R-:W-:Y:S02]  /*124b0*/  ISETP.LT.AND P5, PT, R197, UR22, !P0 ;  /* 0x00000016c5007c0c */ /* 0x000fe4000c7a1270 */
[----:B------:R-:W-:Y:S01]  /*124c0*/  ISETP.LT.AND P6, PT, R196, UR4, !P0 ;  /* 0x00000004c4007c0c */ /* 0x000fe2000c7c1270 */
[----:B------:R-:W-:Y:S01]  /*124d0*/  IMAD.WIDE R10, R19, 0x2, R6 ;  /* 0x00000002130a7825 */ /* 0x000fe200078e0206 */
[----:B------:R-:W-:Y:S01]  /*124e0*/  ISETP.LT.AND P0, PT, R3, UR6, !P0 ;  /* 0x0000000603007c0c */ /* 0x000fe2000c701270 */
[----:B------:R-:W0:Y:S02]  /*124f0*/  LDCU UR4, c[0x0][0x398] ;  /* 0x00007300ff0477ac */ /* 0x000e240008000800 */
[----:B------:R-:W-:Y:S01]  /*12500*/  IMAD.WIDE R12, R19, 0x2, R70 ;  /* 0x00000002130c7825 */ /* 0x000fe200078e0246 */
[----:B------:R-:W-:Y:S01]  /*12510*/  PRMT R18, R61, 0x7632, R18 ;  /* 0x000076323d127816 */ /* 0x000fe20000000012 */
[----:B------:R-:W0:Y:S02]  /*12520*/  LDCU UR6, c[0x0][0x398] ;  /* 0x00007300ff0677ac */ /* 0x000e240008000800 */
[----:B------:R-:W-:Y:S01]  /*12530*/  IMAD.WIDE R14, R19, 0x2, R4 ;  /* 0x00000002130e7825 */ /* 0x000fe200078e0204 */
[----:B------:R-:W-:Y:S01]  /*12540*/  ISETP.GE.AND P4, PT, R16, UR25, PT ;  /* 0x0000001910007c0c */ /* 0x000fe2000bf86270 */
[----:B------:R0:W-:Y:S02]  /*12550*/  @P5 STG.E.U16 desc[UR20][R10.64], R17 ;  /* 0x000000110a005986 */ /* 0x0001e4000c101514 */
[----:B------:R-:W-:-:S02]  /*12560*/  VIADD R16, R0, 0x7c ;  /* 0x0000007c00107836 */ /* 0x000fc40000000000 */
[----:B------:R0:W-:Y:S01]  /*12570*/  @P6 STG.E.U16 desc[UR20][R12.64], R61 ;  /* 0x0000003d0c006986 */ /* 0x0001e2000c101514 */
[----:B------:R-:W-:Y:S01]  /*12580*/  ISETP.LT.AND P6, PT, R2, UR7, !P1 ;  /* 0x0000000702007c0c */ /* 0x000fe2000cfc1270 */
[----:B------:R-:W-:Y:S01]  /*12590*/  VIADD R19, R19, UR30 ;  /* 0x0000001e13137c36 */ /* 0x000fe20008000000 */
[----:B------:R-:W-:Y:S01]  /*125a0*/  ISETP.LT.AND P5, PT, R197, UR5, !P1 ;  /* 0x00000005c5007c0c */ /* 0x000fe2000cfa1270 */
[----:B------:R1:W-:Y:S01]  /*125b0*/  @P0 STG.E.U16 desc[UR20][R14.64], R18 ;  /* 0x000000120e000986 */ /* 0x0003e2000c101514 */
[----:B------:R-:W-:Y:S01]  /*125c0*/  ISETP.LT.AND P0, PT, R196, UR9, !P1 ;  /* 0x00000009c4007c0c */ /* 0x000fe2000cf01270 */
[----:B------:R-:W2:Y:S01]  /*125d0*/  LDCU UR5, c[0x0][0x398] ;  /* 0x00007300ff0577ac */ /* 0x000ea20008000800 */
[----:B------:R-:W-:Y:S02]  /*125e0*/  ISETP.LT.AND P1, PT, R3, UR10, !P1 ;  /* 0x0000000a03007c0c */ /* 0x000fe4000cf21270 */
[----:B------:R-:W-:Y:S01]  /*125f0*/  ISETP.GE.AND P3, PT, R16, UR23, PT ;  /* 0x0000001710007c0c */ /* 0x000fe2000bf66270 */
[----:B------:R-:W-:Y:S01]  /*12600*/  VIADD R16, R0, 0x7d ;  /* 0x0000007d00107836 */ /* 0x000fe20000000000 */
[----:B------:R-:W-:Y:S01]  /*12610*/  PRMT R22, R62, 0x7632, R22 ;  /* 0x000076323e167816 */ /* 0x000fe20000000016 */
[----:B0-----:R-:W-:Y:S01]  /*12620*/  IMAD.WIDE R10, R19, 0x2, R8 ;  /* 0x00000002130a7825 */ /* 0x001fe200078e0208 */
[----:B------:R-:W-:Y:S01]  /*12630*/  F2FP.F16.F32.PACK_AB R63, R63, R127 ;  /* 0x0000007f3f3f723e */ /* 0x000fe200000000ff */
[----:B------:R-:W0:Y:S01]  /*12640*/  LDCU UR7, c[0x0][0x398] ;  /* 0x00007300ff0777ac */ /* 0x000e220008000800 */
[----:B------:R-:W-:Y:S01]  /*12650*/  ISETP.GE.AND P2, PT, R16, UR11, PT ;  /* 0x0000000b10007c0c */ /* 0x000fe2000bf46270 */
[C---:B------:R-:W-:Y:S01]  /*12660*/  IMAD.WIDE R12, R19.reuse, 0x2, R6 ;  /* 0x00000002130c7825 */ /* 0x040fe200078e0206 */
[----:B------:R0:W-:Y:S01]  /*12670*/  @P6 STG.E.U16 desc[UR20][R10.64], R20 ;  /* 0x000000140a006986 */ /* 0x0001e2000c101514 */
[----:B------:R-:W-:Y:S01]  /*12680*/  F2FP.F16.F32.PACK_AB R64, R64, R128 ;  /* 0x000000804040723e */ /* 0x000fe200000000ff */
[----:B------:R-:W2:Y:S01]  /*12690*/  LDCU UR11, c[0x0][0x398] ;  /* 0x00007300ff0b77ac */ /* 0x000ea20008000800 */
[C---:B-1----:R-:W-:Y:S01]  /*126a0*/  IMAD.WIDE R14, R19.reuse, 0x2, R70 ;  /* 0x00000002130e7825 */ /* 0x042fe200078e0246 */
[----:B------:R5:W-:Y:S01]  /*126b0*/  @P5 STG.E.U16 desc[UR20][R12.64], R21 ;  /* 0x000000150c005986 */ /* 0x000be2000c101514 */
[----:B------:R-:W1:Y:S02]  /*126c0*/  LDCU UR9, c[0x0][0x398] ;  /* 0x00007300ff0977ac */ /* 0x000e640008000800 */
[C---:B------:R-:W-:Y:S01]  /*126d0*/  IMAD.WIDE R16, R19.reuse, 0x2, R4 ;  /* 0x0000000213107825 */ /* 0x040fe200078e0204 */
[----:B------:R-:W-:Y:S01]  /*126e0*/  @P0 STG.E.U16 desc[UR20][R14.64], R62 ;  /* 0x0000003e0e000986 */ /* 0x000fe2000c101514 */
[----:B------:R-:W1:Y:S03]  /*126f0*/  LDCU UR10, c[0x0][0x398] ;  /* 0x00007300ff0a77ac */ /* 0x000e660008000800 */
[----:B------:R-:W-:Y:S01]  /*12700*/  @P1 STG.E.U16 desc[UR20][R16.64], R22 ;  /* 0x0000001610001986 */ /* 0x000fe2000c101514 */
[----:B------:R-:W-:Y:S01]  /*12710*/  ISETP.LT.AND P1, PT, R2, UR16, !P4 ;  /* 0x0000001002007c0c */ /* 0x000fe2000e721270 */
[----:B------:R-:W-:-:S04]  /*12720*/  VIADD R19, R19, UR30 ;  /* 0x0000001e13137c36 */ /* 0x000fc80008000000 */
[----:B0-----:R-:W-:Y:S01]  /*12730*/  IMAD.WIDE R10, R19, 0x2, R8 ;  /* 0x00000002130a7825 */ /* 0x001fe200078e0208 */
[----:B----4-:R-:W-:-:S07]  /*12740*/  PRMT R20, R204, 0x7610, R20 ;  /* 0x00007610cc147816 */ /* 0x010fce0000000014 */
[----:B------:R2:W-:Y:S01]  /*12750*/  @P1 STG.E.U16 desc[UR20][R10.64], R20 ;  /* 0x000000140a001986 */ /* 0x0005e2000c101514 */
[----:B-----5:R-:W-:-:S03]  /*12760*/  PRMT R21, R200, 0x7610, R21 ;  /* 0x00007610c8157816 */ /* 0x020fc60000000015 */
[----:B------:R-:W4:Y:S01]  /*12770*/  LDL.S16 R200, [R1+0xf8] ;  /* 0x0000f80001c87983 */ /* 0x000f220000100600 */
[----:B--2---:R-:W-:-:S03]  /*12780*/  PRMT R20, R199, 0x7610, R20 ;  /* 0x00007610c7147816 */ /* 0x004fc60000000014 */
[----:B------:R-:W2:Y:S01]  /*12790*/  LDL.LU.S16 R199, [R1+0xfa] ;  /* 0x0000fa0001c77983 */ /* 0x000ea20000300600 */
[----:B------:R-:W-:Y:S02]  /*127a0*/  ISETP.LT.AND P5, PT, R197, UR19, !P4 ;  /* 0x00000013c5007c0c */ /* 0x000fe4000e7a1270 */
[----:B------:R-:W-:Y:S01]  /*127b0*/  ISETP.LT.AND P6, PT, R196, UR13, !P4 ;  /* 0x0000000dc4007c0c */ /* 0x000fe2000e7c1270 */
[----:B------:R-:W-:Y:S01]  /*127c0*/  IMAD.WIDE R12, R19, 0x2, R6 ;  /* 0x00000002130c7825 */ /* 0x000fe200078e0206 */
[----:B------:R-:W-:Y:S01]  /*127d0*/  ISETP.LT.AND P4, PT, R3, UR14, !P4 ;  /* 0x0000000e03007c0c */ /* 0x000fe2000e781270 */
[----:B------:R-:W5:Y:S01]  /*127e0*/  LDL.S16 R204, [R1+0xfc] ;  /* 0x0000fc0001cc7983 */ /* 0x000f620000100600 */
[----:B------:R-:W-:Y:S01]  /*127f0*/  PRMT R16, R63, 0x7632, R16 ;  /* 0x000076323f107816 */ /* 0x000fe20000000010 */
[C---:B------:R-:W-:Y:S01]  /*12800*/  IMAD.WIDE R14, R19.reuse, 0x2, R70 ;  /* 0x00000002130e7825 */ /* 0x040fe200078e0246 */
[----:B------:R-:W0:Y:S03]  /*12810*/  LDCU UR13, c[0x0][0x398] ;  /* 0x00007300ff0d77ac */ /* 0x000e260008000800 */
[----:B------:R-:W-:Y:S01]  /*12820*/  IMAD.WIDE R10, R19, 0x2, R4 ;  /* 0x00000002130a7825 */ /* 0x000fe200078e0204 */
[----:B------:R-:W0:Y:S01]  /*12830*/  LDCU UR14, c[0x0][0x398] ;  /* 0x00007300ff0e77ac */ /* 0x000e220008000800 */
[----:B------:R1:W-:Y:S01]  /*12840*/  @P5 STG.E.U16 desc[UR20][R12.64], R21 ;  /* 0x000000150c005986 */ /* 0x0003e2000c101514 */
[----:B------:R-:W-:Y:S01]  /*12850*/  ISETP.LT.AND P5, PT, R2, UR12, !P3 ;  /* 0x0000000c02007c0c */ /* 0x000fe2000dfa1270 */
[----:B------:R-:W-:Y:S01]  /*12860*/  VIADD R18, R0, 0x7e ;  /* 0x0000007e00127836 */ /* 0x000fe20000000000 */
[----:B------:R-:W0:Y:S01]  /*12870*/  LDCU UR12, c[0x0][0x398] ;  /* 0x00007300ff0c77ac */ /* 0x000e220008000800 */
[----:B------:R1:W-:Y:S01]  /*12880*/  @P6 STG.E.U16 desc[UR20][R14.64], R63 ;  /* 0x0000003f0e006986 */ /* 0x0003e2000c101514 */
[----:B------:R-:W-:-:S03]  /*12890*/  ISETP.LT.AND P6, PT, R197, UR18, !P3 ;  /* 0x00000012c5007c0c */ /* 0x000fc6000dfc1270 */
[----:B------:R0:W-:Y:S01]  /*128a0*/  @P4 STG.E.U16 desc[UR20][R10.64], R16 ;  /* 0x000000100a004986 */ /* 0x0001e2000c101514 */
[----:B------:R-:W-:Y:S01]  /*128b0*/  ISETP.LT.AND P4, PT, R196, UR4, !P3 ;  /* 0x00000004c4007c0c */ /* 0x000fe2000df81270 */
[----:B------:R-:W-:Y:S01]  /*128c0*/  VIADD R17, R19, UR30 ;  /* 0x0000001e13117c36 */ /* 0x000fe20008000000 */
[----:B------:R-:W-:Y:S01]  /*128d0*/  ISETP.GE.AND P0, PT, R18, UR15, PT ;  /* 0x0000000f12007c0c */ /* 0x000fe2000bf06270 */
[----:B------:R-:W2:Y:S01]  /*128e0*/  LDCU UR4, c[0x0][0x398] ;  /* 0x00007300ff0477ac */ /* 0x000ea20008000800 */
[----:B---3--:R-:W-:Y:S01]  /*128f0*/  PRMT R18, R203, 0x7610, R18 ;  /* 0x00007610cb127816 */ /* 0x008fe20000000012 */
[C---:B-1----:R-:W-:Y:S01]  /*12900*/  IMAD.WIDE R12, R17.reuse, 0x2, R8 ;  /* 0x00000002110c7825 */ /* 0x042fe200078e0208 */
[----:B------:R-:W3:Y:S03]  /*12910*/  LDL.LU.S16 R203, [R1+0xfe] ;  /* 0x0000fe0001cb7983 */ /* 0x000ee60000300600 */
[C---:B------:R-:W-:Y:S01]  /*12920*/  IMAD.WIDE R14, R17.reuse, 0x2, R6 ;  /* 0x00000002110e7825 */ /* 0x040fe200078e0206 */
[----:B------:R-:W-:Y:S03]  /*12930*/  @P5 STG.E.U16 desc[UR20][R12.64], R18 ;  /* 0x000000120c005986 */ /* 0x000fe6000c101514 */
[----:B0-----:R-:W-:Y:S01]  /*12940*/  IMAD.WIDE R10, R17, 0x2, R70 ;  /* 0x00000002110a7825 */ /* 0x001fe200078e0246 */
[----:B------:R-:W-:Y:S04]  /*12950*/  @P6 STG.E.U16 desc[UR20][R14.64], R20 ;  /* 0x000000140e006986 */ /* 0x000fe8000c101514 */
[----:B------:R2:W-:Y:S01]  /*12960*/  @P4 STG.E.U16 desc[UR20][R10.64], R64 ;  /* 0x000000400a004986 */ /* 0x0005e2000c101514 */
[----:B----4-:R-:W-:-:S03]  /*12970*/  PRMT R21, R200, 0x7610, R21 ;  /* 0x00007610c8157816 */ /* 0x010fc60000000015 */
[----:B------:R-:W4:Y:S01]  /*12980*/  LDL.S16 R200, [R1+0x104] ;  /* 0x0001040001c87983 */ /* 0x000f220000100600 */
[----:B--2---:R-:W-:-:S03]  /*12990*/  PRMT R11, R199, 0x7610, R11 ;  /* 0x00007610c70b7816 */ /* 0x004fc6000000000b */
[----:B------:R-:W2:Y:S01]  /*129a0*/  LDL.LU.S16 R199, [R1+0x106] ;  /* 0x0001060001c77983 */ /* 0x000ea20000300600 */
[----:B------:R-:W-:Y:S01]  /*129b0*/  ISETP.LT.AND P3, PT, R3, UR6, !P3 ;  /* 0x0000000603007c0c */ /* 0x000fe2000df61270 */
[----:B------:R-:W-:Y:S01]  /*129c0*/  VIADD R0, R0, 0x7f ;  /* 0x0000007f00007836 */ /* 0x000fe20000000000 */
[----:B------:R-:W-:Y:S01]  /*129d0*/  ISETP.LT.AND P5, PT, R2, UR11, !P2 ;  /* 0x0000000b02007c0c */ /* 0x000fe2000d7a1270 */
[----:B------:R-:W-:Y:S01]  /*129e0*/  VIADD R19, R17, UR30 ;  /* 0x0000001e11137c36 */ /* 0x000fe20008000000 */
[----:B------:R-:W-:Y:S01]  /*129f0*/  ISETP.LT.AND P6, PT, R197, UR5, !P2 ;  /* 0x00000005c5007c0c */ /* 0x000fe2000d7c1270 */
[----:B------:R-:W-:Y:S01]  /*12a00*/  IMAD.WIDE R12, R17, 0x2, R4 ;  /* 0x00000002110c7825 */ /* 0x000fe200078e0204 */
[----:B------:R-:W-:Y:S01]  /*12a10*/  ISETP.GE.AND P1, PT, R0, UR17, PT ;  /* 0x0000001100007c0c */ /* 0x000fe2000bf26270 */
[----:B------:R-:W0:Y:S01]  /*12a20*/  LDCU UR6, c[0x0][0x398] ;  /* 0x00007300ff0677ac */ /* 0x000e220008000800 */
[----:B------:R-:W-:Y:S01]  /*12a30*/  PRMT R0, R64, 0x7632, R0 ;  /* 0x0000763240007816 */ /* 0x000fe20000000000 */
[----:B------:R-:W-:Y:S01]  /*12a40*/  IMAD.WIDE R14, R19, 0x2, R8 ;  /* 0x00000002130e7825 */ /* 0x000fe200078e0208 */
[----:B------:R-:W1:Y:S03]  /*12a50*/  LDCU UR5, c[0x0][0x398] ;  /* 0x00007300ff0577ac */ /* 0x000e660008000800 */
[----:B------:R0:W-:Y:S01]  /*12a60*/  @P3 STG.E.U16 desc[UR20][R12.64], R0 ;  /* 0x000000000c003986 */ /* 0x0001e2000c101514 */
[----:B------:R-:W-:-:S03]  /*12a70*/  ISETP.LT.AND P3, PT, R2, UR10, !P0 ;  /* 0x0000000a02007c0c */ /* 0x000fc6000c761270 */
[----:B------:R1:W-:Y:S01]  /*12a80*/  @P5 STG.E.U16 desc[UR20][R14.64], R21 ;  /* 0x000000150e005986 */ /* 0x0003e2000c101514 */
[----:B------:R-:W-:Y:S01]  /*12a90*/  ISETP.LT.AND P5, PT, R196, UR7, !P2 ;  /* 0x00000007c4007c0c */ /* 0x000fe2000d7a1270 */
[----:B------:R-:W-:Y:S01]  /*12aa0*/  IMAD.WIDE R16, R19, 0x2, R6 ;  /* 0x0000000213107825 */ /* 0x000fe200078e0206 */
[----:B------:R-:W-:Y:S02]  /*12ab0*/  ISETP.LT.AND P2, PT, R3, UR9, !P2 ;  /* 0x0000000903007c0c */ /* 0x000fe4000d741270 */
[----:B------:R-:W-:Y:S01]  /*12ac0*/  ISETP.LT.AND P4, PT, R2, UR4, !P1 ;  /* 0x0000000402007c0c */ /* 0x000fe2000cf81270 */
[----:B------:R-:W3:Y:S01]  /*12ad0*/  LDCU UR4, c[0x0][0x398] ;  /* 0x00007300ff0477ac */ /* 0x000ee20008000800 */
[----:B------:R-:W-:Y:S01]  /*12ae0*/  F2FP.F16.F32.PACK_AB R65, R65, R129 ;  /* 0x000000814141723e */ /* 0x000fe200000000ff */
[----:B------:R3:W-:Y:S01]  /*12af0*/  @P6 STG.E.U16 desc[UR20][R16.64], R11 ;  /* 0x0000000b10006986 */ /* 0x0007e2000c101514 */
[----:B0-----:R-:W-:-:S04]  /*12b00*/  IMAD.WIDE R12, R19, 0x2, R4 ;  /* 0x00000002130c7825 */ /* 0x001fc800078e0204 */
[----:B-1----:R-:W-:Y:S01]  /*12b10*/  VIADD R21, R19, UR30 ;  /* 0x0000001e13157c36 */ /* 0x002fe20008000000 */
[----:B------:R-:W-:Y:S02]  /*12b20*/  PRMT R0, R65, 0x7632, R0 ;  /* 0x0000763241007816 */ /* 0x000fe40000000000 */
[----:B-----5:R-:W-:Y:S01]  /*12b30*/  PRMT R18, R204, 0x7610, R18 ;  /* 0x00007610cc127816 */ /* 0x020fe20000000012 */
[----:B------:R-:W-:-:S04]  /*12b40*/  IMAD.WIDE R14, R21, 0x2, R8 ;  /* 0x00000002150e7825 */ /* 0x000fc800078e0208 */
[----:B---3--:R-:W-:-:S05]  /*12b50*/  IMAD.WIDE R10, R19, 0x2, R70 ;  /* 0x00000002130a7825 */ /* 0x008fca00078e0246 */
[----:B------:R-:W-:Y:S01]  /*12b60*/  @P5 STG.E.U16 desc[UR20][R10.64], R65 ;  /* 0x000000410a005986 */ /* 0x000fe2000c101514 */
[----:B------:R-:W-:-:S03]  /*12b70*/  ISETP.LT.AND P5, PT, R197, UR13, !P0 ;  /* 0x0000000dc5007c0c */ /* 0x000fc6000c7a1270 */
[----:B------:R-:W-:Y:S04]  /*12b80*/  @P2 STG.E.U16 desc[UR20][R12.64], R0 ;  /* 0x000000000c002986 */ /* 0x000fe8000c101514 */
[----:B------:R0:W-:Y:S01]  /*12b90*/  @P3 STG.E.U16 desc[UR20][R14.64], R18 ;  /* 0x000000120e003986 */ /* 0x0001e2000c101514 */
[C---:B------:R-:W-:Y:S02]  /*12ba0*/  ISETP.LT.AND P3, PT, R196.reuse, UR12, !P0 ;  /* 0x0000000cc4007c0c */ /* 0x040fe4000c761270 */
[----:B------:R-:W-:Y:S02]  /*12bb0*/  ISETP.LT.AND P0, PT, R3, UR14, !P0 ;  /* 0x0000000e03007c0c */ /* 0x000fe4000c701270 */
[----:B------:R-:W-:Y:S02]  /*12bc0*/  ISETP.LT.AND P6, PT, R197, UR6, !P1 ;  /* 0x00000006c5007c0c */ /* 0x000fe4000cfc1270 */
[----:B------:R-:W-:-:S02]  /*12bd0*/  ISETP.LT.AND P2, PT, R196, UR5, !P1 ;  /* 0x00000005c4007c0c */ /* 0x000fc4000cf41270 */
[----:B------:R-:W-:Y:S01]  /*12be0*/  ISETP.LT.AND P1, PT, R3, UR4, !P1 ;  /* 0x0000000403007c0c */ /* 0x000fe2000cf21270 */
[----:B------:R-:W-:Y:S01]  /*12bf0*/  IMAD.WIDE R2, R21, 0x2, R6 ;  /* 0x0000000215027825 */ /* 0x000fe200078e0206 */
[----:B------:R-:W-:Y:S02]  /*12c00*/  F2FP.F16.F32.PACK_AB R66, R66, R130 ;  /* 0x000000824242723e */ /* 0x000fe400000000ff */
[----:B0-----:R-:W-:Y:S01]  /*12c10*/  PRMT R15, R203, 0x7610, R15 ;  /* 0x00007610cb0f7816 */ /* 0x001fe2000000000f */
[----:B------:R-:W-:Y:S01]  /*12c20*/  IMAD.WIDE R10, R21, 0x2, R70 ;  /* 0x00000002150a7825 */ /* 0x000fe200078e0246 */
[----:B------:R-:W-:-:S03]  /*12c30*/  PRMT R0, R66, 0x7632, R0 ;  /* 0x0000763242007816 */ /* 0x000fc60000000000 */
[C---:B------:R-:W-:Y:S01]  /*12c40*/  VIADD R17, R21.reuse, UR30 ;  /* 0x0000001e15117c36 */ /* 0x040fe20008000000 */
[----:B------:R4:W-:Y:S01]  /*12c50*/  @P5 STG.E.U16 desc[UR20][R2.64], R15 ;  /* 0x0000000f02005986 */ /* 0x0009e2000c101514 */
[----:B------:R-:W-:-:S03]  /*12c60*/  IMAD.WIDE R12, R21, 0x2, R4 ;  /* 0x00000002150c7825 */ /* 0x000fc600078e0204 */
[----:B------:R2:W-:Y:S01]  /*12c70*/  @P3 STG.E.U16 desc[UR20][R10.64], R66 ;  /* 0x000000420a003986 */ /* 0x0005e2000c101514 */
[----:B------:R-:W-:Y:S01]  /*12c80*/  IMAD.WIDE R8, R17, 0x2, R8 ;  /* 0x0000000211087825 */ /* 0x000fe200078e0208 */
[----:B------:R-:W-:-:S03]  /*12c90*/  PRMT R14, R67, 0x7632, R14 ;  /* 0x00007632430e7816 */ /* 0x000fc6000000000e */
[C---:B------:R-:W-:Y:S01]  /*12ca0*/  IMAD.WIDE R6, R17.reuse, 0x2, R6 ;  /* 0x0000000211067825 */ /* 0x040fe200078e0206 */
[----:B------:R0:W-:Y:S03]  /*12cb0*/  @P0 STG.E.U16 desc[UR20][R12.64], R0 ;  /* 0x000000000c000986 */ /* 0x0001e6000c101514 */
[----:B------:R-:W-:-:S04]  /*12cc0*/  IMAD.WIDE R70, R17, 0x2, R70 ;  /* 0x0000000211467825 */ /* 0x000fc800078e0246 */
[----:B------:R-:W-:Y:S01]  /*12cd0*/  IMAD.WIDE R4, R17, 0x2, R4 ;  /* 0x0000000211047825 */ /* 0x000fe200078e0204 */
[----:B----4-:R-:W-:Y:S02]  /*12ce0*/  PRMT R3, R200, 0x7610, R3 ;  /* 0x00007610c8037816 */ /* 0x010fe40000000003 */
[----:B--2---:R-:W-:-:S03]  /*12cf0*/  PRMT R11, R199, 0x7610, R11 ;  /* 0x00007610c70b7816 */ /* 0x004fc6000000000b */
[----:B------:R0:W-:Y:S04]  /*12d00*/  @P4 STG.E.U16 desc[UR20][R8.64], R3 ;  /* 0x0000000308004986 */ /* 0x0001e8000c101514 */
[----:B------:R0:W-:Y:S04]  /*12d10*/  @P6 STG.E.U16 desc[UR20][R6.64], R11 ;  /* 0x0000000b06006986 */ /* 0x0001e8000c101514 */
[----:B------:R0:W-:Y:S04]  /*12d20*/  @P2 STG.E.U16 desc[UR20][R70.64], R67 ;  /* 0x0000004346002986 */ /* 0x0001e8000c101514 */
[----:B------:R0:W-:Y:S01]  /*12d30*/  @P1 STG.E.U16 desc[UR20][R4.64], R14 ;  /* 0x0000000e04001986 */ /* 0x0001e2000c101514 */
[----:B------:R-:W-:Y:S06]  /*12d40*/  BAR.SYNC.DEFER_BLOCKING 0x0 ;  /* 0x0000000000007b1d */ /* 0x000fec0000010000 */
[----:B------:R-:W-:Y:S05]  /*12d50*/  BRA.U UP0, `(.L_x_13) ;  /* 0x0000000100a07547 */ /* 0x000fea000b800000 */
[----:B------:R-:W1:Y:S01]  /*12d60*/  S2UR UR5, SR_CgaCtaId ;  /* 0x00000000000579c3 */ /* 0x000e620000008800 */
[----:B------:R-:W-:Y:S01]  /*12d70*/  NOP ;  /* 0x0000000000007918 */ /* 0x000fe20000000000 */
[----:B------:R-:W-:Y:S01]  /*12d80*/  UMOV UR4, 0x50 ;  /* 0x0000005000047882 */ /* 0x000fe20000000000 */
[----:B0-----:R-:W-:Y:S02]  /*12d90*/  IMAD.U32 R0, RZ, RZ, UR8 ;  /* 0x00000008ff007e24 */ /* 0x001fe4000f8e00ff */
[----:B------:R-:W-:Y:S02]  /*12da0*/  IMAD.MOV.U32 R3, RZ, RZ, 0xffff ;  /* 0x0000ffffff037424 */ /* 0x000fe400078e00ff */
[----:B------:R-:W-:Y:S01]  /*12db0*/  IMAD.MOV.U32 R7, RZ, RZ, 0x1 ;  /* 0x00000001ff077424 */ /* 0x000fe200078e00ff */
[----:B------:R-:W-:-:S04]  /*12dc0*/  LOP3.LUT R0, R0, 0xffff, RZ, 0xc0, !PT ;  /* 0x0000ffff00007812 */ /* 0x000fc800078ec0ff */
[----:B------:R-:W-:-:S05]  /*12dd0*/  SHF.R.U32.HI R0, RZ, 0x5, R0 ;  /* 0x00000005ff007819 */ /* 0x000fca0000011600 */
[----:B------:R-:W-:Y:S01]  /*12de0*/  VIADD R2, R0, 0x10 ;  /* 0x0000001000027836 */ /* 0x000fe20000000000 */
[----:B------:R-:W-:Y:S01]  /*12df0*/  SHF.L.U32 R0, R3, R0, RZ ;  /* 0x0000000003007219 */ /* 0x000fe200000006ff */
[----:B-1----:R-:W-:-:S03]  /*12e00*/  ULEA UR6, UR5, UR4, 0x18 ;  /* 0x0000000405067291 */ /* 0x002fc6000f8ec0ff */
[----:B------:R-:W-:-:S04]  /*12e10*/  SHF.L.U32 R3, R7, R2, RZ ;  /* 0x0000000207037219 */ /* 0x000fc800000006ff */
[----:B------:R-:W-:Y:S02]  /*12e20*/  LOP3.LUT R0, R3, R0, RZ, 0xfc, !PT ;  /* 0x0000000003007212 */ /* 0x000fe400078efcff */
[----:B------:R-:W0:Y:S02]  /*12e30*/  LDS R5, [UR6] ;  /* 0x00000006ff057984 */ /* 0x000e240008000800 */
[C---:B------:R-:W-:Y:S02]  /*12e40*/  LOP3.LUT R2, R0.reuse, 0xffff, RZ, 0xc0, !PT ;  /* 0x0000ffff00027812 */ /* 0x040fe400078ec0ff */
[----:B0-----:R-:W-:-:S04]  /*12e50*/  LOP3.LUT R3, R0, 0xffff, R5, 0x80, !PT ;  /* 0x0000ffff00037812 */ /* 0x001fc800078e8005 */
[----:B------:R-:W-:-:S13]  /*12e60*/  ISETP.NE.AND P0, PT, R3, R2, PT ;  /* 0x000000020300720c */ /* 0x000fda0003f05270 */
[----:B------:R-:W-:Y:S05]  /*12e70*/  @P0 BRA `(.L_x_14) ;  /* 0x0000000000500947 */ /* 0x000fea0003800000 */
[----:B------:R-:W-:Y:S02]  /*12e80*/  SHF.R.U32.HI R5, RZ, 0x10, R5 ;  /* 0x00000010ff057819 */ /* 0x000fe40000011605 */
[----:B------:R-:W-:-:S04]  /*12e90*/  SHF.R.U32.HI R2, RZ, 0x10, R0 ;  /* 0x00000010ff027819 */ /* 0x000fc80000011600 */
[----:B------:R-:W-:-:S04]  /*12ea0*/  LOP3.LUT R5, R5, R2, RZ, 0xc0, !PT ;  /* 0x0000000205057212 */ /* 0x000fc800078ec0ff */
[----:B------:R-:W-:-:S13]  /*12eb0*/  ISETP.NE.AND P0, PT, R5, R2, PT ;  /* 0x000000020500720c */ /* 0x000fda0003f05270 */
[----:B------:R-:W-:Y:S05]  /*12ec0*/  @P0 BRA `(.L_x_15) ;  /* 0x0000000000300947 */ /* 0x000fea0003800000 */
[----:B------:R-:W-:Y:S01]  /*12ed0*/  R2UR UR4, R0 ;  /* 0x00000000000472ca */ /* 0x000fe200000e0000 */
[----:B------:R-:W-:Y:S01]  /*12ee0*/  VOTEU.ANY UR5, UPT, PT ;  /* 0x0000000000057886 */ /* 0x000fe200038e0100 */
[----:B------:R-:W0:Y:S01]  /*12ef0*/  S2R R0, SR_LANEID ;  /* 0x0000000000007919 */ /* 0x000e220000000000 */
[----:B------:R-:W-:-:S10]  /*12f00*/  UFLO.U32 UR5, UR5 ;  /* 0x00000005000572bd */ /* 0x000fd400080e0000 */
[----:B------:R-:W-:-:S06]  /*12f10*/  ULOP3.LUT UR4, URZ, UR4, URZ, 0x33, !UPT ;  /* 0x00000004ff047292 */ /* 0x000fcc000f8e33ff */
[----:B------:R-:W-:-:S04]  /*12f20*/  IMAD.U32 R2, RZ, RZ, UR4 ;  /* 0x00000004ff027e24 */ /* 0x000fc8000f8e00ff */
[----:B------:R-:W1:Y:S02]  /*12f30*/  REDUX UR7, R2 ;  /* 0x00000000020773c4 */ /* 0x000e640000000000 */
[----:B------:R2:W-:Y:S01]  /*12f40*/  UTCATOMSWS.AND URZ, UR4 ;  /* 0x0000000400ff79e3 */ /* 0x0005e20008000000 */
[----:B0-----:R-:W-:Y:S01]  /*12f50*/  ISETP.EQ.U32.AND P0, PT, R0, UR5, PT ;  /* 0x0000000500007c0c */ /* 0x001fe2000bf02070 */
[----:B-1----:R-:W-:-:S12]  /*12f60*/  IMAD.U32 R0, RZ, RZ, UR7 ;  /* 0x00000007ff007e24 */ /* 0x002fd8000f8e00ff */
[----:B------:R2:W-:Y:S01]  /*12f70*/  @P0 ATOMS.AND RZ, [UR6], R0 ;  /* 0x00000000ffff098c */ /* 0x0005e2000a800006 */
[----:B------:R-:W-:Y:S05]  /*12f80*/  BRA `(.L_x_13) ;  /* 0x0000000000147947 */ /* 0x000fea0003800000 */
.L_x_15:
[----:B------:R-:W-:-:S07]  /*12f90*/  MOV R2, 0x12fb0 ;  /* 0x00012fb000027802 */ /* 0x000fce0000000f00 */
[----:B------:R-:W-:Y:S05]  /*12fa0*/  CALL.REL.NOINC `($__internal_0_$__cuda_sm10x_tcgen05_guardrail_trap_col_being_dealloced_not_returned_by_alloc) ;  /* 0x00000000002c7944 */ /* 0x000fea0003c00000 */
[----:B------:R-:W-:Y:S05]  /*12fb0*/  BRA `(.L_x_13) ;  /* 0x0000000000087947 */ /* 0x000fea0003800000 */
.L_x_14:
[----:B------:R-:W-:-:S07]  /*12fc0*/  MOV R2, 0x12fe0 ;  /* 0x00012fe000027802 */ /* 0x000fce0000000f00 */
[----:B------:R-:W-:Y:S05]  /*12fd0*/  CALL.REL.NOINC `($__internal_2_$__cuda_sm10x_tcgen05_guardrail_trap_unallocated_columns_being_dealloced) ;  /* 0x0000000000387944 */ /* 0x000fea0003c00000 */
.L_x_13:
[----:B------:R-:W-:Y:S01]  /*12fe0*/  NOP ;  /* 0x0000000000007918 */ /* 0x000fe20000000000 */
[----:B--2---:R-:W-:Y:S05]  /*12ff0*/  EXIT ;  /* 0x000000000000794d */ /* 0x004fea0003800000 */
.L_x_8:
[----:B------:R-:W0:Y:S02]  /*13000*/  SYNCS.PHASECHK.TRANS64.TRYWAIT P0, [UR6], R172 ;  /* 0x000000acff0075a7 */ /* 0x000e240008001106 */
[----:B0-----:R-:W-:Y:S05]  /*13010*/  @!P0 BRA `(.L_x_8) ;  /* 0xfffffffc00f88947 */ /* 0x001fea000383ffff */
[----:B------:R-:W-:Y:S05]  /*13020*/  BRA `(.L_x_16) ;  /* 0xffffff0800c07947 */ /* 0x000fea000383ffff */
.L_x_12:
[----:B------:R-:W1:Y:S02]  /*13030*/  SYNCS.PHASECHK.TRANS64.TRYWAIT P0, [UR6], R4 ;  /* 0x00000004ff0075a7 */ /* 0x000e640008001106 */
[----:B-1----:R-:W-:Y:S05]  /*13040*/  @!P0 BRA `(.L_x_12) ;  /* 0xfffffffc00f88947 */ /* 0x002fea000383ffff */
[----:B------:R-:W-:Y:S05]  /*13050*/  BRA `(.L_x_11) ;  /* 0xffffff2000a07947 */ /* 0x000fea000383ffff */
        .weak           $__internal_0_$__cuda_sm10x_tcgen05_guardrail_trap_col_being_dealloced_not_returned_by_alloc
        .type           $__internal_0_$__cuda_sm10x_tcgen05_guardrail_trap_col_being_dealloced_not_returned_by_alloc,@function
        .size           $__internal_0_$__cuda_sm10x_tcgen05_guardrail_trap_col_being_dealloced_not_returned_by_alloc,($__internal_1_$__cuda_sm10x_tcgen05_guardrail_trap_phase_invalid_during_alloc - $__internal_0_$__cuda_sm10x_tcgen05_guardrail_trap_col_being_dealloced_not_returned_by_alloc)
$__internal_0_$__cuda_sm10x_tcgen05_guardrail_trap_col_being_dealloced_not_returned_by_alloc:
[----:B------:R-:W-:Y:S05]  /*13060*/  BPT.TRAP 0x1 ;  /* 0x000000040000795c */ /* 0x000fea0000300000 */
[----:B------:R-:W-:-:S04]  /*13070*/  IMAD.MOV.U32 R3, RZ, RZ, 0x0 ;  /* 0x00000000ff037424 */ /* 0x000fc800078e00ff */
[----:B------:R-:W-:Y:S05]  /*13080*/  RET.REL.NODEC R2 `(matmul_kernel) ;  /* 0xfffffecc02dc7950 */ /* 0x000fea0003c3ffff */
        .weak           $__internal_1_$__cuda_sm10x_tcgen05_guardrail_trap_phase_invalid_during_alloc
        .type           $__internal_1_$__cuda_sm10x_tcgen05_guardrail_trap_phase_invalid_during_alloc,@function
        .size           $__internal_1_$__cuda_sm10x_tcgen05_guardrail_trap_phase_invalid_during_alloc,($__internal_2_$__cuda_sm10x_tcgen05_guardrail_trap_unallocated_columns_being_dealloced - $__internal_1_$__cuda_sm10x_tcgen05_guardrail_trap_phase_invalid_during_alloc)
$__internal_1_$__cuda_sm10x_tcgen05_guardrail_trap_phase_invalid_during_alloc:
[----:B------:R-:W-:Y:S05]  /*13090*/  BPT.TRAP 0x1 ;  /* 0x000000040000795c */ /* 0x000fea0000300000 */
[----:B------:R-:W-:-:S04]  /*130a0*/  IMAD.MOV.U32 R3, RZ, RZ, 0x0 ;  /* 0x00000000ff037424 */ /* 0x000fc800078e00ff */
[----:B------:R-:W-:Y:S05]  /*130b0*/  RET.REL.NODEC R2 `(matmul_kernel) ;  /* 0xfffffecc02d07950 */ /* 0x000fea0003c3ffff */
        .weak           $__internal_2_$__cuda_sm10x_tcgen05_guardrail_trap_unallocated_columns_being_dealloced
        .type           $__internal_2_$__cuda_sm10x_tcgen05_guardrail_trap_unallocated_columns_being_dealloced,@function
        .size           $__internal_2_$__cuda_sm10x_tcgen05_guardrail_trap_unallocated_columns_being_dealloced,(.L_x_20 - $__internal_2_$__cuda_sm10x_tcgen05_guardrail_trap_unallocated_columns_being_dealloced)
$__internal_2_$__cuda_sm10x_tcgen05_guardrail_trap_unallocated_columns_being_dealloced:
[----:B------:R-:W-:Y:S05]  /*130c0*/  BPT.TRAP 0x1 ;  /* 0x000000040000795c */ /* 0x000fea0000300000 */
[----:B------:R-:W-:-:S04]  /*130d0*/  IMAD.MOV.U32 R3, RZ, RZ, 0x0 ;  /* 0x00000000ff037424 */ /* 0x000fc800078e00ff */
[----:B------:R-:W-:Y:S05]  /*130e0*/  RET.REL.NODEC R2 `(matmul_kernel) ;  /* 0xfffffecc02c47950 */ /* 0x000fea0003c3ffff */
.L_x_17:
[----:B------:R-:W-:-:S00]  /*130f0*/  BRA `(.L_x_17) ;  /* 0xfffffffc00fc7947 */ /* 0x000fc0000383ffff */
[----:B------:R-:W-:-:S00]  /*13100*/  NOP ;  /* 0x0000000000007918 */ /* 0x000fc00000000000 */
[----:B------:R-:W-:-:S00]  /*13110*/  NOP ;  /* 0x0000000000007918 */ /* 0x000fc00000000000 */
[----:B------:R-:W-:-:S00]  /*13120*/  NOP ;  /* 0x0000000000007918 */ /* 0x000fc00000000000 */
[----:B------:R-:W-:-:S00]  /*13130*/  NOP ;  /* 0x0000000000007918 */ /* 0x000fc00000000000 */
[----:B------:R-:W-:-:S00]  /*13140*/  NOP ;  /* 0x0000000000007918 */ /* 0x000fc00000000000 */
[----:B------:R-:W-:-:S00]  /*13150*/  NOP ;  /* 0x0000000000007918 */ /* 0x000fc00000000000 */
[----:B------:R-:W-:-:S00]  /*13160*/  NOP ;  /* 0x0000000000007918 */ /* 0x000fc00000000000 */
[----:B------:R-:W-:-:S00]  /*13170*/  NOP ;  /* 0x0000000000007918 */ /* 0x000fc00000000000 */
.L_x_20:


//--------------------- .nv.shared.matmul_kernel  --------------------------
	.section	.nv.shared.matmul_kernel,"aw",@nobits
	.sectionflags	@""
	.align	16
	.zero		1024


//--------------------- .nv.shared.reserved.0     --------------------------
	.section	.nv.shared.reserved.0,"aw",@nobits
	.align	8
	.weak		__nv_reservedSMEM_offset_0_alias
	.size		__nv_reservedSMEM_offset_0_alias, 0, 64
	.other		__nv_reservedSMEM_offset_0_alias,@"STO_CUDA_RESERVED_SHARED STV_DEFAULT"
__nv_reservedSMEM_offset_0_alias:
	.zero		0
.nv.shared.reserved.0:
	.zero		64
	.weak		__nv_reservedSMEM_allocation_phase
	.type		__nv_reservedSMEM_allocation_phase,@object
	.size		__nv_reservedSMEM_allocation_phase,(.L_0 - __nv_reservedSMEM_allocation_phase)
__nv_reservedSMEM_allocation_phase:
	.zero		1
.L_0:
	.zero		7
	.weak		__nv_reservedSMEM_devtool_atexit_pc
	.type		__nv_reservedSMEM_devtool_atexit_pc,@object
	.size		__nv_reservedSMEM_devtool_atexit_pc,(__nv_reservedSMEM_allocation_mask - __nv_reservedSMEM_devtool_atexit_pc)
__nv_reservedSMEM_devtool_atexit_pc:
	.zero		8
	.weak		__nv_reservedSMEM_allocation_mask
	.type		__nv_reservedSMEM_allocation_mask,@object
	.size		__nv_reservedSMEM_allocation_mask,(.L_2 - __nv_reservedSMEM_allocation_mask)
__nv_reservedSMEM_allocation_mask:
	.zero		4
.L_2:


//--------------------- .nv.constant0.matmul_kernel --------------------------
	.section	.nv.constant0.matmul_kernel,"a",@progbits
	.sectionflags	@""
	.align	4
.nv.constant0.matmul_kernel:
	.zero		976


//--------------------- SYMBOLS --------------------------

	.type		.nv.reservedSmem.offset0,@object
	.size		.nv.reservedSmem.offset0,0x4
	.type		.nv.reservedSmem.cap,@object
	.size		.nv.reservedSmem.cap,0x4
